//
// Generated by NVIDIA NVVM Compiler
//
// Compiler Build ID: CL-36424714
// Cuda compilation tools, release 13.0, V13.0.88
// Based on NVVM 20.0.0
//

.version 9.0
.target sm_100
.address_size 64

	// .globl	_ZN3cub18CUB_300001_SM_10006detail11EmptyKernelIvEEvv
// _ZZN3cub18CUB_300001_SM_10006detail6reduce28DeviceReduceSingleTileKernelINS2_10policy_hubIfjN4cuda3std3__44plusIfEEE10Policy1000EN6thrust24THRUST_300001_SM_1000_NS6detail15normal_iteratorINSD_10device_ptrIfEEEEPfjS9_ff6squareEEvT0_T1_T2_T3_T4_T6_E12temp_storage has been demoted
// _ZZN3cub18CUB_300001_SM_10006detail6reduce18DeviceReduceKernelINS2_10policy_hubIfjN4cuda3std3__44plusIfEEE10Policy1000EN6thrust24THRUST_300001_SM_1000_NS6detail15normal_iteratorINSD_10device_ptrIfEEEEjS9_f6squareEEvT0_PT3_T1_NS0_13GridEvenShareISN_EET2_T4_E12temp_storage has been demoted
// _ZZN3cub18CUB_300001_SM_10006detail6reduce28DeviceReduceSingleTileKernelINS2_10policy_hubIfjN4cuda3std3__44plusIfEEE10Policy1000EPfSC_iS9_ffNS7_10__identityEEEvT0_T1_T2_T3_T4_T6_E12temp_storage has been demoted
// _ZZN3cub18CUB_300001_SM_10006detail6reduce28DeviceReduceSingleTileKernelINS2_10policy_hubIfyN4cuda3std3__44plusIfEEE10Policy1000EN6thrust24THRUST_300001_SM_1000_NS6detail15normal_iteratorINSD_10device_ptrIfEEEEPfyS9_ff6squareEEvT0_T1_T2_T3_T4_T6_E12temp_storage has been demoted
// _ZZN3cub18CUB_300001_SM_10006detail6reduce18DeviceReduceKernelINS2_10policy_hubIfyN4cuda3std3__44plusIfEEE10Policy1000EN6thrust24THRUST_300001_SM_1000_NS6detail15normal_iteratorINSD_10device_ptrIfEEEEyS9_f6squareEEvT0_PT3_T1_NS0_13GridEvenShareISN_EET2_T4_E12temp_storage has been demoted
// _ZZN3cub18CUB_300001_SM_10006detail6reduce28DeviceReduceSingleTileKernelINS2_10policy_hubIfyN4cuda3std3__44plusIfEEE10Policy1000EPfSC_iS9_ffNS7_10__identityEEEvT0_T1_T2_T3_T4_T6_E12temp_storage has been demoted
.global .align 1 .b8 _ZN34_INTERNAL_fa25eb61_4_k_cu_9a01f6a34cuda3std3__45__cpo5beginE[1];
.global .align 1 .b8 _ZN34_INTERNAL_fa25eb61_4_k_cu_9a01f6a34cuda3std3__45__cpo3endE[1];
.global .align 1 .b8 _ZN34_INTERNAL_fa25eb61_4_k_cu_9a01f6a34cuda3std3__45__cpo6cbeginE[1];
.global .align 1 .b8 _ZN34_INTERNAL_fa25eb61_4_k_cu_9a01f6a34cuda3std3__45__cpo4cendE[1];
.global .align 1 .b8 _ZN34_INTERNAL_fa25eb61_4_k_cu_9a01f6a34cuda3std3__45__cpo6rbeginE[1];
.global .align 1 .b8 _ZN34_INTERNAL_fa25eb61_4_k_cu_9a01f6a34cuda3std3__45__cpo4rendE[1];
.global .align 1 .b8 _ZN34_INTERNAL_fa25eb61_4_k_cu_9a01f6a34cuda3std3__45__cpo7crbeginE[1];
.global .align 1 .b8 _ZN34_INTERNAL_fa25eb61_4_k_cu_9a01f6a34cuda3std3__45__cpo5crendE[1];
.global .align 1 .b8 _ZN34_INTERNAL_fa25eb61_4_k_cu_9a01f6a34cuda3std3__436_GLOBAL__N__fa25eb61_4_k_cu_9a01f6a36ignoreE[1];
.global .align 1 .b8 _ZN34_INTERNAL_fa25eb61_4_k_cu_9a01f6a34cuda3std3__419piecewise_constructE[1];
.global .align 1 .b8 _ZN34_INTERNAL_fa25eb61_4_k_cu_9a01f6a34cuda3std3__48in_placeE[1];
.global .align 1 .b8 _ZN34_INTERNAL_fa25eb61_4_k_cu_9a01f6a34cuda3std3__420unreachable_sentinelE[1];
.global .align 1 .b8 _ZN34_INTERNAL_fa25eb61_4_k_cu_9a01f6a34cuda3std3__47nulloptE[1];
.global .align 1 .b8 _ZN34_INTERNAL_fa25eb61_4_k_cu_9a01f6a34cuda3std3__48unexpectE[1];
.global .align 1 .b8 _ZN34_INTERNAL_fa25eb61_4_k_cu_9a01f6a34cuda3std6ranges3__45__cpo4swapE[1];
.global .align 1 .b8 _ZN34_INTERNAL_fa25eb61_4_k_cu_9a01f6a34cuda3std6ranges3__45__cpo9iter_moveE[1];
.global .align 1 .b8 _ZN34_INTERNAL_fa25eb61_4_k_cu_9a01f6a34cuda3std6ranges3__45__cpo5beginE[1];
.global .align 1 .b8 _ZN34_INTERNAL_fa25eb61_4_k_cu_9a01f6a34cuda3std6ranges3__45__cpo3endE[1];
.global .align 1 .b8 _ZN34_INTERNAL_fa25eb61_4_k_cu_9a01f6a34cuda3std6ranges3__45__cpo6cbeginE[1];
.global .align 1 .b8 _ZN34_INTERNAL_fa25eb61_4_k_cu_9a01f6a34cuda3std6ranges3__45__cpo4cendE[1];
.global .align 1 .b8 _ZN34_INTERNAL_fa25eb61_4_k_cu_9a01f6a34cuda3std6ranges3__45__cpo7advanceE[1];
.global .align 1 .b8 _ZN34_INTERNAL_fa25eb61_4_k_cu_9a01f6a34cuda3std6ranges3__45__cpo9iter_swapE[1];
.global .align 1 .b8 _ZN34_INTERNAL_fa25eb61_4_k_cu_9a01f6a34cuda3std6ranges3__45__cpo4nextE[1];
.global .align 1 .b8 _ZN34_INTERNAL_fa25eb61_4_k_cu_9a01f6a34cuda3std6ranges3__45__cpo4prevE[1];
.global .align 1 .b8 _ZN34_INTERNAL_fa25eb61_4_k_cu_9a01f6a34cuda3std6ranges3__45__cpo4dataE[1];
.global .align 1 .b8 _ZN34_INTERNAL_fa25eb61_4_k_cu_9a01f6a34cuda3std6ranges3__45__cpo5cdataE[1];
.global .align 1 .b8 _ZN34_INTERNAL_fa25eb61_4_k_cu_9a01f6a34cuda3std6ranges3__45__cpo4sizeE[1];
.global .align 1 .b8 _ZN34_INTERNAL_fa25eb61_4_k_cu_9a01f6a34cuda3std6ranges3__45__cpo5ssizeE[1];
.global .align 1 .b8 _ZN34_INTERNAL_fa25eb61_4_k_cu_9a01f6a34cuda3std6ranges3__45__cpo8distanceE[1];
.global .align 1 .b8 _ZN34_INTERNAL_fa25eb61_4_k_cu_9a01f6a36thrust24THRUST_300001_SM_1000_NS8cuda_cub3parE[1];
.global .align 1 .b8 _ZN34_INTERNAL_fa25eb61_4_k_cu_9a01f6a36thrust24THRUST_300001_SM_1000_NS8cuda_cub10par_nosyncE[1];
.global .align 1 .b8 _ZN34_INTERNAL_fa25eb61_4_k_cu_9a01f6a36thrust24THRUST_300001_SM_1000_NS6system6detail10sequential3seqE[1];
.global .align 1 .b8 _ZN34_INTERNAL_fa25eb61_4_k_cu_9a01f6a36thrust24THRUST_300001_SM_1000_NS12placeholders2_1E[1];
.global .align 1 .b8 _ZN34_INTERNAL_fa25eb61_4_k_cu_9a01f6a36thrust24THRUST_300001_SM_1000_NS12placeholders2_2E[1];
.global .align 1 .b8 _ZN34_INTERNAL_fa25eb61_4_k_cu_9a01f6a36thrust24THRUST_300001_SM_1000_NS12placeholders2_3E[1];
.global .align 1 .b8 _ZN34_INTERNAL_fa25eb61_4_k_cu_9a01f6a36thrust24THRUST_300001_SM_1000_NS12placeholders2_4E[1];
.global .align 1 .b8 _ZN34_INTERNAL_fa25eb61_4_k_cu_9a01f6a36thrust24THRUST_300001_SM_1000_NS12placeholders2_5E[1];
.global .align 1 .b8 _ZN34_INTERNAL_fa25eb61_4_k_cu_9a01f6a36thrust24THRUST_300001_SM_1000_NS12placeholders2_6E[1];
.global .align 1 .b8 _ZN34_INTERNAL_fa25eb61_4_k_cu_9a01f6a36thrust24THRUST_300001_SM_1000_NS12placeholders2_7E[1];
.global .align 1 .b8 _ZN34_INTERNAL_fa25eb61_4_k_cu_9a01f6a36thrust24THRUST_300001_SM_1000_NS12placeholders2_8E[1];
.global .align 1 .b8 _ZN34_INTERNAL_fa25eb61_4_k_cu_9a01f6a36thrust24THRUST_300001_SM_1000_NS12placeholders2_9E[1];
.global .align 1 .b8 _ZN34_INTERNAL_fa25eb61_4_k_cu_9a01f6a36thrust24THRUST_300001_SM_1000_NS12placeholders3_10E[1];
.global .align 1 .b8 _ZN34_INTERNAL_fa25eb61_4_k_cu_9a01f6a36thrust24THRUST_300001_SM_1000_NS3seqE[1];

.visible .entry _ZN3cub18CUB_300001_SM_10006detail11EmptyKernelIvEEvv()
{


	ret;

}
	// .globl	_ZN3cub18CUB_300001_SM_10006detail6reduce28DeviceReduceSingleTileKernelINS2_10policy_hubIfjN4cuda3std3__44plusIfEEE10Policy1000EN6thrust24THRUST_300001_SM_1000_NS6detail15normal_iteratorINSD_10device_ptrIfEEEEPfjS9_ff6squareEEvT0_T1_T2_T3_T4_T6_
.visible .entry _ZN3cub18CUB_300001_SM_10006detail6reduce28DeviceReduceSingleTileKernelINS2_10policy_hubIfjN4cuda3std3__44plusIfEEE10Policy1000EN6thrust24THRUST_300001_SM_1000_NS6detail15normal_iteratorINSD_10device_ptrIfEEEEPfjS9_ff6squareEEvT0_T1_T2_T3_T4_T6_(
	.param .align 8 .b8 _ZN3cub18CUB_300001_SM_10006detail6reduce28DeviceReduceSingleTileKernelINS2_10policy_hubIfjN4cuda3std3__44plusIfEEE10Policy1000EN6thrust24THRUST_300001_SM_1000_NS6detail15normal_iteratorINSD_10device_ptrIfEEEEPfjS9_ff6squareEEvT0_T1_T2_T3_T4_T6__param_0[8],
	.param .u64 .ptr .align 1 _ZN3cub18CUB_300001_SM_10006detail6reduce28DeviceReduceSingleTileKernelINS2_10policy_hubIfjN4cuda3std3__44plusIfEEE10Policy1000EN6thrust24THRUST_300001_SM_1000_NS6detail15normal_iteratorINSD_10device_ptrIfEEEEPfjS9_ff6squareEEvT0_T1_T2_T3_T4_T6__param_1,
	.param .u32 _ZN3cub18CUB_300001_SM_10006detail6reduce28DeviceReduceSingleTileKernelINS2_10policy_hubIfjN4cuda3std3__44plusIfEEE10Policy1000EN6thrust24THRUST_300001_SM_1000_NS6detail15normal_iteratorINSD_10device_ptrIfEEEEPfjS9_ff6squareEEvT0_T1_T2_T3_T4_T6__param_2,
	.param .align 1 .b8 _ZN3cub18CUB_300001_SM_10006detail6reduce28DeviceReduceSingleTileKernelINS2_10policy_hubIfjN4cuda3std3__44plusIfEEE10Policy1000EN6thrust24THRUST_300001_SM_1000_NS6detail15normal_iteratorINSD_10device_ptrIfEEEEPfjS9_ff6squareEEvT0_T1_T2_T3_T4_T6__param_3[1],
	.param .f32 _ZN3cub18CUB_300001_SM_10006detail6reduce28DeviceReduceSingleTileKernelINS2_10policy_hubIfjN4cuda3std3__44plusIfEEE10Policy1000EN6thrust24THRUST_300001_SM_1000_NS6detail15normal_iteratorINSD_10device_ptrIfEEEEPfjS9_ff6squareEEvT0_T1_T2_T3_T4_T6__param_4,
	.param .align 1 .b8 _ZN3cub18CUB_300001_SM_10006detail6reduce28DeviceReduceSingleTileKernelINS2_10policy_hubIfjN4cuda3std3__44plusIfEEE10Policy1000EN6thrust24THRUST_300001_SM_1000_NS6detail15normal_iteratorINSD_10device_ptrIfEEEEPfjS9_ff6squareEEvT0_T1_T2_T3_T4_T6__param_5[1]
)
.maxntid 512
.minnctapersm 1
{
	.reg .pred 	%p<67>;
	.reg .b32 	%r<211>;
	.reg .b32 	%f<400>;
	.reg .b64 	%rd<84>;
	// demoted variable
	.shared .align 4 .b8 _ZZN3cub18CUB_300001_SM_10006detail6reduce28DeviceReduceSingleTileKernelINS2_10policy_hubIfjN4cuda3std3__44plusIfEEE10Policy1000EN6thrust24THRUST_300001_SM_1000_NS6detail15normal_iteratorINSD_10device_ptrIfEEEEPfjS9_ff6squareEEvT0_T1_T2_T3_T4_T6_E12temp_storage[84];
	ld.param.u64 	%rd9, [_ZN3cub18CUB_300001_SM_10006detail6reduce28DeviceReduceSingleTileKernelINS2_10policy_hubIfjN4cuda3std3__44plusIfEEE10Policy1000EN6thrust24THRUST_300001_SM_1000_NS6detail15normal_iteratorINSD_10device_ptrIfEEEEPfjS9_ff6squareEEvT0_T1_T2_T3_T4_T6__param_0];
	ld.param.u64 	%rd10, [_ZN3cub18CUB_300001_SM_10006detail6reduce28DeviceReduceSingleTileKernelINS2_10policy_hubIfjN4cuda3std3__44plusIfEEE10Policy1000EN6thrust24THRUST_300001_SM_1000_NS6detail15normal_iteratorINSD_10device_ptrIfEEEEPfjS9_ff6squareEEvT0_T1_T2_T3_T4_T6__param_1];
	ld.param.u32 	%r51, [_ZN3cub18CUB_300001_SM_10006detail6reduce28DeviceReduceSingleTileKernelINS2_10policy_hubIfjN4cuda3std3__44plusIfEEE10Policy1000EN6thrust24THRUST_300001_SM_1000_NS6detail15normal_iteratorINSD_10device_ptrIfEEEEPfjS9_ff6squareEEvT0_T1_T2_T3_T4_T6__param_2];
	ld.param.f32 	%f42, [_ZN3cub18CUB_300001_SM_10006detail6reduce28DeviceReduceSingleTileKernelINS2_10policy_hubIfjN4cuda3std3__44plusIfEEE10Policy1000EN6thrust24THRUST_300001_SM_1000_NS6detail15normal_iteratorINSD_10device_ptrIfEEEEPfjS9_ff6squareEEvT0_T1_T2_T3_T4_T6__param_4];
	cvta.to.global.u64 	%rd1, %rd10;
	setp.ne.s32 	%p1, %r51, 0;
	@%p1 bra 	$L__BB1_3;
	mov.u32 	%r193, %tid.x;
	setp.ne.s32 	%p66, %r193, 0;
	@%p66 bra 	$L__BB1_52;
	st.global.f32 	[%rd1], %f42;
	bra.uni 	$L__BB1_52;
$L__BB1_3:
	cvta.to.global.u64 	%rd2, %rd9;
	setp.gt.u32 	%p2, %r51, 8191;
	@%p2 bra 	$L__BB1_28;
	mov.u32 	%r1, %tid.x;
	setp.ge.u32 	%p24, %r1, %r51;
	mov.f32 	%f387, 0f00000000;
	mov.u32 	%r197, %r1;
	@%p24 bra 	$L__BB1_6;
	mul.wide.u32 	%rd73, %r1, 4;
	add.s64 	%rd74, %rd2, %rd73;
	ld.global.f32 	%f219, [%rd74];
	mul.f32 	%f387, %f219, %f219;
	add.s32 	%r197, %r1, 512;
$L__BB1_6:
	setp.ge.u32 	%p25, %r197, %r51;
	@%p25 bra 	$L__BB1_19;
	not.b32 	%r120, %r197;
	add.s32 	%r121, %r51, %r120;
	shr.u32 	%r122, %r121, 9;
	add.s32 	%r4, %r122, 1;
	and.b32  	%r5, %r4, 15;
	setp.lt.u32 	%p26, %r121, 7680;
	@%p26 bra 	$L__BB1_10;
	and.b32  	%r123, %r4, 16777200;
	neg.s32 	%r195, %r123;
	mul.wide.u32 	%rd75, %r197, 4;
	add.s64 	%rd76, %rd75, %rd2;
	add.s64 	%rd82, %rd76, 16384;
$L__BB1_9:
	.pragma "nounroll";
	ld.global.f32 	%f221, [%rd82+-16384];
	fma.rn.f32 	%f222, %f221, %f221, %f387;
	ld.global.f32 	%f223, [%rd82+-14336];
	fma.rn.f32 	%f224, %f223, %f223, %f222;
	ld.global.f32 	%f225, [%rd82+-12288];
	fma.rn.f32 	%f226, %f225, %f225, %f224;
	ld.global.f32 	%f227, [%rd82+-10240];
	fma.rn.f32 	%f228, %f227, %f227, %f226;
	ld.global.f32 	%f229, [%rd82+-8192];
	fma.rn.f32 	%f230, %f229, %f229, %f228;
	ld.global.f32 	%f231, [%rd82+-6144];
	fma.rn.f32 	%f232, %f231, %f231, %f230;
	ld.global.f32 	%f233, [%rd82+-4096];
	fma.rn.f32 	%f234, %f233, %f233, %f232;
	ld.global.f32 	%f235, [%rd82+-2048];
	fma.rn.f32 	%f236, %f235, %f235, %f234;
	ld.global.f32 	%f237, [%rd82];
	fma.rn.f32 	%f238, %f237, %f237, %f236;
	ld.global.f32 	%f239, [%rd82+2048];
	fma.rn.f32 	%f240, %f239, %f239, %f238;
	ld.global.f32 	%f241, [%rd82+4096];
	fma.rn.f32 	%f242, %f241, %f241, %f240;
	ld.global.f32 	%f243, [%rd82+6144];
	fma.rn.f32 	%f244, %f243, %f243, %f242;
	ld.global.f32 	%f245, [%rd82+8192];
	fma.rn.f32 	%f246, %f245, %f245, %f244;
	ld.global.f32 	%f247, [%rd82+10240];
	fma.rn.f32 	%f248, %f247, %f247, %f246;
	ld.global.f32 	%f249, [%rd82+12288];
	fma.rn.f32 	%f250, %f249, %f249, %f248;
	ld.global.f32 	%f251, [%rd82+14336];
	fma.rn.f32 	%f387, %f251, %f251, %f250;
	add.s32 	%r197, %r197, 8192;
	add.s32 	%r195, %r195, 16;
	add.s64 	%rd82, %rd82, 32768;
	setp.ne.s32 	%p27, %r195, 0;
	@%p27 bra 	$L__BB1_9;
$L__BB1_10:
	setp.eq.s32 	%p28, %r5, 0;
	@%p28 bra 	$L__BB1_19;
	and.b32  	%r12, %r4, 7;
	setp.lt.u32 	%p29, %r5, 8;
	@%p29 bra 	$L__BB1_13;
	mul.wide.u32 	%rd77, %r197, 4;
	add.s64 	%rd78, %rd2, %rd77;
	ld.global.f32 	%f253, [%rd78];
	fma.rn.f32 	%f254, %f253, %f253, %f387;
	ld.global.f32 	%f255, [%rd78+2048];
	fma.rn.f32 	%f256, %f255, %f255, %f254;
	ld.global.f32 	%f257, [%rd78+4096];
	fma.rn.f32 	%f258, %f257, %f257, %f256;
	ld.global.f32 	%f259, [%rd78+6144];
	fma.rn.f32 	%f260, %f259, %f259, %f258;
	ld.global.f32 	%f261, [%rd78+8192];
	fma.rn.f32 	%f262, %f261, %f261, %f260;
	ld.global.f32 	%f263, [%rd78+10240];
	fma.rn.f32 	%f264, %f263, %f263, %f262;
	ld.global.f32 	%f265, [%rd78+12288];
	fma.rn.f32 	%f266, %f265, %f265, %f264;
	ld.global.f32 	%f267, [%rd78+14336];
	fma.rn.f32 	%f387, %f267, %f267, %f266;
	add.s32 	%r197, %r197, 4096;
$L__BB1_13:
	setp.eq.s32 	%p30, %r12, 0;
	@%p30 bra 	$L__BB1_19;
	and.b32  	%r15, %r4, 3;
	setp.lt.u32 	%p31, %r12, 4;
	@%p31 bra 	$L__BB1_16;
	mul.wide.u32 	%rd79, %r197, 4;
	add.s64 	%rd80, %rd2, %rd79;
	ld.global.f32 	%f269, [%rd80];
	fma.rn.f32 	%f270, %f269, %f269, %f387;
	ld.global.f32 	%f271, [%rd80+2048];
	fma.rn.f32 	%f272, %f271, %f271, %f270;
	ld.global.f32 	%f273, [%rd80+4096];
	fma.rn.f32 	%f274, %f273, %f273, %f272;
	ld.global.f32 	%f275, [%rd80+6144];
	fma.rn.f32 	%f387, %f275, %f275, %f274;
	add.s32 	%r197, %r197, 2048;
$L__BB1_16:
	setp.eq.s32 	%p32, %r15, 0;
	@%p32 bra 	$L__BB1_19;
	mul.wide.u32 	%rd81, %r197, 4;
	add.s64 	%rd83, %rd2, %rd81;
	neg.s32 	%r200, %r15;
$L__BB1_18:
	.pragma "nounroll";
	ld.global.f32 	%f276, [%rd83];
	fma.rn.f32 	%f387, %f276, %f276, %f387;
	add.s64 	%rd83, %rd83, 2048;
	add.s32 	%r200, %r200, 1;
	setp.ne.s32 	%p33, %r200, 0;
	@%p33 bra 	$L__BB1_18;
$L__BB1_19:
	setp.lt.u32 	%p34, %r51, 512;
	@%p34 bra 	$L__BB1_24;
	// begin inline asm
	mov.u32 %r162, %laneid;
	// end inline asm
	mov.b32 	%r164, %f387;
	mov.b32 	%r165, 1;
	mov.b32 	%r186, 31;
	mov.b32 	%r187, -1;
	// begin inline asm
	shfl.sync.down.b32 %r163, %r164, %r165, %r186, %r187;
	// end inline asm
	setp.gt.s32 	%p58, %r162, 30;
	mov.b32 	%f335, %r163;
	add.f32 	%f336, %f387, %f335;
	selp.f32 	%f337, %f387, %f336, %p58;
	mov.b32 	%r169, %f337;
	mov.b32 	%r170, 2;
	// begin inline asm
	shfl.sync.down.b32 %r168, %r169, %r170, %r186, %r187;
	// end inline asm
	setp.gt.s32 	%p59, %r162, 29;
	mov.b32 	%f338, %r168;
	add.f32 	%f339, %f337, %f338;
	selp.f32 	%f340, %f337, %f339, %p59;
	mov.b32 	%r174, %f340;
	mov.b32 	%r175, 4;
	// begin inline asm
	shfl.sync.down.b32 %r173, %r174, %r175, %r186, %r187;
	// end inline asm
	setp.gt.s32 	%p60, %r162, 27;
	mov.b32 	%f341, %r173;
	add.f32 	%f342, %f340, %f341;
	selp.f32 	%f343, %f340, %f342, %p60;
	mov.b32 	%r179, %f343;
	mov.b32 	%r180, 8;
	// begin inline asm
	shfl.sync.down.b32 %r178, %r179, %r180, %r186, %r187;
	// end inline asm
	setp.gt.s32 	%p61, %r162, 23;
	mov.b32 	%f344, %r178;
	add.f32 	%f345, %f343, %f344;
	selp.f32 	%f346, %f343, %f345, %p61;
	mov.b32 	%r184, %f346;
	mov.b32 	%r185, 16;
	// begin inline asm
	shfl.sync.down.b32 %r183, %r184, %r185, %r186, %r187;
	// end inline asm
	setp.gt.s32 	%p62, %r162, 15;
	mov.b32 	%f347, %r183;
	add.f32 	%f16, %f346, %f347;
	selp.f32 	%f399, %f346, %f16, %p62;
	setp.ne.s32 	%p63, %r162, 0;
	@%p63 bra 	$L__BB1_22;
	shr.u32 	%r188, %r1, 3;
	and.b32  	%r189, %r188, 124;
	mov.u32 	%r190, _ZZN3cub18CUB_300001_SM_10006detail6reduce28DeviceReduceSingleTileKernelINS2_10policy_hubIfjN4cuda3std3__44plusIfEEE10Policy1000EN6thrust24THRUST_300001_SM_1000_NS6detail15normal_iteratorINSD_10device_ptrIfEEEEPfjS9_ff6squareEEvT0_T1_T2_T3_T4_T6_E12temp_storage;
	add.s32 	%r191, %r190, %r189;
	st.shared.f32 	[%r191+16], %f16;
$L__BB1_22:
	bar.sync 	0;
	setp.ne.s32 	%p64, %r1, 0;
	@%p64 bra 	$L__BB1_50;
	ld.shared.f32 	%f348, [_ZZN3cub18CUB_300001_SM_10006detail6reduce28DeviceReduceSingleTileKernelINS2_10policy_hubIfjN4cuda3std3__44plusIfEEE10Policy1000EN6thrust24THRUST_300001_SM_1000_NS6detail15normal_iteratorINSD_10device_ptrIfEEEEPfjS9_ff6squareEEvT0_T1_T2_T3_T4_T6_E12temp_storage+20];
	add.f32 	%f349, %f399, %f348;
	ld.shared.f32 	%f350, [_ZZN3cub18CUB_300001_SM_10006detail6reduce28DeviceReduceSingleTileKernelINS2_10policy_hubIfjN4cuda3std3__44plusIfEEE10Policy1000EN6thrust24THRUST_300001_SM_1000_NS6detail15normal_iteratorINSD_10device_ptrIfEEEEPfjS9_ff6squareEEvT0_T1_T2_T3_T4_T6_E12temp_storage+24];
	add.f32 	%f351, %f349, %f350;
	ld.shared.f32 	%f352, [_ZZN3cub18CUB_300001_SM_10006detail6reduce28DeviceReduceSingleTileKernelINS2_10policy_hubIfjN4cuda3std3__44plusIfEEE10Policy1000EN6thrust24THRUST_300001_SM_1000_NS6detail15normal_iteratorINSD_10device_ptrIfEEEEPfjS9_ff6squareEEvT0_T1_T2_T3_T4_T6_E12temp_storage+28];
	add.f32 	%f353, %f351, %f352;
	ld.shared.f32 	%f354, [_ZZN3cub18CUB_300001_SM_10006detail6reduce28DeviceReduceSingleTileKernelINS2_10policy_hubIfjN4cuda3std3__44plusIfEEE10Policy1000EN6thrust24THRUST_300001_SM_1000_NS6detail15normal_iteratorINSD_10device_ptrIfEEEEPfjS9_ff6squareEEvT0_T1_T2_T3_T4_T6_E12temp_storage+32];
	add.f32 	%f355, %f353, %f354;
	ld.shared.f32 	%f356, [_ZZN3cub18CUB_300001_SM_10006detail6reduce28DeviceReduceSingleTileKernelINS2_10policy_hubIfjN4cuda3std3__44plusIfEEE10Policy1000EN6thrust24THRUST_300001_SM_1000_NS6detail15normal_iteratorINSD_10device_ptrIfEEEEPfjS9_ff6squareEEvT0_T1_T2_T3_T4_T6_E12temp_storage+36];
	add.f32 	%f357, %f355, %f356;
	ld.shared.f32 	%f358, [_ZZN3cub18CUB_300001_SM_10006detail6reduce28DeviceReduceSingleTileKernelINS2_10policy_hubIfjN4cuda3std3__44plusIfEEE10Policy1000EN6thrust24THRUST_300001_SM_1000_NS6detail15normal_iteratorINSD_10device_ptrIfEEEEPfjS9_ff6squareEEvT0_T1_T2_T3_T4_T6_E12temp_storage+40];
	add.f32 	%f359, %f357, %f358;
	ld.shared.f32 	%f360, [_ZZN3cub18CUB_300001_SM_10006detail6reduce28DeviceReduceSingleTileKernelINS2_10policy_hubIfjN4cuda3std3__44plusIfEEE10Policy1000EN6thrust24THRUST_300001_SM_1000_NS6detail15normal_iteratorINSD_10device_ptrIfEEEEPfjS9_ff6squareEEvT0_T1_T2_T3_T4_T6_E12temp_storage+44];
	add.f32 	%f361, %f359, %f360;
	ld.shared.f32 	%f362, [_ZZN3cub18CUB_300001_SM_10006detail6reduce28DeviceReduceSingleTileKernelINS2_10policy_hubIfjN4cuda3std3__44plusIfEEE10Policy1000EN6thrust24THRUST_300001_SM_1000_NS6detail15normal_iteratorINSD_10device_ptrIfEEEEPfjS9_ff6squareEEvT0_T1_T2_T3_T4_T6_E12temp_storage+48];
	add.f32 	%f363, %f361, %f362;
	ld.shared.f32 	%f364, [_ZZN3cub18CUB_300001_SM_10006detail6reduce28DeviceReduceSingleTileKernelINS2_10policy_hubIfjN4cuda3std3__44plusIfEEE10Policy1000EN6thrust24THRUST_300001_SM_1000_NS6detail15normal_iteratorINSD_10device_ptrIfEEEEPfjS9_ff6squareEEvT0_T1_T2_T3_T4_T6_E12temp_storage+52];
	add.f32 	%f365, %f363, %f364;
	ld.shared.f32 	%f366, [_ZZN3cub18CUB_300001_SM_10006detail6reduce28DeviceReduceSingleTileKernelINS2_10policy_hubIfjN4cuda3std3__44plusIfEEE10Policy1000EN6thrust24THRUST_300001_SM_1000_NS6detail15normal_iteratorINSD_10device_ptrIfEEEEPfjS9_ff6squareEEvT0_T1_T2_T3_T4_T6_E12temp_storage+56];
	add.f32 	%f367, %f365, %f366;
	ld.shared.f32 	%f368, [_ZZN3cub18CUB_300001_SM_10006detail6reduce28DeviceReduceSingleTileKernelINS2_10policy_hubIfjN4cuda3std3__44plusIfEEE10Policy1000EN6thrust24THRUST_300001_SM_1000_NS6detail15normal_iteratorINSD_10device_ptrIfEEEEPfjS9_ff6squareEEvT0_T1_T2_T3_T4_T6_E12temp_storage+60];
	add.f32 	%f369, %f367, %f368;
	ld.shared.f32 	%f370, [_ZZN3cub18CUB_300001_SM_10006detail6reduce28DeviceReduceSingleTileKernelINS2_10policy_hubIfjN4cuda3std3__44plusIfEEE10Policy1000EN6thrust24THRUST_300001_SM_1000_NS6detail15normal_iteratorINSD_10device_ptrIfEEEEPfjS9_ff6squareEEvT0_T1_T2_T3_T4_T6_E12temp_storage+64];
	add.f32 	%f371, %f369, %f370;
	ld.shared.f32 	%f372, [_ZZN3cub18CUB_300001_SM_10006detail6reduce28DeviceReduceSingleTileKernelINS2_10policy_hubIfjN4cuda3std3__44plusIfEEE10Policy1000EN6thrust24THRUST_300001_SM_1000_NS6detail15normal_iteratorINSD_10device_ptrIfEEEEPfjS9_ff6squareEEvT0_T1_T2_T3_T4_T6_E12temp_storage+68];
	add.f32 	%f373, %f371, %f372;
	ld.shared.f32 	%f374, [_ZZN3cub18CUB_300001_SM_10006detail6reduce28DeviceReduceSingleTileKernelINS2_10policy_hubIfjN4cuda3std3__44plusIfEEE10Policy1000EN6thrust24THRUST_300001_SM_1000_NS6detail15normal_iteratorINSD_10device_ptrIfEEEEPfjS9_ff6squareEEvT0_T1_T2_T3_T4_T6_E12temp_storage+72];
	add.f32 	%f375, %f373, %f374;
	ld.shared.f32 	%f376, [_ZZN3cub18CUB_300001_SM_10006detail6reduce28DeviceReduceSingleTileKernelINS2_10policy_hubIfjN4cuda3std3__44plusIfEEE10Policy1000EN6thrust24THRUST_300001_SM_1000_NS6detail15normal_iteratorINSD_10device_ptrIfEEEEPfjS9_ff6squareEEvT0_T1_T2_T3_T4_T6_E12temp_storage+76];
	add.f32 	%f399, %f375, %f376;
	bra.uni 	$L__BB1_50;
$L__BB1_24:
	// begin inline asm
	mov.u32 %r124, %laneid;
	// end inline asm
	and.b32  	%r150, %r1, 992;
	add.s32 	%r151, %r150, 32;
	setp.gt.u32 	%p35, %r151, %r51;
	not.b32 	%r152, %r150;
	add.s32 	%r153, %r51, %r152;
	selp.b32 	%r148, %r153, 31, %p35;
	mov.b32 	%r126, %f387;
	mov.b32 	%r127, 1;
	mov.b32 	%r149, -1;
	// begin inline asm
	shfl.sync.down.b32 %r125, %r126, %r127, %r148, %r149;
	// end inline asm
	setp.lt.s32 	%p36, %r124, %r148;
	mov.b32 	%f277, %r125;
	add.f32 	%f278, %f387, %f277;
	selp.f32 	%f279, %f278, %f387, %p36;
	mov.b32 	%r131, %f279;
	mov.b32 	%r132, 2;
	// begin inline asm
	shfl.sync.down.b32 %r130, %r131, %r132, %r148, %r149;
	// end inline asm
	add.s32 	%r154, %r124, 2;
	setp.gt.s32 	%p37, %r154, %r148;
	mov.b32 	%f280, %r130;
	add.f32 	%f281, %f279, %f280;
	selp.f32 	%f282, %f279, %f281, %p37;
	mov.b32 	%r136, %f282;
	mov.b32 	%r137, 4;
	// begin inline asm
	shfl.sync.down.b32 %r135, %r136, %r137, %r148, %r149;
	// end inline asm
	add.s32 	%r155, %r124, 4;
	setp.gt.s32 	%p38, %r155, %r148;
	mov.b32 	%f283, %r135;
	add.f32 	%f284, %f282, %f283;
	selp.f32 	%f285, %f282, %f284, %p38;
	mov.b32 	%r141, %f285;
	mov.b32 	%r142, 8;
	// begin inline asm
	shfl.sync.down.b32 %r140, %r141, %r142, %r148, %r149;
	// end inline asm
	add.s32 	%r156, %r124, 8;
	setp.gt.s32 	%p39, %r156, %r148;
	mov.b32 	%f286, %r140;
	add.f32 	%f287, %f285, %f286;
	selp.f32 	%f288, %f285, %f287, %p39;
	mov.b32 	%r146, %f288;
	mov.b32 	%r147, 16;
	// begin inline asm
	shfl.sync.down.b32 %r145, %r146, %r147, %r148, %r149;
	// end inline asm
	add.s32 	%r157, %r124, 16;
	setp.gt.s32 	%p40, %r157, %r148;
	mov.b32 	%f289, %r145;
	add.f32 	%f290, %f288, %f289;
	selp.f32 	%f399, %f288, %f290, %p40;
	setp.ne.s32 	%p41, %r124, 0;
	@%p41 bra 	$L__BB1_26;
	shr.u32 	%r158, %r1, 3;
	and.b32  	%r159, %r158, 124;
	mov.u32 	%r160, _ZZN3cub18CUB_300001_SM_10006detail6reduce28DeviceReduceSingleTileKernelINS2_10policy_hubIfjN4cuda3std3__44plusIfEEE10Policy1000EN6thrust24THRUST_300001_SM_1000_NS6detail15normal_iteratorINSD_10device_ptrIfEEEEPfjS9_ff6squareEEvT0_T1_T2_T3_T4_T6_E12temp_storage;
	add.s32 	%r161, %r160, %r159;
	st.shared.f32 	[%r161+16], %f399;
$L__BB1_26:
	bar.sync 	0;
	setp.ne.s32 	%p42, %r1, 0;
	@%p42 bra 	$L__BB1_50;
	setp.gt.u32 	%p43, %r51, 32;
	ld.shared.f32 	%f291, [_ZZN3cub18CUB_300001_SM_10006detail6reduce28DeviceReduceSingleTileKernelINS2_10policy_hubIfjN4cuda3std3__44plusIfEEE10Policy1000EN6thrust24THRUST_300001_SM_1000_NS6detail15normal_iteratorINSD_10device_ptrIfEEEEPfjS9_ff6squareEEvT0_T1_T2_T3_T4_T6_E12temp_storage+20];
	add.f32 	%f292, %f399, %f291;
	selp.f32 	%f293, %f292, %f399, %p43;
	setp.gt.u32 	%p44, %r51, 64;
	ld.shared.f32 	%f294, [_ZZN3cub18CUB_300001_SM_10006detail6reduce28DeviceReduceSingleTileKernelINS2_10policy_hubIfjN4cuda3std3__44plusIfEEE10Policy1000EN6thrust24THRUST_300001_SM_1000_NS6detail15normal_iteratorINSD_10device_ptrIfEEEEPfjS9_ff6squareEEvT0_T1_T2_T3_T4_T6_E12temp_storage+24];
	add.f32 	%f295, %f294, %f293;
	selp.f32 	%f296, %f295, %f293, %p44;
	setp.gt.u32 	%p45, %r51, 96;
	ld.shared.f32 	%f297, [_ZZN3cub18CUB_300001_SM_10006detail6reduce28DeviceReduceSingleTileKernelINS2_10policy_hubIfjN4cuda3std3__44plusIfEEE10Policy1000EN6thrust24THRUST_300001_SM_1000_NS6detail15normal_iteratorINSD_10device_ptrIfEEEEPfjS9_ff6squareEEvT0_T1_T2_T3_T4_T6_E12temp_storage+28];
	add.f32 	%f298, %f297, %f296;
	selp.f32 	%f299, %f298, %f296, %p45;
	setp.gt.u32 	%p46, %r51, 128;
	ld.shared.f32 	%f300, [_ZZN3cub18CUB_300001_SM_10006detail6reduce28DeviceReduceSingleTileKernelINS2_10policy_hubIfjN4cuda3std3__44plusIfEEE10Policy1000EN6thrust24THRUST_300001_SM_1000_NS6detail15normal_iteratorINSD_10device_ptrIfEEEEPfjS9_ff6squareEEvT0_T1_T2_T3_T4_T6_E12temp_storage+32];
	add.f32 	%f301, %f300, %f299;
	selp.f32 	%f302, %f301, %f299, %p46;
	setp.gt.u32 	%p47, %r51, 160;
	ld.shared.f32 	%f303, [_ZZN3cub18CUB_300001_SM_10006detail6reduce28DeviceReduceSingleTileKernelINS2_10policy_hubIfjN4cuda3std3__44plusIfEEE10Policy1000EN6thrust24THRUST_300001_SM_1000_NS6detail15normal_iteratorINSD_10device_ptrIfEEEEPfjS9_ff6squareEEvT0_T1_T2_T3_T4_T6_E12temp_storage+36];
	add.f32 	%f304, %f303, %f302;
	selp.f32 	%f305, %f304, %f302, %p47;
	setp.gt.u32 	%p48, %r51, 192;
	ld.shared.f32 	%f306, [_ZZN3cub18CUB_300001_SM_10006detail6reduce28DeviceReduceSingleTileKernelINS2_10policy_hubIfjN4cuda3std3__44plusIfEEE10Policy1000EN6thrust24THRUST_300001_SM_1000_NS6detail15normal_iteratorINSD_10device_ptrIfEEEEPfjS9_ff6squareEEvT0_T1_T2_T3_T4_T6_E12temp_storage+40];
	add.f32 	%f307, %f306, %f305;
	selp.f32 	%f308, %f307, %f305, %p48;
	setp.gt.u32 	%p49, %r51, 224;
	ld.shared.f32 	%f309, [_ZZN3cub18CUB_300001_SM_10006detail6reduce28DeviceReduceSingleTileKernelINS2_10policy_hubIfjN4cuda3std3__44plusIfEEE10Policy1000EN6thrust24THRUST_300001_SM_1000_NS6detail15normal_iteratorINSD_10device_ptrIfEEEEPfjS9_ff6squareEEvT0_T1_T2_T3_T4_T6_E12temp_storage+44];
	add.f32 	%f310, %f309, %f308;
	selp.f32 	%f311, %f310, %f308, %p49;
	setp.gt.u32 	%p50, %r51, 256;
	ld.shared.f32 	%f312, [_ZZN3cub18CUB_300001_SM_10006detail6reduce28DeviceReduceSingleTileKernelINS2_10policy_hubIfjN4cuda3std3__44plusIfEEE10Policy1000EN6thrust24THRUST_300001_SM_1000_NS6detail15normal_iteratorINSD_10device_ptrIfEEEEPfjS9_ff6squareEEvT0_T1_T2_T3_T4_T6_E12temp_storage+48];
	add.f32 	%f313, %f312, %f311;
	selp.f32 	%f314, %f313, %f311, %p50;
	setp.gt.u32 	%p51, %r51, 288;
	ld.shared.f32 	%f315, [_ZZN3cub18CUB_300001_SM_10006detail6reduce28DeviceReduceSingleTileKernelINS2_10policy_hubIfjN4cuda3std3__44plusIfEEE10Policy1000EN6thrust24THRUST_300001_SM_1000_NS6detail15normal_iteratorINSD_10device_ptrIfEEEEPfjS9_ff6squareEEvT0_T1_T2_T3_T4_T6_E12temp_storage+52];
	add.f32 	%f316, %f315, %f314;
	selp.f32 	%f317, %f316, %f314, %p51;
	setp.gt.u32 	%p52, %r51, 320;
	ld.shared.f32 	%f318, [_ZZN3cub18CUB_300001_SM_10006detail6reduce28DeviceReduceSingleTileKernelINS2_10policy_hubIfjN4cuda3std3__44plusIfEEE10Policy1000EN6thrust24THRUST_300001_SM_1000_NS6detail15normal_iteratorINSD_10device_ptrIfEEEEPfjS9_ff6squareEEvT0_T1_T2_T3_T4_T6_E12temp_storage+56];
	add.f32 	%f319, %f318, %f317;
	selp.f32 	%f320, %f319, %f317, %p52;
	setp.gt.u32 	%p53, %r51, 352;
	ld.shared.f32 	%f321, [_ZZN3cub18CUB_300001_SM_10006detail6reduce28DeviceReduceSingleTileKernelINS2_10policy_hubIfjN4cuda3std3__44plusIfEEE10Policy1000EN6thrust24THRUST_300001_SM_1000_NS6detail15normal_iteratorINSD_10device_ptrIfEEEEPfjS9_ff6squareEEvT0_T1_T2_T3_T4_T6_E12temp_storage+60];
	add.f32 	%f322, %f321, %f320;
	selp.f32 	%f323, %f322, %f320, %p53;
	setp.gt.u32 	%p54, %r51, 384;
	ld.shared.f32 	%f324, [_ZZN3cub18CUB_300001_SM_10006detail6reduce28DeviceReduceSingleTileKernelINS2_10policy_hubIfjN4cuda3std3__44plusIfEEE10Policy1000EN6thrust24THRUST_300001_SM_1000_NS6detail15normal_iteratorINSD_10device_ptrIfEEEEPfjS9_ff6squareEEvT0_T1_T2_T3_T4_T6_E12temp_storage+64];
	add.f32 	%f325, %f324, %f323;
	selp.f32 	%f326, %f325, %f323, %p54;
	setp.gt.u32 	%p55, %r51, 416;
	ld.shared.f32 	%f327, [_ZZN3cub18CUB_300001_SM_10006detail6reduce28DeviceReduceSingleTileKernelINS2_10policy_hubIfjN4cuda3std3__44plusIfEEE10Policy1000EN6thrust24THRUST_300001_SM_1000_NS6detail15normal_iteratorINSD_10device_ptrIfEEEEPfjS9_ff6squareEEvT0_T1_T2_T3_T4_T6_E12temp_storage+68];
	add.f32 	%f328, %f327, %f326;
	selp.f32 	%f329, %f328, %f326, %p55;
	setp.gt.u32 	%p56, %r51, 448;
	ld.shared.f32 	%f330, [_ZZN3cub18CUB_300001_SM_10006detail6reduce28DeviceReduceSingleTileKernelINS2_10policy_hubIfjN4cuda3std3__44plusIfEEE10Policy1000EN6thrust24THRUST_300001_SM_1000_NS6detail15normal_iteratorINSD_10device_ptrIfEEEEPfjS9_ff6squareEEvT0_T1_T2_T3_T4_T6_E12temp_storage+72];
	add.f32 	%f331, %f330, %f329;
	selp.f32 	%f332, %f331, %f329, %p56;
	setp.gt.u32 	%p57, %r51, 480;
	ld.shared.f32 	%f333, [_ZZN3cub18CUB_300001_SM_10006detail6reduce28DeviceReduceSingleTileKernelINS2_10policy_hubIfjN4cuda3std3__44plusIfEEE10Policy1000EN6thrust24THRUST_300001_SM_1000_NS6detail15normal_iteratorINSD_10device_ptrIfEEEEPfjS9_ff6squareEEvT0_T1_T2_T3_T4_T6_E12temp_storage+76];
	add.f32 	%f334, %f333, %f332;
	selp.f32 	%f399, %f334, %f332, %p57;
	bra.uni 	$L__BB1_50;
$L__BB1_28:
	mov.u32 	%r21, %tid.x;
	mul.wide.u32 	%rd11, %r21, 4;
	add.s64 	%rd12, %rd2, %rd11;
	ld.global.f32 	%f43, [%rd12];
	ld.global.f32 	%f44, [%rd12+2048];
	mul.f32 	%f45, %f44, %f44;
	ld.global.f32 	%f46, [%rd12+4096];
	ld.global.f32 	%f47, [%rd12+6144];
	mul.f32 	%f48, %f47, %f47;
	ld.global.f32 	%f49, [%rd12+8192];
	ld.global.f32 	%f50, [%rd12+10240];
	mul.f32 	%f51, %f50, %f50;
	ld.global.f32 	%f52, [%rd12+12288];
	ld.global.f32 	%f53, [%rd12+14336];
	mul.f32 	%f54, %f53, %f53;
	ld.global.f32 	%f55, [%rd12+16384];
	ld.global.f32 	%f56, [%rd12+18432];
	mul.f32 	%f57, %f56, %f56;
	ld.global.f32 	%f58, [%rd12+20480];
	ld.global.f32 	%f59, [%rd12+22528];
	mul.f32 	%f60, %f59, %f59;
	ld.global.f32 	%f61, [%rd12+24576];
	ld.global.f32 	%f62, [%rd12+26624];
	mul.f32 	%f63, %f62, %f62;
	ld.global.f32 	%f64, [%rd12+28672];
	ld.global.f32 	%f65, [%rd12+30720];
	mul.f32 	%f66, %f65, %f65;
	fma.rn.f32 	%f67, %f43, %f43, %f45;
	fma.rn.f32 	%f68, %f46, %f46, %f48;
	fma.rn.f32 	%f69, %f49, %f49, %f51;
	fma.rn.f32 	%f70, %f52, %f52, %f54;
	fma.rn.f32 	%f71, %f55, %f55, %f57;
	fma.rn.f32 	%f72, %f58, %f58, %f60;
	fma.rn.f32 	%f73, %f61, %f61, %f63;
	fma.rn.f32 	%f74, %f64, %f64, %f66;
	add.f32 	%f75, %f67, %f68;
	add.f32 	%f76, %f69, %f70;
	add.f32 	%f77, %f71, %f72;
	add.f32 	%f78, %f73, %f74;
	add.f32 	%f79, %f75, %f76;
	add.f32 	%f80, %f77, %f78;
	add.f32 	%f398, %f79, %f80;
	add.s32 	%r22, %r51, -8192;
	setp.lt.u32 	%p3, %r22, 8192;
	mov.b32 	%r202, 8192;
	@%p3 bra 	$L__BB1_32;
	mov.b32 	%r202, 8192;
$L__BB1_30:
	add.s32 	%r54, %r21, %r202;
	mul.wide.u32 	%rd13, %r54, 4;
	add.s64 	%rd14, %rd2, %rd13;
	ld.global.f32 	%f81, [%rd14];
	ld.global.f32 	%f82, [%rd14+2048];
	ld.global.f32 	%f83, [%rd14+4096];
	mul.f32 	%f84, %f83, %f83;
	ld.global.f32 	%f85, [%rd14+6144];
	ld.global.f32 	%f86, [%rd14+8192];
	mul.f32 	%f87, %f86, %f86;
	ld.global.f32 	%f88, [%rd14+10240];
	ld.global.f32 	%f89, [%rd14+12288];
	mul.f32 	%f90, %f89, %f89;
	ld.global.f32 	%f91, [%rd14+14336];
	ld.global.f32 	%f92, [%rd14+16384];
	mul.f32 	%f93, %f92, %f92;
	ld.global.f32 	%f94, [%rd14+18432];
	ld.global.f32 	%f95, [%rd14+20480];
	mul.f32 	%f96, %f95, %f95;
	ld.global.f32 	%f97, [%rd14+22528];
	ld.global.f32 	%f98, [%rd14+24576];
	mul.f32 	%f99, %f98, %f98;
	ld.global.f32 	%f100, [%rd14+26624];
	ld.global.f32 	%f101, [%rd14+28672];
	mul.f32 	%f102, %f101, %f101;
	ld.global.f32 	%f103, [%rd14+30720];
	fma.rn.f32 	%f104, %f81, %f81, %f398;
	fma.rn.f32 	%f105, %f82, %f82, %f84;
	fma.rn.f32 	%f106, %f85, %f85, %f87;
	fma.rn.f32 	%f107, %f88, %f88, %f90;
	fma.rn.f32 	%f108, %f91, %f91, %f93;
	fma.rn.f32 	%f109, %f94, %f94, %f96;
	fma.rn.f32 	%f110, %f97, %f97, %f99;
	fma.rn.f32 	%f111, %f100, %f100, %f102;
	add.f32 	%f112, %f104, %f105;
	add.f32 	%f113, %f106, %f107;
	add.f32 	%f114, %f108, %f109;
	add.f32 	%f115, %f110, %f111;
	add.f32 	%f116, %f112, %f113;
	add.f32 	%f117, %f114, %f115;
	add.f32 	%f118, %f116, %f117;
	fma.rn.f32 	%f398, %f103, %f103, %f118;
	sub.s32 	%r55, %r51, %r202;
	setp.lt.u32 	%p4, %r55, 8192;
	@%p4 bra 	$L__BB1_46;
	add.s32 	%r202, %r202, 8192;
	setp.le.u32 	%p5, %r202, %r22;
	@%p5 bra 	$L__BB1_30;
$L__BB1_32:
	setp.le.u32 	%p6, %r51, %r202;
	sub.s32 	%r56, %r51, %r202;
	setp.ge.s32 	%p7, %r21, %r56;
	or.pred  	%p8, %p6, %p7;
	@%p8 bra 	$L__BB1_46;
	not.b32 	%r58, %r21;
	add.s32 	%r59, %r51, %r58;
	sub.s32 	%r60, %r59, %r202;
	shr.u32 	%r61, %r60, 9;
	add.s32 	%r26, %r61, 1;
	and.b32  	%r27, %r26, 15;
	setp.lt.u32 	%p9, %r60, 7680;
	mov.u32 	%r207, %r21;
	@%p9 bra 	$L__BB1_37;
	or.b32  	%r205, %r21, 4096;
	add.s32 	%r204, %r21, %r202;
	and.b32  	%r62, %r26, 16777200;
	neg.s32 	%r203, %r62;
$L__BB1_35:
	.pragma "nounroll";
	mul.wide.u32 	%rd15, %r204, 4;
	add.s64 	%rd16, %rd2, %rd15;
	ld.global.f32 	%f120, [%rd16];
	fma.rn.f32 	%f121, %f120, %f120, %f398;
	add.s32 	%r63, %r204, 512;
	mul.wide.u32 	%rd17, %r63, 4;
	add.s64 	%rd18, %rd2, %rd17;
	ld.global.f32 	%f122, [%rd18];
	fma.rn.f32 	%f123, %f122, %f122, %f121;
	add.s32 	%r64, %r204, 1024;
	mul.wide.u32 	%rd19, %r64, 4;
	add.s64 	%rd20, %rd2, %rd19;
	ld.global.f32 	%f124, [%rd20];
	fma.rn.f32 	%f125, %f124, %f124, %f123;
	add.s32 	%r65, %r204, 1536;
	mul.wide.u32 	%rd21, %r65, 4;
	add.s64 	%rd22, %rd2, %rd21;
	ld.global.f32 	%f126, [%rd22];
	fma.rn.f32 	%f127, %f126, %f126, %f125;
	add.s32 	%r66, %r204, 2048;
	mul.wide.u32 	%rd23, %r66, 4;
	add.s64 	%rd24, %rd2, %rd23;
	ld.global.f32 	%f128, [%rd24];
	fma.rn.f32 	%f129, %f128, %f128, %f127;
	add.s32 	%r67, %r204, 2560;
	mul.wide.u32 	%rd25, %r67, 4;
	add.s64 	%rd26, %rd2, %rd25;
	ld.global.f32 	%f130, [%rd26];
	fma.rn.f32 	%f131, %f130, %f130, %f129;
	add.s32 	%r68, %r204, 3072;
	mul.wide.u32 	%rd27, %r68, 4;
	add.s64 	%rd28, %rd2, %rd27;
	ld.global.f32 	%f132, [%rd28];
	fma.rn.f32 	%f133, %f132, %f132, %f131;
	add.s32 	%r69, %r204, 3584;
	mul.wide.u32 	%rd29, %r69, 4;
	add.s64 	%rd30, %rd2, %rd29;
	ld.global.f32 	%f134, [%rd30];
	fma.rn.f32 	%f135, %f134, %f134, %f133;
	add.s32 	%r70, %r204, 4096;
	mul.wide.u32 	%rd31, %r70, 4;
	add.s64 	%rd32, %rd2, %rd31;
	ld.global.f32 	%f136, [%rd32];
	fma.rn.f32 	%f137, %f136, %f136, %f135;
	add.s32 	%r71, %r204, 4608;
	mul.wide.u32 	%rd33, %r71, 4;
	add.s64 	%rd34, %rd2, %rd33;
	ld.global.f32 	%f138, [%rd34];
	fma.rn.f32 	%f139, %f138, %f138, %f137;
	add.s32 	%r72, %r204, 5120;
	mul.wide.u32 	%rd35, %r72, 4;
	add.s64 	%rd36, %rd2, %rd35;
	ld.global.f32 	%f140, [%rd36];
	fma.rn.f32 	%f141, %f140, %f140, %f139;
	add.s32 	%r73, %r204, 5632;
	mul.wide.u32 	%rd37, %r73, 4;
	add.s64 	%rd38, %rd2, %rd37;
	ld.global.f32 	%f142, [%rd38];
	fma.rn.f32 	%f143, %f142, %f142, %f141;
	add.s32 	%r74, %r204, 6144;
	mul.wide.u32 	%rd39, %r74, 4;
	add.s64 	%rd40, %rd2, %rd39;
	ld.global.f32 	%f144, [%rd40];
	fma.rn.f32 	%f145, %f144, %f144, %f143;
	add.s32 	%r75, %r204, 6656;
	mul.wide.u32 	%rd41, %r75, 4;
	add.s64 	%rd42, %rd2, %rd41;
	ld.global.f32 	%f146, [%rd42];
	fma.rn.f32 	%f147, %f146, %f146, %f145;
	add.s32 	%r76, %r204, 7168;
	mul.wide.u32 	%rd43, %r76, 4;
	add.s64 	%rd44, %rd2, %rd43;
	ld.global.f32 	%f148, [%rd44];
	fma.rn.f32 	%f149, %f148, %f148, %f147;
	add.s32 	%r77, %r204, 7680;
	mul.wide.u32 	%rd45, %r77, 4;
	add.s64 	%rd46, %rd2, %rd45;
	ld.global.f32 	%f150, [%rd46];
	fma.rn.f32 	%f398, %f150, %f150, %f149;
	add.s32 	%r205, %r205, 8192;
	add.s32 	%r204, %r204, 8192;
	add.s32 	%r203, %r203, 16;
	setp.ne.s32 	%p10, %r203, 0;
	@%p10 bra 	$L__BB1_35;
	add.s32 	%r207, %r205, -4096;
$L__BB1_37:
	setp.eq.s32 	%p11, %r27, 0;
	@%p11 bra 	$L__BB1_46;
	and.b32  	%r39, %r26, 7;
	setp.lt.u32 	%p12, %r27, 8;
	@%p12 bra 	$L__BB1_40;
	add.s32 	%r78, %r207, %r202;
	mul.wide.u32 	%rd47, %r78, 4;
	add.s64 	%rd48, %rd2, %rd47;
	ld.global.f32 	%f152, [%rd48];
	fma.rn.f32 	%f153, %f152, %f152, %f398;
	add.s32 	%r79, %r78, 512;
	mul.wide.u32 	%rd49, %r79, 4;
	add.s64 	%rd50, %rd2, %rd49;
	ld.global.f32 	%f154, [%rd50];
	fma.rn.f32 	%f155, %f154, %f154, %f153;
	add.s32 	%r80, %r78, 1024;
	mul.wide.u32 	%rd51, %r80, 4;
	add.s64 	%rd52, %rd2, %rd51;
	ld.global.f32 	%f156, [%rd52];
	fma.rn.f32 	%f157, %f156, %f156, %f155;
	add.s32 	%r81, %r78, 1536;
	mul.wide.u32 	%rd53, %r81, 4;
	add.s64 	%rd54, %rd2, %rd53;
	ld.global.f32 	%f158, [%rd54];
	fma.rn.f32 	%f159, %f158, %f158, %f157;
	add.s32 	%r82, %r78, 2048;
	mul.wide.u32 	%rd55, %r82, 4;
	add.s64 	%rd56, %rd2, %rd55;
	ld.global.f32 	%f160, [%rd56];
	fma.rn.f32 	%f161, %f160, %f160, %f159;
	add.s32 	%r83, %r78, 2560;
	mul.wide.u32 	%rd57, %r83, 4;
	add.s64 	%rd58, %rd2, %rd57;
	ld.global.f32 	%f162, [%rd58];
	fma.rn.f32 	%f163, %f162, %f162, %f161;
	add.s32 	%r84, %r78, 3072;
	mul.wide.u32 	%rd59, %r84, 4;
	add.s64 	%rd60, %rd2, %rd59;
	ld.global.f32 	%f164, [%rd60];
	fma.rn.f32 	%f165, %f164, %f164, %f163;
	add.s32 	%r85, %r78, 3584;
	mul.wide.u32 	%rd61, %r85, 4;
	add.s64 	%rd62, %rd2, %rd61;
	ld.global.f32 	%f166, [%rd62];
	fma.rn.f32 	%f398, %f166, %f166, %f165;
	add.s32 	%r207, %r207, 4096;
$L__BB1_40:
	setp.eq.s32 	%p13, %r39, 0;
	@%p13 bra 	$L__BB1_46;
	and.b32  	%r42, %r26, 3;
	setp.lt.u32 	%p14, %r39, 4;
	@%p14 bra 	$L__BB1_43;
	add.s32 	%r86, %r207, %r202;
	mul.wide.u32 	%rd63, %r86, 4;
	add.s64 	%rd64, %rd2, %rd63;
	ld.global.f32 	%f168, [%rd64];
	fma.rn.f32 	%f169, %f168, %f168, %f398;
	add.s32 	%r87, %r86, 512;
	mul.wide.u32 	%rd65, %r87, 4;
	add.s64 	%rd66, %rd2, %rd65;
	ld.global.f32 	%f170, [%rd66];
	fma.rn.f32 	%f171, %f170, %f170, %f169;
	add.s32 	%r88, %r86, 1024;
	mul.wide.u32 	%rd67, %r88, 4;
	add.s64 	%rd68, %rd2, %rd67;
	ld.global.f32 	%f172, [%rd68];
	fma.rn.f32 	%f173, %f172, %f172, %f171;
	add.s32 	%r89, %r86, 1536;
	mul.wide.u32 	%rd69, %r89, 4;
	add.s64 	%rd70, %rd2, %rd69;
	ld.global.f32 	%f174, [%rd70];
	fma.rn.f32 	%f398, %f174, %f174, %f173;
	add.s32 	%r207, %r207, 2048;
$L__BB1_43:
	setp.eq.s32 	%p15, %r42, 0;
	@%p15 bra 	$L__BB1_46;
	add.s32 	%r210, %r207, %r202;
	neg.s32 	%r209, %r42;
$L__BB1_45:
	.pragma "nounroll";
	mul.wide.u32 	%rd71, %r210, 4;
	add.s64 	%rd72, %rd2, %rd71;
	ld.global.f32 	%f175, [%rd72];
	fma.rn.f32 	%f398, %f175, %f175, %f398;
	add.s32 	%r210, %r210, 512;
	add.s32 	%r209, %r209, 1;
	setp.ne.s32 	%p16, %r209, 0;
	@%p16 bra 	$L__BB1_45;
$L__BB1_46:
	// begin inline asm
	mov.u32 %r90, %laneid;
	// end inline asm
	mov.b32 	%r92, %f398;
	mov.b32 	%r93, 1;
	mov.b32 	%r114, 31;
	mov.b32 	%r115, -1;
	// begin inline asm
	shfl.sync.down.b32 %r91, %r92, %r93, %r114, %r115;
	// end inline asm
	setp.gt.s32 	%p17, %r90, 30;
	mov.b32 	%f176, %r91;
	add.f32 	%f177, %f398, %f176;
	selp.f32 	%f178, %f398, %f177, %p17;
	mov.b32 	%r97, %f178;
	mov.b32 	%r98, 2;
	// begin inline asm
	shfl.sync.down.b32 %r96, %r97, %r98, %r114, %r115;
	// end inline asm
	setp.gt.s32 	%p18, %r90, 29;
	mov.b32 	%f179, %r96;
	add.f32 	%f180, %f178, %f179;
	selp.f32 	%f181, %f178, %f180, %p18;
	mov.b32 	%r102, %f181;
	mov.b32 	%r103, 4;
	// begin inline asm
	shfl.sync.down.b32 %r101, %r102, %r103, %r114, %r115;
	// end inline asm
	setp.gt.s32 	%p19, %r90, 27;
	mov.b32 	%f182, %r101;
	add.f32 	%f183, %f181, %f182;
	selp.f32 	%f184, %f181, %f183, %p19;
	mov.b32 	%r107, %f184;
	mov.b32 	%r108, 8;
	// begin inline asm
	shfl.sync.down.b32 %r106, %r107, %r108, %r114, %r115;
	// end inline asm
	setp.gt.s32 	%p20, %r90, 23;
	mov.b32 	%f185, %r106;
	add.f32 	%f186, %f184, %f185;
	selp.f32 	%f187, %f184, %f186, %p20;
	mov.b32 	%r112, %f187;
	mov.b32 	%r113, 16;
	// begin inline asm
	shfl.sync.down.b32 %r111, %r112, %r113, %r114, %r115;
	// end inline asm
	setp.gt.s32 	%p21, %r90, 15;
	mov.b32 	%f188, %r111;
	add.f32 	%f38, %f187, %f188;
	selp.f32 	%f399, %f187, %f38, %p21;
	setp.ne.s32 	%p22, %r90, 0;
	@%p22 bra 	$L__BB1_48;
	shr.u32 	%r116, %r21, 3;
	and.b32  	%r117, %r116, 124;
	mov.u32 	%r118, _ZZN3cub18CUB_300001_SM_10006detail6reduce28DeviceReduceSingleTileKernelINS2_10policy_hubIfjN4cuda3std3__44plusIfEEE10Policy1000EN6thrust24THRUST_300001_SM_1000_NS6detail15normal_iteratorINSD_10device_ptrIfEEEEPfjS9_ff6squareEEvT0_T1_T2_T3_T4_T6_E12temp_storage;
	add.s32 	%r119, %r118, %r117;
	st.shared.f32 	[%r119+16], %f38;
$L__BB1_48:
	bar.sync 	0;
	setp.ne.s32 	%p23, %r21, 0;
	@%p23 bra 	$L__BB1_50;
	ld.shared.f32 	%f189, [_ZZN3cub18CUB_300001_SM_10006detail6reduce28DeviceReduceSingleTileKernelINS2_10policy_hubIfjN4cuda3std3__44plusIfEEE10Policy1000EN6thrust24THRUST_300001_SM_1000_NS6detail15normal_iteratorINSD_10device_ptrIfEEEEPfjS9_ff6squareEEvT0_T1_T2_T3_T4_T6_E12temp_storage+20];
	add.f32 	%f190, %f399, %f189;
	ld.shared.f32 	%f191, [_ZZN3cub18CUB_300001_SM_10006detail6reduce28DeviceReduceSingleTileKernelINS2_10policy_hubIfjN4cuda3std3__44plusIfEEE10Policy1000EN6thrust24THRUST_300001_SM_1000_NS6detail15normal_iteratorINSD_10device_ptrIfEEEEPfjS9_ff6squareEEvT0_T1_T2_T3_T4_T6_E12temp_storage+24];
	add.f32 	%f192, %f190, %f191;
	ld.shared.f32 	%f193, [_ZZN3cub18CUB_300001_SM_10006detail6reduce28DeviceReduceSingleTileKernelINS2_10policy_hubIfjN4cuda3std3__44plusIfEEE10Policy1000EN6thrust24THRUST_300001_SM_1000_NS6detail15normal_iteratorINSD_10device_ptrIfEEEEPfjS9_ff6squareEEvT0_T1_T2_T3_T4_T6_E12temp_storage+28];
	add.f32 	%f194, %f192, %f193;
	ld.shared.f32 	%f195, [_ZZN3cub18CUB_300001_SM_10006detail6reduce28DeviceReduceSingleTileKernelINS2_10policy_hubIfjN4cuda3std3__44plusIfEEE10Policy1000EN6thrust24THRUST_300001_SM_1000_NS6detail15normal_iteratorINSD_10device_ptrIfEEEEPfjS9_ff6squareEEvT0_T1_T2_T3_T4_T6_E12temp_storage+32];
	add.f32 	%f196, %f194, %f195;
	ld.shared.f32 	%f197, [_ZZN3cub18CUB_300001_SM_10006detail6reduce28DeviceReduceSingleTileKernelINS2_10policy_hubIfjN4cuda3std3__44plusIfEEE10Policy1000EN6thrust24THRUST_300001_SM_1000_NS6detail15normal_iteratorINSD_10device_ptrIfEEEEPfjS9_ff6squareEEvT0_T1_T2_T3_T4_T6_E12temp_storage+36];
	add.f32 	%f198, %f196, %f197;
	ld.shared.f32 	%f199, [_ZZN3cub18CUB_300001_SM_10006detail6reduce28DeviceReduceSingleTileKernelINS2_10policy_hubIfjN4cuda3std3__44plusIfEEE10Policy1000EN6thrust24THRUST_300001_SM_1000_NS6detail15normal_iteratorINSD_10device_ptrIfEEEEPfjS9_ff6squareEEvT0_T1_T2_T3_T4_T6_E12temp_storage+40];
	add.f32 	%f200, %f198, %f199;
	ld.shared.f32 	%f201, [_ZZN3cub18CUB_300001_SM_10006detail6reduce28DeviceReduceSingleTileKernelINS2_10policy_hubIfjN4cuda3std3__44plusIfEEE10Policy1000EN6thrust24THRUST_300001_SM_1000_NS6detail15normal_iteratorINSD_10device_ptrIfEEEEPfjS9_ff6squareEEvT0_T1_T2_T3_T4_T6_E12temp_storage+44];
	add.f32 	%f202, %f200, %f201;
	ld.shared.f32 	%f203, [_ZZN3cub18CUB_300001_SM_10006detail6reduce28DeviceReduceSingleTileKernelINS2_10policy_hubIfjN4cuda3std3__44plusIfEEE10Policy1000EN6thrust24THRUST_300001_SM_1000_NS6detail15normal_iteratorINSD_10device_ptrIfEEEEPfjS9_ff6squareEEvT0_T1_T2_T3_T4_T6_E12temp_storage+48];
	add.f32 	%f204, %f202, %f203;
	ld.shared.f32 	%f205, [_ZZN3cub18CUB_300001_SM_10006detail6reduce28DeviceReduceSingleTileKernelINS2_10policy_hubIfjN4cuda3std3__44plusIfEEE10Policy1000EN6thrust24THRUST_300001_SM_1000_NS6detail15normal_iteratorINSD_10device_ptrIfEEEEPfjS9_ff6squareEEvT0_T1_T2_T3_T4_T6_E12temp_storage+52];
	add.f32 	%f206, %f204, %f205;
	ld.shared.f32 	%f207, [_ZZN3cub18CUB_300001_SM_10006detail6reduce28DeviceReduceSingleTileKernelINS2_10policy_hubIfjN4cuda3std3__44plusIfEEE10Policy1000EN6thrust24THRUST_300001_SM_1000_NS6detail15normal_iteratorINSD_10device_ptrIfEEEEPfjS9_ff6squareEEvT0_T1_T2_T3_T4_T6_E12temp_storage+56];
	add.f32 	%f208, %f206, %f207;
	ld.shared.f32 	%f209, [_ZZN3cub18CUB_300001_SM_10006detail6reduce28DeviceReduceSingleTileKernelINS2_10policy_hubIfjN4cuda3std3__44plusIfEEE10Policy1000EN6thrust24THRUST_300001_SM_1000_NS6detail15normal_iteratorINSD_10device_ptrIfEEEEPfjS9_ff6squareEEvT0_T1_T2_T3_T4_T6_E12temp_storage+60];
	add.f32 	%f210, %f208, %f209;
	ld.shared.f32 	%f211, [_ZZN3cub18CUB_300001_SM_10006detail6reduce28DeviceReduceSingleTileKernelINS2_10policy_hubIfjN4cuda3std3__44plusIfEEE10Policy1000EN6thrust24THRUST_300001_SM_1000_NS6detail15normal_iteratorINSD_10device_ptrIfEEEEPfjS9_ff6squareEEvT0_T1_T2_T3_T4_T6_E12temp_storage+64];
	add.f32 	%f212, %f210, %f211;
	ld.shared.f32 	%f213, [_ZZN3cub18CUB_300001_SM_10006detail6reduce28DeviceReduceSingleTileKernelINS2_10policy_hubIfjN4cuda3std3__44plusIfEEE10Policy1000EN6thrust24THRUST_300001_SM_1000_NS6detail15normal_iteratorINSD_10device_ptrIfEEEEPfjS9_ff6squareEEvT0_T1_T2_T3_T4_T6_E12temp_storage+68];
	add.f32 	%f214, %f212, %f213;
	ld.shared.f32 	%f215, [_ZZN3cub18CUB_300001_SM_10006detail6reduce28DeviceReduceSingleTileKernelINS2_10policy_hubIfjN4cuda3std3__44plusIfEEE10Policy1000EN6thrust24THRUST_300001_SM_1000_NS6detail15normal_iteratorINSD_10device_ptrIfEEEEPfjS9_ff6squareEEvT0_T1_T2_T3_T4_T6_E12temp_storage+72];
	add.f32 	%f216, %f214, %f215;
	ld.shared.f32 	%f217, [_ZZN3cub18CUB_300001_SM_10006detail6reduce28DeviceReduceSingleTileKernelINS2_10policy_hubIfjN4cuda3std3__44plusIfEEE10Policy1000EN6thrust24THRUST_300001_SM_1000_NS6detail15normal_iteratorINSD_10device_ptrIfEEEEPfjS9_ff6squareEEvT0_T1_T2_T3_T4_T6_E12temp_storage+76];
	add.f32 	%f399, %f216, %f217;
$L__BB1_50:
	mov.u32 	%r192, %tid.x;
	setp.ne.s32 	%p65, %r192, 0;
	@%p65 bra 	$L__BB1_52;
	add.f32 	%f377, %f42, %f399;
	st.global.f32 	[%rd1], %f377;
$L__BB1_52:
	ret;

}
	// .globl	_ZN3cub18CUB_300001_SM_10006detail6reduce18DeviceReduceKernelINS2_10policy_hubIfjN4cuda3std3__44plusIfEEE10Policy1000EN6thrust24THRUST_300001_SM_1000_NS6detail15normal_iteratorINSD_10device_ptrIfEEEEjS9_f6squareEEvT0_PT3_T1_NS0_13GridEvenShareISN_EET2_T4_
.visible .entry _ZN3cub18CUB_300001_SM_10006detail6reduce18DeviceReduceKernelINS2_10policy_hubIfjN4cuda3std3__44plusIfEEE10Policy1000EN6thrust24THRUST_300001_SM_1000_NS6detail15normal_iteratorINSD_10device_ptrIfEEEEjS9_f6squareEEvT0_PT3_T1_NS0_13GridEvenShareISN_EET2_T4_(
	.param .align 8 .b8 _ZN3cub18CUB_300001_SM_10006detail6reduce18DeviceReduceKernelINS2_10policy_hubIfjN4cuda3std3__44plusIfEEE10Policy1000EN6thrust24THRUST_300001_SM_1000_NS6detail15normal_iteratorINSD_10device_ptrIfEEEEjS9_f6squareEEvT0_PT3_T1_NS0_13GridEvenShareISN_EET2_T4__param_0[8],
	.param .u64 .ptr .align 1 _ZN3cub18CUB_300001_SM_10006detail6reduce18DeviceReduceKernelINS2_10policy_hubIfjN4cuda3std3__44plusIfEEE10Policy1000EN6thrust24THRUST_300001_SM_1000_NS6detail15normal_iteratorINSD_10device_ptrIfEEEEjS9_f6squareEEvT0_PT3_T1_NS0_13GridEvenShareISN_EET2_T4__param_1,
	.param .u32 _ZN3cub18CUB_300001_SM_10006detail6reduce18DeviceReduceKernelINS2_10policy_hubIfjN4cuda3std3__44plusIfEEE10Policy1000EN6thrust24THRUST_300001_SM_1000_NS6detail15normal_iteratorINSD_10device_ptrIfEEEEjS9_f6squareEEvT0_PT3_T1_NS0_13GridEvenShareISN_EET2_T4__param_2,
	.param .align 4 .b8 _ZN3cub18CUB_300001_SM_10006detail6reduce18DeviceReduceKernelINS2_10policy_hubIfjN4cuda3std3__44plusIfEEE10Policy1000EN6thrust24THRUST_300001_SM_1000_NS6detail15normal_iteratorINSD_10device_ptrIfEEEEjS9_f6squareEEvT0_PT3_T1_NS0_13GridEvenShareISN_EET2_T4__param_3[40],
	.param .align 1 .b8 _ZN3cub18CUB_300001_SM_10006detail6reduce18DeviceReduceKernelINS2_10policy_hubIfjN4cuda3std3__44plusIfEEE10Policy1000EN6thrust24THRUST_300001_SM_1000_NS6detail15normal_iteratorINSD_10device_ptrIfEEEEjS9_f6squareEEvT0_PT3_T1_NS0_13GridEvenShareISN_EET2_T4__param_4[1],
	.param .align 1 .b8 _ZN3cub18CUB_300001_SM_10006detail6reduce18DeviceReduceKernelINS2_10policy_hubIfjN4cuda3std3__44plusIfEEE10Policy1000EN6thrust24THRUST_300001_SM_1000_NS6detail15normal_iteratorINSD_10device_ptrIfEEEEjS9_f6squareEEvT0_PT3_T1_NS0_13GridEvenShareISN_EET2_T4__param_5[1]
)
.maxntid 512
{
	.reg .pred 	%p<65>;
	.reg .b16 	%rs<4>;
	.reg .b32 	%r<277>;
	.reg .b32 	%f<396>;
	.reg .b64 	%rd<129>;
	// demoted variable
	.shared .align 4 .b8 _ZZN3cub18CUB_300001_SM_10006detail6reduce18DeviceReduceKernelINS2_10policy_hubIfjN4cuda3std3__44plusIfEEE10Policy1000EN6thrust24THRUST_300001_SM_1000_NS6detail15normal_iteratorINSD_10device_ptrIfEEEEjS9_f6squareEEvT0_PT3_T1_NS0_13GridEvenShareISN_EET2_T4_E12temp_storage[84];
	ld.param.u32 	%r1, [_ZN3cub18CUB_300001_SM_10006detail6reduce18DeviceReduceKernelINS2_10policy_hubIfjN4cuda3std3__44plusIfEEE10Policy1000EN6thrust24THRUST_300001_SM_1000_NS6detail15normal_iteratorINSD_10device_ptrIfEEEEjS9_f6squareEEvT0_PT3_T1_NS0_13GridEvenShareISN_EET2_T4__param_3+20];
	ld.param.u32 	%r2, [_ZN3cub18CUB_300001_SM_10006detail6reduce18DeviceReduceKernelINS2_10policy_hubIfjN4cuda3std3__44plusIfEEE10Policy1000EN6thrust24THRUST_300001_SM_1000_NS6detail15normal_iteratorINSD_10device_ptrIfEEEEjS9_f6squareEEvT0_PT3_T1_NS0_13GridEvenShareISN_EET2_T4__param_3+24];
	ld.param.u64 	%rd3, [_ZN3cub18CUB_300001_SM_10006detail6reduce18DeviceReduceKernelINS2_10policy_hubIfjN4cuda3std3__44plusIfEEE10Policy1000EN6thrust24THRUST_300001_SM_1000_NS6detail15normal_iteratorINSD_10device_ptrIfEEEEjS9_f6squareEEvT0_PT3_T1_NS0_13GridEvenShareISN_EET2_T4__param_0];
	ld.param.u64 	%rd2, [_ZN3cub18CUB_300001_SM_10006detail6reduce18DeviceReduceKernelINS2_10policy_hubIfjN4cuda3std3__44plusIfEEE10Policy1000EN6thrust24THRUST_300001_SM_1000_NS6detail15normal_iteratorINSD_10device_ptrIfEEEEjS9_f6squareEEvT0_PT3_T1_NS0_13GridEvenShareISN_EET2_T4__param_1];
	cvta.to.global.u64 	%rd1, %rd3;
	mov.u32 	%r3, %ctaid.x;
	shl.b32 	%r4, %r2, 13;
	shl.b32 	%r268, %r3, 13;
	sub.s32 	%r6, %r1, %r268;
	setp.gt.u32 	%p1, %r6, 8191;
	@%p1 bra 	$L__BB2_26;
	mov.u32 	%r7, %tid.x;
	setp.ge.u32 	%p23, %r7, %r6;
	mov.f32 	%f384, 0f00000000;
	mov.u32 	%r259, %r7;
	@%p23 bra 	$L__BB2_3;
	add.s32 	%r153, %r268, %r7;
	mul.wide.u32 	%rd66, %r153, 4;
	add.s64 	%rd67, %rd1, %rd66;
	ld.global.f32 	%f217, [%rd67];
	mul.f32 	%f384, %f217, %f217;
	add.s32 	%r259, %r7, 512;
$L__BB2_3:
	setp.ge.u32 	%p24, %r259, %r6;
	@%p24 bra 	$L__BB2_17;
	not.b32 	%r154, %r259;
	add.s32 	%r155, %r1, %r154;
	sub.s32 	%r156, %r155, %r268;
	shr.u32 	%r157, %r156, 9;
	add.s32 	%r10, %r157, 1;
	and.b32  	%r11, %r10, 15;
	setp.lt.u32 	%p25, %r156, 7680;
	@%p25 bra 	$L__BB2_8;
	or.b32  	%r258, %r259, 4096;
	add.s32 	%r257, %r259, %r268;
	and.b32  	%r158, %r10, 16777200;
	neg.s32 	%r256, %r158;
$L__BB2_6:
	.pragma "nounroll";
	mul.wide.u32 	%rd68, %r257, 4;
	add.s64 	%rd69, %rd1, %rd68;
	ld.global.f32 	%f219, [%rd69];
	fma.rn.f32 	%f220, %f219, %f219, %f384;
	add.s32 	%r159, %r257, 512;
	mul.wide.u32 	%rd70, %r159, 4;
	add.s64 	%rd71, %rd1, %rd70;
	ld.global.f32 	%f221, [%rd71];
	fma.rn.f32 	%f222, %f221, %f221, %f220;
	add.s32 	%r160, %r257, 1024;
	mul.wide.u32 	%rd72, %r160, 4;
	add.s64 	%rd73, %rd1, %rd72;
	ld.global.f32 	%f223, [%rd73];
	fma.rn.f32 	%f224, %f223, %f223, %f222;
	add.s32 	%r161, %r257, 1536;
	mul.wide.u32 	%rd74, %r161, 4;
	add.s64 	%rd75, %rd1, %rd74;
	ld.global.f32 	%f225, [%rd75];
	fma.rn.f32 	%f226, %f225, %f225, %f224;
	add.s32 	%r162, %r257, 2048;
	mul.wide.u32 	%rd76, %r162, 4;
	add.s64 	%rd77, %rd1, %rd76;
	ld.global.f32 	%f227, [%rd77];
	fma.rn.f32 	%f228, %f227, %f227, %f226;
	add.s32 	%r163, %r257, 2560;
	mul.wide.u32 	%rd78, %r163, 4;
	add.s64 	%rd79, %rd1, %rd78;
	ld.global.f32 	%f229, [%rd79];
	fma.rn.f32 	%f230, %f229, %f229, %f228;
	add.s32 	%r164, %r257, 3072;
	mul.wide.u32 	%rd80, %r164, 4;
	add.s64 	%rd81, %rd1, %rd80;
	ld.global.f32 	%f231, [%rd81];
	fma.rn.f32 	%f232, %f231, %f231, %f230;
	add.s32 	%r165, %r257, 3584;
	mul.wide.u32 	%rd82, %r165, 4;
	add.s64 	%rd83, %rd1, %rd82;
	ld.global.f32 	%f233, [%rd83];
	fma.rn.f32 	%f234, %f233, %f233, %f232;
	add.s32 	%r166, %r257, 4096;
	mul.wide.u32 	%rd84, %r166, 4;
	add.s64 	%rd85, %rd1, %rd84;
	ld.global.f32 	%f235, [%rd85];
	fma.rn.f32 	%f236, %f235, %f235, %f234;
	add.s32 	%r167, %r257, 4608;
	mul.wide.u32 	%rd86, %r167, 4;
	add.s64 	%rd87, %rd1, %rd86;
	ld.global.f32 	%f237, [%rd87];
	fma.rn.f32 	%f238, %f237, %f237, %f236;
	add.s32 	%r168, %r257, 5120;
	mul.wide.u32 	%rd88, %r168, 4;
	add.s64 	%rd89, %rd1, %rd88;
	ld.global.f32 	%f239, [%rd89];
	fma.rn.f32 	%f240, %f239, %f239, %f238;
	add.s32 	%r169, %r257, 5632;
	mul.wide.u32 	%rd90, %r169, 4;
	add.s64 	%rd91, %rd1, %rd90;
	ld.global.f32 	%f241, [%rd91];
	fma.rn.f32 	%f242, %f241, %f241, %f240;
	add.s32 	%r170, %r257, 6144;
	mul.wide.u32 	%rd92, %r170, 4;
	add.s64 	%rd93, %rd1, %rd92;
	ld.global.f32 	%f243, [%rd93];
	fma.rn.f32 	%f244, %f243, %f243, %f242;
	add.s32 	%r171, %r257, 6656;
	mul.wide.u32 	%rd94, %r171, 4;
	add.s64 	%rd95, %rd1, %rd94;
	ld.global.f32 	%f245, [%rd95];
	fma.rn.f32 	%f246, %f245, %f245, %f244;
	add.s32 	%r172, %r257, 7168;
	mul.wide.u32 	%rd96, %r172, 4;
	add.s64 	%rd97, %rd1, %rd96;
	ld.global.f32 	%f247, [%rd97];
	fma.rn.f32 	%f248, %f247, %f247, %f246;
	add.s32 	%r173, %r257, 7680;
	mul.wide.u32 	%rd98, %r173, 4;
	add.s64 	%rd99, %rd1, %rd98;
	ld.global.f32 	%f249, [%rd99];
	fma.rn.f32 	%f384, %f249, %f249, %f248;
	add.s32 	%r258, %r258, 8192;
	add.s32 	%r257, %r257, 8192;
	add.s32 	%r256, %r256, 16;
	setp.ne.s32 	%p26, %r256, 0;
	@%p26 bra 	$L__BB2_6;
	add.s32 	%r259, %r258, -4096;
$L__BB2_8:
	setp.eq.s32 	%p27, %r11, 0;
	@%p27 bra 	$L__BB2_17;
	and.b32  	%r23, %r10, 7;
	setp.lt.u32 	%p28, %r11, 8;
	@%p28 bra 	$L__BB2_11;
	add.s32 	%r174, %r268, %r259;
	mul.wide.u32 	%rd100, %r174, 4;
	add.s64 	%rd101, %rd1, %rd100;
	ld.global.f32 	%f251, [%rd101];
	fma.rn.f32 	%f252, %f251, %f251, %f384;
	add.s32 	%r175, %r174, 512;
	mul.wide.u32 	%rd102, %r175, 4;
	add.s64 	%rd103, %rd1, %rd102;
	ld.global.f32 	%f253, [%rd103];
	fma.rn.f32 	%f254, %f253, %f253, %f252;
	add.s32 	%r176, %r174, 1024;
	mul.wide.u32 	%rd104, %r176, 4;
	add.s64 	%rd105, %rd1, %rd104;
	ld.global.f32 	%f255, [%rd105];
	fma.rn.f32 	%f256, %f255, %f255, %f254;
	add.s32 	%r177, %r174, 1536;
	mul.wide.u32 	%rd106, %r177, 4;
	add.s64 	%rd107, %rd1, %rd106;
	ld.global.f32 	%f257, [%rd107];
	fma.rn.f32 	%f258, %f257, %f257, %f256;
	add.s32 	%r178, %r174, 2048;
	mul.wide.u32 	%rd108, %r178, 4;
	add.s64 	%rd109, %rd1, %rd108;
	ld.global.f32 	%f259, [%rd109];
	fma.rn.f32 	%f260, %f259, %f259, %f258;
	add.s32 	%r179, %r174, 2560;
	mul.wide.u32 	%rd110, %r179, 4;
	add.s64 	%rd111, %rd1, %rd110;
	ld.global.f32 	%f261, [%rd111];
	fma.rn.f32 	%f262, %f261, %f261, %f260;
	add.s32 	%r180, %r174, 3072;
	mul.wide.u32 	%rd112, %r180, 4;
	add.s64 	%rd113, %rd1, %rd112;
	ld.global.f32 	%f263, [%rd113];
	fma.rn.f32 	%f264, %f263, %f263, %f262;
	add.s32 	%r181, %r174, 3584;
	mul.wide.u32 	%rd114, %r181, 4;
	add.s64 	%rd115, %rd1, %rd114;
	ld.global.f32 	%f265, [%rd115];
	fma.rn.f32 	%f384, %f265, %f265, %f264;
	add.s32 	%r259, %r259, 4096;
$L__BB2_11:
	setp.eq.s32 	%p29, %r23, 0;
	@%p29 bra 	$L__BB2_17;
	and.b32  	%r26, %r10, 3;
	setp.lt.u32 	%p30, %r23, 4;
	@%p30 bra 	$L__BB2_14;
	add.s32 	%r182, %r268, %r259;
	mul.wide.u32 	%rd116, %r182, 4;
	add.s64 	%rd117, %rd1, %rd116;
	ld.global.f32 	%f267, [%rd117];
	fma.rn.f32 	%f268, %f267, %f267, %f384;
	add.s32 	%r183, %r182, 512;
	mul.wide.u32 	%rd118, %r183, 4;
	add.s64 	%rd119, %rd1, %rd118;
	ld.global.f32 	%f269, [%rd119];
	fma.rn.f32 	%f270, %f269, %f269, %f268;
	add.s32 	%r184, %r182, 1024;
	mul.wide.u32 	%rd120, %r184, 4;
	add.s64 	%rd121, %rd1, %rd120;
	ld.global.f32 	%f271, [%rd121];
	fma.rn.f32 	%f272, %f271, %f271, %f270;
	add.s32 	%r185, %r182, 1536;
	mul.wide.u32 	%rd122, %r185, 4;
	add.s64 	%rd123, %rd1, %rd122;
	ld.global.f32 	%f273, [%rd123];
	fma.rn.f32 	%f384, %f273, %f273, %f272;
	add.s32 	%r259, %r259, 2048;
$L__BB2_14:
	setp.eq.s32 	%p31, %r26, 0;
	@%p31 bra 	$L__BB2_17;
	add.s32 	%r263, %r259, %r268;
	neg.s32 	%r262, %r26;
$L__BB2_16:
	.pragma "nounroll";
	mul.wide.u32 	%rd124, %r263, 4;
	add.s64 	%rd125, %rd1, %rd124;
	ld.global.f32 	%f274, [%rd125];
	fma.rn.f32 	%f384, %f274, %f274, %f384;
	add.s32 	%r263, %r263, 512;
	add.s32 	%r262, %r262, 1;
	setp.ne.s32 	%p32, %r262, 0;
	@%p32 bra 	$L__BB2_16;
$L__BB2_17:
	setp.lt.u32 	%p33, %r6, 512;
	@%p33 bra 	$L__BB2_22;
	// begin inline asm
	mov.u32 %r224, %laneid;
	// end inline asm
	mov.b32 	%r226, %f384;
	mov.b32 	%r227, 1;
	mov.b32 	%r248, 31;
	mov.b32 	%r249, -1;
	// begin inline asm
	shfl.sync.down.b32 %r225, %r226, %r227, %r248, %r249;
	// end inline asm
	setp.gt.s32 	%p57, %r224, 30;
	mov.b32 	%f333, %r225;
	add.f32 	%f334, %f384, %f333;
	selp.f32 	%f335, %f384, %f334, %p57;
	mov.b32 	%r231, %f335;
	mov.b32 	%r232, 2;
	// begin inline asm
	shfl.sync.down.b32 %r230, %r231, %r232, %r248, %r249;
	// end inline asm
	setp.gt.s32 	%p58, %r224, 29;
	mov.b32 	%f336, %r230;
	add.f32 	%f337, %f335, %f336;
	selp.f32 	%f338, %f335, %f337, %p58;
	mov.b32 	%r236, %f338;
	mov.b32 	%r237, 4;
	// begin inline asm
	shfl.sync.down.b32 %r235, %r236, %r237, %r248, %r249;
	// end inline asm
	setp.gt.s32 	%p59, %r224, 27;
	mov.b32 	%f339, %r235;
	add.f32 	%f340, %f338, %f339;
	selp.f32 	%f341, %f338, %f340, %p59;
	mov.b32 	%r241, %f341;
	mov.b32 	%r242, 8;
	// begin inline asm
	shfl.sync.down.b32 %r240, %r241, %r242, %r248, %r249;
	// end inline asm
	setp.gt.s32 	%p60, %r224, 23;
	mov.b32 	%f342, %r240;
	add.f32 	%f343, %f341, %f342;
	selp.f32 	%f344, %f341, %f343, %p60;
	mov.b32 	%r246, %f344;
	mov.b32 	%r247, 16;
	// begin inline asm
	shfl.sync.down.b32 %r245, %r246, %r247, %r248, %r249;
	// end inline asm
	setp.gt.s32 	%p61, %r224, 15;
	mov.b32 	%f345, %r245;
	add.f32 	%f16, %f344, %f345;
	selp.f32 	%f395, %f344, %f16, %p61;
	setp.ne.s32 	%p62, %r224, 0;
	@%p62 bra 	$L__BB2_20;
	shr.u32 	%r250, %r7, 3;
	and.b32  	%r251, %r250, 124;
	mov.u32 	%r252, _ZZN3cub18CUB_300001_SM_10006detail6reduce18DeviceReduceKernelINS2_10policy_hubIfjN4cuda3std3__44plusIfEEE10Policy1000EN6thrust24THRUST_300001_SM_1000_NS6detail15normal_iteratorINSD_10device_ptrIfEEEEjS9_f6squareEEvT0_PT3_T1_NS0_13GridEvenShareISN_EET2_T4_E12temp_storage;
	add.s32 	%r253, %r252, %r251;
	st.shared.f32 	[%r253+16], %f16;
$L__BB2_20:
	bar.sync 	0;
	setp.ne.s32 	%p63, %r7, 0;
	@%p63 bra 	$L__BB2_48;
	ld.shared.f32 	%f346, [_ZZN3cub18CUB_300001_SM_10006detail6reduce18DeviceReduceKernelINS2_10policy_hubIfjN4cuda3std3__44plusIfEEE10Policy1000EN6thrust24THRUST_300001_SM_1000_NS6detail15normal_iteratorINSD_10device_ptrIfEEEEjS9_f6squareEEvT0_PT3_T1_NS0_13GridEvenShareISN_EET2_T4_E12temp_storage+20];
	add.f32 	%f347, %f395, %f346;
	ld.shared.f32 	%f348, [_ZZN3cub18CUB_300001_SM_10006detail6reduce18DeviceReduceKernelINS2_10policy_hubIfjN4cuda3std3__44plusIfEEE10Policy1000EN6thrust24THRUST_300001_SM_1000_NS6detail15normal_iteratorINSD_10device_ptrIfEEEEjS9_f6squareEEvT0_PT3_T1_NS0_13GridEvenShareISN_EET2_T4_E12temp_storage+24];
	add.f32 	%f349, %f347, %f348;
	ld.shared.f32 	%f350, [_ZZN3cub18CUB_300001_SM_10006detail6reduce18DeviceReduceKernelINS2_10policy_hubIfjN4cuda3std3__44plusIfEEE10Policy1000EN6thrust24THRUST_300001_SM_1000_NS6detail15normal_iteratorINSD_10device_ptrIfEEEEjS9_f6squareEEvT0_PT3_T1_NS0_13GridEvenShareISN_EET2_T4_E12temp_storage+28];
	add.f32 	%f351, %f349, %f350;
	ld.shared.f32 	%f352, [_ZZN3cub18CUB_300001_SM_10006detail6reduce18DeviceReduceKernelINS2_10policy_hubIfjN4cuda3std3__44plusIfEEE10Policy1000EN6thrust24THRUST_300001_SM_1000_NS6detail15normal_iteratorINSD_10device_ptrIfEEEEjS9_f6squareEEvT0_PT3_T1_NS0_13GridEvenShareISN_EET2_T4_E12temp_storage+32];
	add.f32 	%f353, %f351, %f352;
	ld.shared.f32 	%f354, [_ZZN3cub18CUB_300001_SM_10006detail6reduce18DeviceReduceKernelINS2_10policy_hubIfjN4cuda3std3__44plusIfEEE10Policy1000EN6thrust24THRUST_300001_SM_1000_NS6detail15normal_iteratorINSD_10device_ptrIfEEEEjS9_f6squareEEvT0_PT3_T1_NS0_13GridEvenShareISN_EET2_T4_E12temp_storage+36];
	add.f32 	%f355, %f353, %f354;
	ld.shared.f32 	%f356, [_ZZN3cub18CUB_300001_SM_10006detail6reduce18DeviceReduceKernelINS2_10policy_hubIfjN4cuda3std3__44plusIfEEE10Policy1000EN6thrust24THRUST_300001_SM_1000_NS6detail15normal_iteratorINSD_10device_ptrIfEEEEjS9_f6squareEEvT0_PT3_T1_NS0_13GridEvenShareISN_EET2_T4_E12temp_storage+40];
	add.f32 	%f357, %f355, %f356;
	ld.shared.f32 	%f358, [_ZZN3cub18CUB_300001_SM_10006detail6reduce18DeviceReduceKernelINS2_10policy_hubIfjN4cuda3std3__44plusIfEEE10Policy1000EN6thrust24THRUST_300001_SM_1000_NS6detail15normal_iteratorINSD_10device_ptrIfEEEEjS9_f6squareEEvT0_PT3_T1_NS0_13GridEvenShareISN_EET2_T4_E12temp_storage+44];
	add.f32 	%f359, %f357, %f358;
	ld.shared.f32 	%f360, [_ZZN3cub18CUB_300001_SM_10006detail6reduce18DeviceReduceKernelINS2_10policy_hubIfjN4cuda3std3__44plusIfEEE10Policy1000EN6thrust24THRUST_300001_SM_1000_NS6detail15normal_iteratorINSD_10device_ptrIfEEEEjS9_f6squareEEvT0_PT3_T1_NS0_13GridEvenShareISN_EET2_T4_E12temp_storage+48];
	add.f32 	%f361, %f359, %f360;
	ld.shared.f32 	%f362, [_ZZN3cub18CUB_300001_SM_10006detail6reduce18DeviceReduceKernelINS2_10policy_hubIfjN4cuda3std3__44plusIfEEE10Policy1000EN6thrust24THRUST_300001_SM_1000_NS6detail15normal_iteratorINSD_10device_ptrIfEEEEjS9_f6squareEEvT0_PT3_T1_NS0_13GridEvenShareISN_EET2_T4_E12temp_storage+52];
	add.f32 	%f363, %f361, %f362;
	ld.shared.f32 	%f364, [_ZZN3cub18CUB_300001_SM_10006detail6reduce18DeviceReduceKernelINS2_10policy_hubIfjN4cuda3std3__44plusIfEEE10Policy1000EN6thrust24THRUST_300001_SM_1000_NS6detail15normal_iteratorINSD_10device_ptrIfEEEEjS9_f6squareEEvT0_PT3_T1_NS0_13GridEvenShareISN_EET2_T4_E12temp_storage+56];
	add.f32 	%f365, %f363, %f364;
	ld.shared.f32 	%f366, [_ZZN3cub18CUB_300001_SM_10006detail6reduce18DeviceReduceKernelINS2_10policy_hubIfjN4cuda3std3__44plusIfEEE10Policy1000EN6thrust24THRUST_300001_SM_1000_NS6detail15normal_iteratorINSD_10device_ptrIfEEEEjS9_f6squareEEvT0_PT3_T1_NS0_13GridEvenShareISN_EET2_T4_E12temp_storage+60];
	add.f32 	%f367, %f365, %f366;
	ld.shared.f32 	%f368, [_ZZN3cub18CUB_300001_SM_10006detail6reduce18DeviceReduceKernelINS2_10policy_hubIfjN4cuda3std3__44plusIfEEE10Policy1000EN6thrust24THRUST_300001_SM_1000_NS6detail15normal_iteratorINSD_10device_ptrIfEEEEjS9_f6squareEEvT0_PT3_T1_NS0_13GridEvenShareISN_EET2_T4_E12temp_storage+64];
	add.f32 	%f369, %f367, %f368;
	ld.shared.f32 	%f370, [_ZZN3cub18CUB_300001_SM_10006detail6reduce18DeviceReduceKernelINS2_10policy_hubIfjN4cuda3std3__44plusIfEEE10Policy1000EN6thrust24THRUST_300001_SM_1000_NS6detail15normal_iteratorINSD_10device_ptrIfEEEEjS9_f6squareEEvT0_PT3_T1_NS0_13GridEvenShareISN_EET2_T4_E12temp_storage+68];
	add.f32 	%f371, %f369, %f370;
	ld.shared.f32 	%f372, [_ZZN3cub18CUB_300001_SM_10006detail6reduce18DeviceReduceKernelINS2_10policy_hubIfjN4cuda3std3__44plusIfEEE10Policy1000EN6thrust24THRUST_300001_SM_1000_NS6detail15normal_iteratorINSD_10device_ptrIfEEEEjS9_f6squareEEvT0_PT3_T1_NS0_13GridEvenShareISN_EET2_T4_E12temp_storage+72];
	add.f32 	%f373, %f371, %f372;
	ld.shared.f32 	%f374, [_ZZN3cub18CUB_300001_SM_10006detail6reduce18DeviceReduceKernelINS2_10policy_hubIfjN4cuda3std3__44plusIfEEE10Policy1000EN6thrust24THRUST_300001_SM_1000_NS6detail15normal_iteratorINSD_10device_ptrIfEEEEjS9_f6squareEEvT0_PT3_T1_NS0_13GridEvenShareISN_EET2_T4_E12temp_storage+76];
	add.f32 	%f395, %f373, %f374;
	bra.uni 	$L__BB2_48;
$L__BB2_22:
	// begin inline asm
	mov.u32 %r186, %laneid;
	// end inline asm
	and.b32  	%r212, %r7, 992;
	add.s32 	%r213, %r212, 32;
	setp.gt.u32 	%p34, %r213, %r6;
	not.b32 	%r214, %r212;
	add.s32 	%r215, %r6, %r214;
	selp.b32 	%r210, %r215, 31, %p34;
	mov.b32 	%r188, %f384;
	mov.b32 	%r189, 1;
	mov.b32 	%r211, -1;
	// begin inline asm
	shfl.sync.down.b32 %r187, %r188, %r189, %r210, %r211;
	// end inline asm
	setp.lt.s32 	%p35, %r186, %r210;
	mov.b32 	%f275, %r187;
	add.f32 	%f276, %f384, %f275;
	selp.f32 	%f277, %f276, %f384, %p35;
	mov.b32 	%r193, %f277;
	mov.b32 	%r194, 2;
	// begin inline asm
	shfl.sync.down.b32 %r192, %r193, %r194, %r210, %r211;
	// end inline asm
	add.s32 	%r216, %r186, 2;
	setp.gt.s32 	%p36, %r216, %r210;
	mov.b32 	%f278, %r192;
	add.f32 	%f279, %f277, %f278;
	selp.f32 	%f280, %f277, %f279, %p36;
	mov.b32 	%r198, %f280;
	mov.b32 	%r199, 4;
	// begin inline asm
	shfl.sync.down.b32 %r197, %r198, %r199, %r210, %r211;
	// end inline asm
	add.s32 	%r217, %r186, 4;
	setp.gt.s32 	%p37, %r217, %r210;
	mov.b32 	%f281, %r197;
	add.f32 	%f282, %f280, %f281;
	selp.f32 	%f283, %f280, %f282, %p37;
	mov.b32 	%r203, %f283;
	mov.b32 	%r204, 8;
	// begin inline asm
	shfl.sync.down.b32 %r202, %r203, %r204, %r210, %r211;
	// end inline asm
	add.s32 	%r218, %r186, 8;
	setp.gt.s32 	%p38, %r218, %r210;
	mov.b32 	%f284, %r202;
	add.f32 	%f285, %f283, %f284;
	selp.f32 	%f286, %f283, %f285, %p38;
	mov.b32 	%r208, %f286;
	mov.b32 	%r209, 16;
	// begin inline asm
	shfl.sync.down.b32 %r207, %r208, %r209, %r210, %r211;
	// end inline asm
	add.s32 	%r219, %r186, 16;
	setp.gt.s32 	%p39, %r219, %r210;
	mov.b32 	%f287, %r207;
	add.f32 	%f288, %f286, %f287;
	selp.f32 	%f395, %f286, %f288, %p39;
	setp.ne.s32 	%p40, %r186, 0;
	@%p40 bra 	$L__BB2_24;
	shr.u32 	%r220, %r7, 3;
	and.b32  	%r221, %r220, 124;
	mov.u32 	%r222, _ZZN3cub18CUB_300001_SM_10006detail6reduce18DeviceReduceKernelINS2_10policy_hubIfjN4cuda3std3__44plusIfEEE10Policy1000EN6thrust24THRUST_300001_SM_1000_NS6detail15normal_iteratorINSD_10device_ptrIfEEEEjS9_f6squareEEvT0_PT3_T1_NS0_13GridEvenShareISN_EET2_T4_E12temp_storage;
	add.s32 	%r223, %r222, %r221;
	st.shared.f32 	[%r223+16], %f395;
$L__BB2_24:
	bar.sync 	0;
	setp.ne.s32 	%p41, %r7, 0;
	@%p41 bra 	$L__BB2_48;
	setp.gt.u32 	%p42, %r6, 32;
	ld.shared.f32 	%f289, [_ZZN3cub18CUB_300001_SM_10006detail6reduce18DeviceReduceKernelINS2_10policy_hubIfjN4cuda3std3__44plusIfEEE10Policy1000EN6thrust24THRUST_300001_SM_1000_NS6detail15normal_iteratorINSD_10device_ptrIfEEEEjS9_f6squareEEvT0_PT3_T1_NS0_13GridEvenShareISN_EET2_T4_E12temp_storage+20];
	add.f32 	%f290, %f395, %f289;
	selp.f32 	%f291, %f290, %f395, %p42;
	setp.gt.u32 	%p43, %r6, 64;
	ld.shared.f32 	%f292, [_ZZN3cub18CUB_300001_SM_10006detail6reduce18DeviceReduceKernelINS2_10policy_hubIfjN4cuda3std3__44plusIfEEE10Policy1000EN6thrust24THRUST_300001_SM_1000_NS6detail15normal_iteratorINSD_10device_ptrIfEEEEjS9_f6squareEEvT0_PT3_T1_NS0_13GridEvenShareISN_EET2_T4_E12temp_storage+24];
	add.f32 	%f293, %f292, %f291;
	selp.f32 	%f294, %f293, %f291, %p43;
	setp.gt.u32 	%p44, %r6, 96;
	ld.shared.f32 	%f295, [_ZZN3cub18CUB_300001_SM_10006detail6reduce18DeviceReduceKernelINS2_10policy_hubIfjN4cuda3std3__44plusIfEEE10Policy1000EN6thrust24THRUST_300001_SM_1000_NS6detail15normal_iteratorINSD_10device_ptrIfEEEEjS9_f6squareEEvT0_PT3_T1_NS0_13GridEvenShareISN_EET2_T4_E12temp_storage+28];
	add.f32 	%f296, %f295, %f294;
	selp.f32 	%f297, %f296, %f294, %p44;
	setp.gt.u32 	%p45, %r6, 128;
	ld.shared.f32 	%f298, [_ZZN3cub18CUB_300001_SM_10006detail6reduce18DeviceReduceKernelINS2_10policy_hubIfjN4cuda3std3__44plusIfEEE10Policy1000EN6thrust24THRUST_300001_SM_1000_NS6detail15normal_iteratorINSD_10device_ptrIfEEEEjS9_f6squareEEvT0_PT3_T1_NS0_13GridEvenShareISN_EET2_T4_E12temp_storage+32];
	add.f32 	%f299, %f298, %f297;
	selp.f32 	%f300, %f299, %f297, %p45;
	setp.gt.u32 	%p46, %r6, 160;
	ld.shared.f32 	%f301, [_ZZN3cub18CUB_300001_SM_10006detail6reduce18DeviceReduceKernelINS2_10policy_hubIfjN4cuda3std3__44plusIfEEE10Policy1000EN6thrust24THRUST_300001_SM_1000_NS6detail15normal_iteratorINSD_10device_ptrIfEEEEjS9_f6squareEEvT0_PT3_T1_NS0_13GridEvenShareISN_EET2_T4_E12temp_storage+36];
	add.f32 	%f302, %f301, %f300;
	selp.f32 	%f303, %f302, %f300, %p46;
	setp.gt.u32 	%p47, %r6, 192;
	ld.shared.f32 	%f304, [_ZZN3cub18CUB_300001_SM_10006detail6reduce18DeviceReduceKernelINS2_10policy_hubIfjN4cuda3std3__44plusIfEEE10Policy1000EN6thrust24THRUST_300001_SM_1000_NS6detail15normal_iteratorINSD_10device_ptrIfEEEEjS9_f6squareEEvT0_PT3_T1_NS0_13GridEvenShareISN_EET2_T4_E12temp_storage+40];
	add.f32 	%f305, %f304, %f303;
	selp.f32 	%f306, %f305, %f303, %p47;
	setp.gt.u32 	%p48, %r6, 224;
	ld.shared.f32 	%f307, [_ZZN3cub18CUB_300001_SM_10006detail6reduce18DeviceReduceKernelINS2_10policy_hubIfjN4cuda3std3__44plusIfEEE10Policy1000EN6thrust24THRUST_300001_SM_1000_NS6detail15normal_iteratorINSD_10device_ptrIfEEEEjS9_f6squareEEvT0_PT3_T1_NS0_13GridEvenShareISN_EET2_T4_E12temp_storage+44];
	add.f32 	%f308, %f307, %f306;
	selp.f32 	%f309, %f308, %f306, %p48;
	setp.gt.u32 	%p49, %r6, 256;
	ld.shared.f32 	%f310, [_ZZN3cub18CUB_300001_SM_10006detail6reduce18DeviceReduceKernelINS2_10policy_hubIfjN4cuda3std3__44plusIfEEE10Policy1000EN6thrust24THRUST_300001_SM_1000_NS6detail15normal_iteratorINSD_10device_ptrIfEEEEjS9_f6squareEEvT0_PT3_T1_NS0_13GridEvenShareISN_EET2_T4_E12temp_storage+48];
	add.f32 	%f311, %f310, %f309;
	selp.f32 	%f312, %f311, %f309, %p49;
	setp.gt.u32 	%p50, %r6, 288;
	ld.shared.f32 	%f313, [_ZZN3cub18CUB_300001_SM_10006detail6reduce18DeviceReduceKernelINS2_10policy_hubIfjN4cuda3std3__44plusIfEEE10Policy1000EN6thrust24THRUST_300001_SM_1000_NS6detail15normal_iteratorINSD_10device_ptrIfEEEEjS9_f6squareEEvT0_PT3_T1_NS0_13GridEvenShareISN_EET2_T4_E12temp_storage+52];
	add.f32 	%f314, %f313, %f312;
	selp.f32 	%f315, %f314, %f312, %p50;
	setp.gt.u32 	%p51, %r6, 320;
	ld.shared.f32 	%f316, [_ZZN3cub18CUB_300001_SM_10006detail6reduce18DeviceReduceKernelINS2_10policy_hubIfjN4cuda3std3__44plusIfEEE10Policy1000EN6thrust24THRUST_300001_SM_1000_NS6detail15normal_iteratorINSD_10device_ptrIfEEEEjS9_f6squareEEvT0_PT3_T1_NS0_13GridEvenShareISN_EET2_T4_E12temp_storage+56];
	add.f32 	%f317, %f316, %f315;
	selp.f32 	%f318, %f317, %f315, %p51;
	setp.gt.u32 	%p52, %r6, 352;
	ld.shared.f32 	%f319, [_ZZN3cub18CUB_300001_SM_10006detail6reduce18DeviceReduceKernelINS2_10policy_hubIfjN4cuda3std3__44plusIfEEE10Policy1000EN6thrust24THRUST_300001_SM_1000_NS6detail15normal_iteratorINSD_10device_ptrIfEEEEjS9_f6squareEEvT0_PT3_T1_NS0_13GridEvenShareISN_EET2_T4_E12temp_storage+60];
	add.f32 	%f320, %f319, %f318;
	selp.f32 	%f321, %f320, %f318, %p52;
	setp.gt.u32 	%p53, %r6, 384;
	ld.shared.f32 	%f322, [_ZZN3cub18CUB_300001_SM_10006detail6reduce18DeviceReduceKernelINS2_10policy_hubIfjN4cuda3std3__44plusIfEEE10Policy1000EN6thrust24THRUST_300001_SM_1000_NS6detail15normal_iteratorINSD_10device_ptrIfEEEEjS9_f6squareEEvT0_PT3_T1_NS0_13GridEvenShareISN_EET2_T4_E12temp_storage+64];
	add.f32 	%f323, %f322, %f321;
	selp.f32 	%f324, %f323, %f321, %p53;
	setp.gt.u32 	%p54, %r6, 416;
	ld.shared.f32 	%f325, [_ZZN3cub18CUB_300001_SM_10006detail6reduce18DeviceReduceKernelINS2_10policy_hubIfjN4cuda3std3__44plusIfEEE10Policy1000EN6thrust24THRUST_300001_SM_1000_NS6detail15normal_iteratorINSD_10device_ptrIfEEEEjS9_f6squareEEvT0_PT3_T1_NS0_13GridEvenShareISN_EET2_T4_E12temp_storage+68];
	add.f32 	%f326, %f325, %f324;
	selp.f32 	%f327, %f326, %f324, %p54;
	setp.gt.u32 	%p55, %r6, 448;
	ld.shared.f32 	%f328, [_ZZN3cub18CUB_300001_SM_10006detail6reduce18DeviceReduceKernelINS2_10policy_hubIfjN4cuda3std3__44plusIfEEE10Policy1000EN6thrust24THRUST_300001_SM_1000_NS6detail15normal_iteratorINSD_10device_ptrIfEEEEjS9_f6squareEEvT0_PT3_T1_NS0_13GridEvenShareISN_EET2_T4_E12temp_storage+72];
	add.f32 	%f329, %f328, %f327;
	selp.f32 	%f330, %f329, %f327, %p55;
	setp.gt.u32 	%p56, %r6, 480;
	ld.shared.f32 	%f331, [_ZZN3cub18CUB_300001_SM_10006detail6reduce18DeviceReduceKernelINS2_10policy_hubIfjN4cuda3std3__44plusIfEEE10Policy1000EN6thrust24THRUST_300001_SM_1000_NS6detail15normal_iteratorINSD_10device_ptrIfEEEEjS9_f6squareEEvT0_PT3_T1_NS0_13GridEvenShareISN_EET2_T4_E12temp_storage+76];
	add.f32 	%f332, %f331, %f330;
	selp.f32 	%f395, %f332, %f330, %p56;
	bra.uni 	$L__BB2_48;
$L__BB2_26:
	mov.u32 	%r35, %tid.x;
	add.s32 	%r73, %r35, %r268;
	mul.wide.u32 	%rd4, %r73, 4;
	add.s64 	%rd5, %rd1, %rd4;
	ld.global.f32 	%f41, [%rd5];
	ld.global.f32 	%f42, [%rd5+2048];
	mul.f32 	%f43, %f42, %f42;
	ld.global.f32 	%f44, [%rd5+4096];
	ld.global.f32 	%f45, [%rd5+6144];
	mul.f32 	%f46, %f45, %f45;
	ld.global.f32 	%f47, [%rd5+8192];
	ld.global.f32 	%f48, [%rd5+10240];
	mul.f32 	%f49, %f48, %f48;
	ld.global.f32 	%f50, [%rd5+12288];
	ld.global.f32 	%f51, [%rd5+14336];
	mul.f32 	%f52, %f51, %f51;
	ld.global.f32 	%f53, [%rd5+16384];
	ld.global.f32 	%f54, [%rd5+18432];
	mul.f32 	%f55, %f54, %f54;
	ld.global.f32 	%f56, [%rd5+20480];
	ld.global.f32 	%f57, [%rd5+22528];
	mul.f32 	%f58, %f57, %f57;
	ld.global.f32 	%f59, [%rd5+24576];
	ld.global.f32 	%f60, [%rd5+26624];
	mul.f32 	%f61, %f60, %f60;
	ld.global.f32 	%f62, [%rd5+28672];
	ld.global.f32 	%f63, [%rd5+30720];
	mul.f32 	%f64, %f63, %f63;
	fma.rn.f32 	%f65, %f41, %f41, %f43;
	fma.rn.f32 	%f66, %f44, %f44, %f46;
	fma.rn.f32 	%f67, %f47, %f47, %f49;
	fma.rn.f32 	%f68, %f50, %f50, %f52;
	fma.rn.f32 	%f69, %f53, %f53, %f55;
	fma.rn.f32 	%f70, %f56, %f56, %f58;
	fma.rn.f32 	%f71, %f59, %f59, %f61;
	fma.rn.f32 	%f72, %f62, %f62, %f64;
	add.f32 	%f73, %f65, %f66;
	add.f32 	%f74, %f67, %f68;
	add.f32 	%f75, %f69, %f70;
	add.f32 	%f76, %f71, %f72;
	add.f32 	%f77, %f73, %f74;
	add.f32 	%f78, %f75, %f76;
	add.f32 	%f394, %f77, %f78;
	setp.lt.u32 	%p2, %r6, %r4;
	@%p2 bra 	$L__BB2_44;
	add.s32 	%r36, %r1, -8192;
	add.s32 	%r37, %r4, %r268;
	not.b32 	%r75, %r35;
	add.s32 	%r76, %r75, %r1;
	sub.s32 	%r77, %r76, %r4;
	sub.s32 	%r265, %r77, %r268;
	add.s32 	%r78, %r37, %r35;
	add.s32 	%r264, %r78, 4096;
	mov.b32 	%r267, 0;
	mov.u32 	%r266, %r37;
$L__BB2_28:
	add.s32 	%r268, %r268, %r4;
	setp.gt.u32 	%p3, %r268, %r36;
	@%p3 bra 	$L__BB2_30;
	add.s32 	%r79, %r35, %r268;
	mul.wide.u32 	%rd6, %r79, 4;
	add.s64 	%rd7, %rd1, %rd6;
	ld.global.f32 	%f79, [%rd7];
	ld.global.f32 	%f80, [%rd7+2048];
	ld.global.f32 	%f81, [%rd7+4096];
	mul.f32 	%f82, %f81, %f81;
	ld.global.f32 	%f83, [%rd7+6144];
	ld.global.f32 	%f84, [%rd7+8192];
	mul.f32 	%f85, %f84, %f84;
	ld.global.f32 	%f86, [%rd7+10240];
	ld.global.f32 	%f87, [%rd7+12288];
	mul.f32 	%f88, %f87, %f87;
	ld.global.f32 	%f89, [%rd7+14336];
	ld.global.f32 	%f90, [%rd7+16384];
	mul.f32 	%f91, %f90, %f90;
	ld.global.f32 	%f92, [%rd7+18432];
	ld.global.f32 	%f93, [%rd7+20480];
	mul.f32 	%f94, %f93, %f93;
	ld.global.f32 	%f95, [%rd7+22528];
	ld.global.f32 	%f96, [%rd7+24576];
	mul.f32 	%f97, %f96, %f96;
	ld.global.f32 	%f98, [%rd7+26624];
	ld.global.f32 	%f99, [%rd7+28672];
	mul.f32 	%f100, %f99, %f99;
	ld.global.f32 	%f101, [%rd7+30720];
	fma.rn.f32 	%f102, %f79, %f79, %f394;
	fma.rn.f32 	%f103, %f80, %f80, %f82;
	fma.rn.f32 	%f104, %f83, %f83, %f85;
	fma.rn.f32 	%f105, %f86, %f86, %f88;
	fma.rn.f32 	%f106, %f89, %f89, %f91;
	fma.rn.f32 	%f107, %f92, %f92, %f94;
	fma.rn.f32 	%f108, %f95, %f95, %f97;
	fma.rn.f32 	%f109, %f98, %f98, %f100;
	add.f32 	%f110, %f102, %f103;
	add.f32 	%f111, %f104, %f105;
	add.f32 	%f112, %f106, %f107;
	add.f32 	%f113, %f108, %f109;
	add.f32 	%f114, %f110, %f111;
	add.f32 	%f115, %f112, %f113;
	add.f32 	%f116, %f114, %f115;
	fma.rn.f32 	%f394, %f101, %f101, %f116;
	sub.s32 	%r80, %r1, %r268;
	setp.lt.u32 	%p4, %r80, %r4;
	add.s32 	%r267, %r267, 1;
	add.s32 	%r266, %r266, %r4;
	sub.s32 	%r265, %r265, %r4;
	add.s32 	%r264, %r264, %r4;
	@%p4 bra 	$L__BB2_44;
	bra.uni 	$L__BB2_28;
$L__BB2_30:
	setp.le.u32 	%p5, %r1, %r268;
	sub.s32 	%r81, %r1, %r268;
	setp.ge.s32 	%p6, %r35, %r81;
	or.pred  	%p7, %p5, %p6;
	@%p7 bra 	$L__BB2_44;
	add.s32 	%r84, %r1, %r75;
	sub.s32 	%r85, %r84, %r37;
	mul.lo.s32 	%r86, %r2, %r267;
	shl.b32 	%r87, %r86, 13;
	sub.s32 	%r88, %r85, %r87;
	shr.u32 	%r89, %r88, 9;
	add.s32 	%r50, %r89, 1;
	and.b32  	%r51, %r50, 15;
	setp.lt.u32 	%p8, %r88, 7680;
	mov.u32 	%r273, %r35;
	@%p8 bra 	$L__BB2_35;
	or.b32  	%r271, %r35, 4096;
	shr.u32 	%r90, %r265, 9;
	add.s32 	%r91, %r90, 1;
	and.b32  	%r92, %r91, 16777200;
	neg.s32 	%r269, %r92;
$L__BB2_33:
	.pragma "nounroll";
	add.s32 	%r93, %r264, -4096;
	mul.wide.u32 	%rd8, %r93, 4;
	add.s64 	%rd9, %rd1, %rd8;
	ld.global.f32 	%f118, [%rd9];
	fma.rn.f32 	%f119, %f118, %f118, %f394;
	add.s32 	%r94, %r264, -3584;
	mul.wide.u32 	%rd10, %r94, 4;
	add.s64 	%rd11, %rd1, %rd10;
	ld.global.f32 	%f120, [%rd11];
	fma.rn.f32 	%f121, %f120, %f120, %f119;
	add.s32 	%r95, %r264, -3072;
	mul.wide.u32 	%rd12, %r95, 4;
	add.s64 	%rd13, %rd1, %rd12;
	ld.global.f32 	%f122, [%rd13];
	fma.rn.f32 	%f123, %f122, %f122, %f121;
	add.s32 	%r96, %r264, -2560;
	mul.wide.u32 	%rd14, %r96, 4;
	add.s64 	%rd15, %rd1, %rd14;
	ld.global.f32 	%f124, [%rd15];
	fma.rn.f32 	%f125, %f124, %f124, %f123;
	add.s32 	%r97, %r264, -2048;
	mul.wide.u32 	%rd16, %r97, 4;
	add.s64 	%rd17, %rd1, %rd16;
	ld.global.f32 	%f126, [%rd17];
	fma.rn.f32 	%f127, %f126, %f126, %f125;
	add.s32 	%r98, %r264, -1536;
	mul.wide.u32 	%rd18, %r98, 4;
	add.s64 	%rd19, %rd1, %rd18;
	ld.global.f32 	%f128, [%rd19];
	fma.rn.f32 	%f129, %f128, %f128, %f127;
	add.s32 	%r99, %r264, -1024;
	mul.wide.u32 	%rd20, %r99, 4;
	add.s64 	%rd21, %rd1, %rd20;
	ld.global.f32 	%f130, [%rd21];
	fma.rn.f32 	%f131, %f130, %f130, %f129;
	add.s32 	%r100, %r264, 3584;
	add.s32 	%r101, %r264, -512;
	mul.wide.u32 	%rd22, %r101, 4;
	add.s64 	%rd23, %rd1, %rd22;
	ld.global.f32 	%f132, [%rd23];
	fma.rn.f32 	%f133, %f132, %f132, %f131;
	mul.wide.u32 	%rd24, %r264, 4;
	add.s64 	%rd25, %rd1, %rd24;
	ld.global.f32 	%f134, [%rd25];
	fma.rn.f32 	%f135, %f134, %f134, %f133;
	add.s32 	%r102, %r264, 512;
	mul.wide.u32 	%rd26, %r102, 4;
	add.s64 	%rd27, %rd1, %rd26;
	ld.global.f32 	%f136, [%rd27];
	fma.rn.f32 	%f137, %f136, %f136, %f135;
	add.s32 	%r103, %r264, 1024;
	mul.wide.u32 	%rd28, %r103, 4;
	add.s64 	%rd29, %rd1, %rd28;
	ld.global.f32 	%f138, [%rd29];
	fma.rn.f32 	%f139, %f138, %f138, %f137;
	add.s32 	%r104, %r264, 1536;
	mul.wide.u32 	%rd30, %r104, 4;
	add.s64 	%rd31, %rd1, %rd30;
	ld.global.f32 	%f140, [%rd31];
	fma.rn.f32 	%f141, %f140, %f140, %f139;
	add.s32 	%r105, %r264, 2048;
	mul.wide.u32 	%rd32, %r105, 4;
	add.s64 	%rd33, %rd1, %rd32;
	ld.global.f32 	%f142, [%rd33];
	fma.rn.f32 	%f143, %f142, %f142, %f141;
	add.s32 	%r106, %r264, 2560;
	mul.wide.u32 	%rd34, %r106, 4;
	add.s64 	%rd35, %rd1, %rd34;
	ld.global.f32 	%f144, [%rd35];
	fma.rn.f32 	%f145, %f144, %f144, %f143;
	add.s32 	%r107, %r264, 3072;
	mul.wide.u32 	%rd36, %r107, 4;
	add.s64 	%rd37, %rd1, %rd36;
	ld.global.f32 	%f146, [%rd37];
	fma.rn.f32 	%f147, %f146, %f146, %f145;
	mul.wide.u32 	%rd38, %r100, 4;
	add.s64 	%rd39, %rd1, %rd38;
	ld.global.f32 	%f148, [%rd39];
	fma.rn.f32 	%f394, %f148, %f148, %f147;
	add.s32 	%r271, %r271, 8192;
	add.s32 	%r264, %r264, 8192;
	add.s32 	%r269, %r269, 16;
	setp.ne.s32 	%p9, %r269, 0;
	@%p9 bra 	$L__BB2_33;
	add.s32 	%r273, %r271, -4096;
$L__BB2_35:
	setp.eq.s32 	%p10, %r51, 0;
	@%p10 bra 	$L__BB2_44;
	and.b32  	%r62, %r50, 7;
	setp.lt.u32 	%p11, %r51, 8;
	@%p11 bra 	$L__BB2_38;
	add.s32 	%r108, %r273, %r268;
	mul.wide.u32 	%rd40, %r108, 4;
	add.s64 	%rd41, %rd1, %rd40;
	ld.global.f32 	%f150, [%rd41];
	fma.rn.f32 	%f151, %f150, %f150, %f394;
	add.s32 	%r109, %r108, 512;
	mul.wide.u32 	%rd42, %r109, 4;
	add.s64 	%rd43, %rd1, %rd42;
	ld.global.f32 	%f152, [%rd43];
	fma.rn.f32 	%f153, %f152, %f152, %f151;
	add.s32 	%r110, %r108, 1024;
	mul.wide.u32 	%rd44, %r110, 4;
	add.s64 	%rd45, %rd1, %rd44;
	ld.global.f32 	%f154, [%rd45];
	fma.rn.f32 	%f155, %f154, %f154, %f153;
	add.s32 	%r111, %r108, 1536;
	mul.wide.u32 	%rd46, %r111, 4;
	add.s64 	%rd47, %rd1, %rd46;
	ld.global.f32 	%f156, [%rd47];
	fma.rn.f32 	%f157, %f156, %f156, %f155;
	add.s32 	%r112, %r108, 2048;
	mul.wide.u32 	%rd48, %r112, 4;
	add.s64 	%rd49, %rd1, %rd48;
	ld.global.f32 	%f158, [%rd49];
	fma.rn.f32 	%f159, %f158, %f158, %f157;
	add.s32 	%r113, %r108, 2560;
	mul.wide.u32 	%rd50, %r113, 4;
	add.s64 	%rd51, %rd1, %rd50;
	ld.global.f32 	%f160, [%rd51];
	fma.rn.f32 	%f161, %f160, %f160, %f159;
	add.s32 	%r114, %r108, 3072;
	mul.wide.u32 	%rd52, %r114, 4;
	add.s64 	%rd53, %rd1, %rd52;
	ld.global.f32 	%f162, [%rd53];
	fma.rn.f32 	%f163, %f162, %f162, %f161;
	add.s32 	%r115, %r108, 3584;
	mul.wide.u32 	%rd54, %r115, 4;
	add.s64 	%rd55, %rd1, %rd54;
	ld.global.f32 	%f164, [%rd55];
	fma.rn.f32 	%f394, %f164, %f164, %f163;
	add.s32 	%r273, %r273, 4096;
$L__BB2_38:
	setp.eq.s32 	%p12, %r62, 0;
	@%p12 bra 	$L__BB2_44;
	setp.lt.u32 	%p13, %r62, 4;
	@%p13 bra 	$L__BB2_41;
	add.s32 	%r116, %r273, %r268;
	mul.wide.u32 	%rd56, %r116, 4;
	add.s64 	%rd57, %rd1, %rd56;
	ld.global.f32 	%f166, [%rd57];
	fma.rn.f32 	%f167, %f166, %f166, %f394;
	add.s32 	%r117, %r116, 512;
	mul.wide.u32 	%rd58, %r117, 4;
	add.s64 	%rd59, %rd1, %rd58;
	ld.global.f32 	%f168, [%rd59];
	fma.rn.f32 	%f169, %f168, %f168, %f167;
	add.s32 	%r118, %r116, 1024;
	mul.wide.u32 	%rd60, %r118, 4;
	add.s64 	%rd61, %rd1, %rd60;
	ld.global.f32 	%f170, [%rd61];
	fma.rn.f32 	%f171, %f170, %f170, %f169;
	add.s32 	%r119, %r116, 1536;
	mul.wide.u32 	%rd62, %r119, 4;
	add.s64 	%rd63, %rd1, %rd62;
	ld.global.f32 	%f172, [%rd63];
	fma.rn.f32 	%f394, %f172, %f172, %f171;
	add.s32 	%r273, %r273, 2048;
$L__BB2_41:
	and.b32  	%r120, %r50, 3;
	setp.eq.s32 	%p14, %r120, 0;
	@%p14 bra 	$L__BB2_44;
	add.s32 	%r276, %r273, %r266;
	cvt.u16.u32 	%rs1, %r265;
	shr.u16 	%rs2, %rs1, 9;
	add.s16 	%rs3, %rs2, 1;
	cvt.u32.u16 	%r121, %rs3;
	and.b32  	%r122, %r121, 3;
	neg.s32 	%r275, %r122;
$L__BB2_43:
	.pragma "nounroll";
	mul.wide.u32 	%rd64, %r276, 4;
	add.s64 	%rd65, %rd1, %rd64;
	ld.global.f32 	%f173, [%rd65];
	fma.rn.f32 	%f394, %f173, %f173, %f394;
	add.s32 	%r276, %r276, 512;
	add.s32 	%r275, %r275, 1;
	setp.ne.s32 	%p15, %r275, 0;
	@%p15 bra 	$L__BB2_43;
$L__BB2_44:
	// begin inline asm
	mov.u32 %r123, %laneid;
	// end inline asm
	mov.b32 	%r125, %f394;
	mov.b32 	%r126, 1;
	mov.b32 	%r147, 31;
	mov.b32 	%r148, -1;
	// begin inline asm
	shfl.sync.down.b32 %r124, %r125, %r126, %r147, %r148;
	// end inline asm
	setp.gt.s32 	%p16, %r123, 30;
	mov.b32 	%f174, %r124;
	add.f32 	%f175, %f394, %f174;
	selp.f32 	%f176, %f394, %f175, %p16;
	mov.b32 	%r130, %f176;
	mov.b32 	%r131, 2;
	// begin inline asm
	shfl.sync.down.b32 %r129, %r130, %r131, %r147, %r148;
	// end inline asm
	setp.gt.s32 	%p17, %r123, 29;
	mov.b32 	%f177, %r129;
	add.f32 	%f178, %f176, %f177;
	selp.f32 	%f179, %f176, %f178, %p17;
	mov.b32 	%r135, %f179;
	mov.b32 	%r136, 4;
	// begin inline asm
	shfl.sync.down.b32 %r134, %r135, %r136, %r147, %r148;
	// end inline asm
	setp.gt.s32 	%p18, %r123, 27;
	mov.b32 	%f180, %r134;
	add.f32 	%f181, %f179, %f180;
	selp.f32 	%f182, %f179, %f181, %p18;
	mov.b32 	%r140, %f182;
	mov.b32 	%r141, 8;
	// begin inline asm
	shfl.sync.down.b32 %r139, %r140, %r141, %r147, %r148;
	// end inline asm
	setp.gt.s32 	%p19, %r123, 23;
	mov.b32 	%f183, %r139;
	add.f32 	%f184, %f182, %f183;
	selp.f32 	%f185, %f182, %f184, %p19;
	mov.b32 	%r145, %f185;
	mov.b32 	%r146, 16;
	// begin inline asm
	shfl.sync.down.b32 %r144, %r145, %r146, %r147, %r148;
	// end inline asm
	setp.gt.s32 	%p20, %r123, 15;
	mov.b32 	%f186, %r144;
	add.f32 	%f37, %f185, %f186;
	selp.f32 	%f395, %f185, %f37, %p20;
	setp.ne.s32 	%p21, %r123, 0;
	@%p21 bra 	$L__BB2_46;
	shr.u32 	%r149, %r35, 3;
	and.b32  	%r150, %r149, 124;
	mov.u32 	%r151, _ZZN3cub18CUB_300001_SM_10006detail6reduce18DeviceReduceKernelINS2_10policy_hubIfjN4cuda3std3__44plusIfEEE10Policy1000EN6thrust24THRUST_300001_SM_1000_NS6detail15normal_iteratorINSD_10device_ptrIfEEEEjS9_f6squareEEvT0_PT3_T1_NS0_13GridEvenShareISN_EET2_T4_E12temp_storage;
	add.s32 	%r152, %r151, %r150;
	st.shared.f32 	[%r152+16], %f37;
$L__BB2_46:
	bar.sync 	0;
	setp.ne.s32 	%p22, %r35, 0;
	@%p22 bra 	$L__BB2_48;
	ld.shared.f32 	%f187, [_ZZN3cub18CUB_300001_SM_10006detail6reduce18DeviceReduceKernelINS2_10policy_hubIfjN4cuda3std3__44plusIfEEE10Policy1000EN6thrust24THRUST_300001_SM_1000_NS6detail15normal_iteratorINSD_10device_ptrIfEEEEjS9_f6squareEEvT0_PT3_T1_NS0_13GridEvenShareISN_EET2_T4_E12temp_storage+20];
	add.f32 	%f188, %f395, %f187;
	ld.shared.f32 	%f189, [_ZZN3cub18CUB_300001_SM_10006detail6reduce18DeviceReduceKernelINS2_10policy_hubIfjN4cuda3std3__44plusIfEEE10Policy1000EN6thrust24THRUST_300001_SM_1000_NS6detail15normal_iteratorINSD_10device_ptrIfEEEEjS9_f6squareEEvT0_PT3_T1_NS0_13GridEvenShareISN_EET2_T4_E12temp_storage+24];
	add.f32 	%f190, %f188, %f189;
	ld.shared.f32 	%f191, [_ZZN3cub18CUB_300001_SM_10006detail6reduce18DeviceReduceKernelINS2_10policy_hubIfjN4cuda3std3__44plusIfEEE10Policy1000EN6thrust24THRUST_300001_SM_1000_NS6detail15normal_iteratorINSD_10device_ptrIfEEEEjS9_f6squareEEvT0_PT3_T1_NS0_13GridEvenShareISN_EET2_T4_E12temp_storage+28];
	add.f32 	%f192, %f190, %f191;
	ld.shared.f32 	%f193, [_ZZN3cub18CUB_300001_SM_10006detail6reduce18DeviceReduceKernelINS2_10policy_hubIfjN4cuda3std3__44plusIfEEE10Policy1000EN6thrust24THRUST_300001_SM_1000_NS6detail15normal_iteratorINSD_10device_ptrIfEEEEjS9_f6squareEEvT0_PT3_T1_NS0_13GridEvenShareISN_EET2_T4_E12temp_storage+32];
	add.f32 	%f194, %f192, %f193;
	ld.shared.f32 	%f195, [_ZZN3cub18CUB_300001_SM_10006detail6reduce18DeviceReduceKernelINS2_10policy_hubIfjN4cuda3std3__44plusIfEEE10Policy1000EN6thrust24THRUST_300001_SM_1000_NS6detail15normal_iteratorINSD_10device_ptrIfEEEEjS9_f6squareEEvT0_PT3_T1_NS0_13GridEvenShareISN_EET2_T4_E12temp_storage+36];
	add.f32 	%f196, %f194, %f195;
	ld.shared.f32 	%f197, [_ZZN3cub18CUB_300001_SM_10006detail6reduce18DeviceReduceKernelINS2_10policy_hubIfjN4cuda3std3__44plusIfEEE10Policy1000EN6thrust24THRUST_300001_SM_1000_NS6detail15normal_iteratorINSD_10device_ptrIfEEEEjS9_f6squareEEvT0_PT3_T1_NS0_13GridEvenShareISN_EET2_T4_E12temp_storage+40];
	add.f32 	%f198, %f196, %f197;
	ld.shared.f32 	%f199, [_ZZN3cub18CUB_300001_SM_10006detail6reduce18DeviceReduceKernelINS2_10policy_hubIfjN4cuda3std3__44plusIfEEE10Policy1000EN6thrust24THRUST_300001_SM_1000_NS6detail15normal_iteratorINSD_10device_ptrIfEEEEjS9_f6squareEEvT0_PT3_T1_NS0_13GridEvenShareISN_EET2_T4_E12temp_storage+44];
	add.f32 	%f200, %f198, %f199;
	ld.shared.f32 	%f201, [_ZZN3cub18CUB_300001_SM_10006detail6reduce18DeviceReduceKernelINS2_10policy_hubIfjN4cuda3std3__44plusIfEEE10Policy1000EN6thrust24THRUST_300001_SM_1000_NS6detail15normal_iteratorINSD_10device_ptrIfEEEEjS9_f6squareEEvT0_PT3_T1_NS0_13GridEvenShareISN_EET2_T4_E12temp_storage+48];
	add.f32 	%f202, %f200, %f201;
	ld.shared.f32 	%f203, [_ZZN3cub18CUB_300001_SM_10006detail6reduce18DeviceReduceKernelINS2_10policy_hubIfjN4cuda3std3__44plusIfEEE10Policy1000EN6thrust24THRUST_300001_SM_1000_NS6detail15normal_iteratorINSD_10device_ptrIfEEEEjS9_f6squareEEvT0_PT3_T1_NS0_13GridEvenShareISN_EET2_T4_E12temp_storage+52];
	add.f32 	%f204, %f202, %f203;
	ld.shared.f32 	%f205, [_ZZN3cub18CUB_300001_SM_10006detail6reduce18DeviceReduceKernelINS2_10policy_hubIfjN4cuda3std3__44plusIfEEE10Policy1000EN6thrust24THRUST_300001_SM_1000_NS6detail15normal_iteratorINSD_10device_ptrIfEEEEjS9_f6squareEEvT0_PT3_T1_NS0_13GridEvenShareISN_EET2_T4_E12temp_storage+56];
	add.f32 	%f206, %f204, %f205;
	ld.shared.f32 	%f207, [_ZZN3cub18CUB_300001_SM_10006detail6reduce18DeviceReduceKernelINS2_10policy_hubIfjN4cuda3std3__44plusIfEEE10Policy1000EN6thrust24THRUST_300001_SM_1000_NS6detail15normal_iteratorINSD_10device_ptrIfEEEEjS9_f6squareEEvT0_PT3_T1_NS0_13GridEvenShareISN_EET2_T4_E12temp_storage+60];
	add.f32 	%f208, %f206, %f207;
	ld.shared.f32 	%f209, [_ZZN3cub18CUB_300001_SM_10006detail6reduce18DeviceReduceKernelINS2_10policy_hubIfjN4cuda3std3__44plusIfEEE10Policy1000EN6thrust24THRUST_300001_SM_1000_NS6detail15normal_iteratorINSD_10device_ptrIfEEEEjS9_f6squareEEvT0_PT3_T1_NS0_13GridEvenShareISN_EET2_T4_E12temp_storage+64];
	add.f32 	%f210, %f208, %f209;
	ld.shared.f32 	%f211, [_ZZN3cub18CUB_300001_SM_10006detail6reduce18DeviceReduceKernelINS2_10policy_hubIfjN4cuda3std3__44plusIfEEE10Policy1000EN6thrust24THRUST_300001_SM_1000_NS6detail15normal_iteratorINSD_10device_ptrIfEEEEjS9_f6squareEEvT0_PT3_T1_NS0_13GridEvenShareISN_EET2_T4_E12temp_storage+68];
	add.f32 	%f212, %f210, %f211;
	ld.shared.f32 	%f213, [_ZZN3cub18CUB_300001_SM_10006detail6reduce18DeviceReduceKernelINS2_10policy_hubIfjN4cuda3std3__44plusIfEEE10Policy1000EN6thrust24THRUST_300001_SM_1000_NS6detail15normal_iteratorINSD_10device_ptrIfEEEEjS9_f6squareEEvT0_PT3_T1_NS0_13GridEvenShareISN_EET2_T4_E12temp_storage+72];
	add.f32 	%f214, %f212, %f213;
	ld.shared.f32 	%f215, [_ZZN3cub18CUB_300001_SM_10006detail6reduce18DeviceReduceKernelINS2_10policy_hubIfjN4cuda3std3__44plusIfEEE10Policy1000EN6thrust24THRUST_300001_SM_1000_NS6detail15normal_iteratorINSD_10device_ptrIfEEEEjS9_f6squareEEvT0_PT3_T1_NS0_13GridEvenShareISN_EET2_T4_E12temp_storage+76];
	add.f32 	%f395, %f214, %f215;
$L__BB2_48:
	mov.u32 	%r254, %tid.x;
	setp.ne.s32 	%p64, %r254, 0;
	@%p64 bra 	$L__BB2_50;
	cvta.to.global.u64 	%rd126, %rd2;
	mul.wide.u32 	%rd127, %r3, 4;
	add.s64 	%rd128, %rd126, %rd127;
	st.global.f32 	[%rd128], %f395;
$L__BB2_50:
	ret;

}
	// .globl	_ZN3cub18CUB_300001_SM_10006detail6reduce28DeviceReduceSingleTileKernelINS2_10policy_hubIfjN4cuda3std3__44plusIfEEE10Policy1000EPfSC_iS9_ffNS7_10__identityEEEvT0_T1_T2_T3_T4_T6_
.visible .entry _ZN3cub18CUB_300001_SM_10006detail6reduce28DeviceReduceSingleTileKernelINS2_10policy_hubIfjN4cuda3std3__44plusIfEEE10Policy1000EPfSC_iS9_ffNS7_10__identityEEEvT0_T1_T2_T3_T4_T6_(
	.param .u64 .ptr .align 1 _ZN3cub18CUB_300001_SM_10006detail6reduce28DeviceReduceSingleTileKernelINS2_10policy_hubIfjN4cuda3std3__44plusIfEEE10Policy1000EPfSC_iS9_ffNS7_10__identityEEEvT0_T1_T2_T3_T4_T6__param_0,
	.param .u64 .ptr .align 1 _ZN3cub18CUB_300001_SM_10006detail6reduce28DeviceReduceSingleTileKernelINS2_10policy_hubIfjN4cuda3std3__44plusIfEEE10Policy1000EPfSC_iS9_ffNS7_10__identityEEEvT0_T1_T2_T3_T4_T6__param_1,
	.param .u32 _ZN3cub18CUB_300001_SM_10006detail6reduce28DeviceReduceSingleTileKernelINS2_10policy_hubIfjN4cuda3std3__44plusIfEEE10Policy1000EPfSC_iS9_ffNS7_10__identityEEEvT0_T1_T2_T3_T4_T6__param_2,
	.param .align 1 .b8 _ZN3cub18CUB_300001_SM_10006detail6reduce28DeviceReduceSingleTileKernelINS2_10policy_hubIfjN4cuda3std3__44plusIfEEE10Policy1000EPfSC_iS9_ffNS7_10__identityEEEvT0_T1_T2_T3_T4_T6__param_3[1],
	.param .f32 _ZN3cub18CUB_300001_SM_10006detail6reduce28DeviceReduceSingleTileKernelINS2_10policy_hubIfjN4cuda3std3__44plusIfEEE10Policy1000EPfSC_iS9_ffNS7_10__identityEEEvT0_T1_T2_T3_T4_T6__param_4,
	.param .align 1 .b8 _ZN3cub18CUB_300001_SM_10006detail6reduce28DeviceReduceSingleTileKernelINS2_10policy_hubIfjN4cuda3std3__44plusIfEEE10Policy1000EPfSC_iS9_ffNS7_10__identityEEEvT0_T1_T2_T3_T4_T6__param_5[1]
)
.maxntid 512
.minnctapersm 1
{
	.reg .pred 	%p<113>;
	.reg .b32 	%r<407>;
	.reg .b32 	%f<531>;
	.reg .b64 	%rd<133>;
	// demoted variable
	.shared .align 4 .b8 _ZZN3cub18CUB_300001_SM_10006detail6reduce28DeviceReduceSingleTileKernelINS2_10policy_hubIfjN4cuda3std3__44plusIfEEE10Policy1000EPfSC_iS9_ffNS7_10__identityEEEvT0_T1_T2_T3_T4_T6_E12temp_storage[84];
	ld.param.u64 	%rd16, [_ZN3cub18CUB_300001_SM_10006detail6reduce28DeviceReduceSingleTileKernelINS2_10policy_hubIfjN4cuda3std3__44plusIfEEE10Policy1000EPfSC_iS9_ffNS7_10__identityEEEvT0_T1_T2_T3_T4_T6__param_0];
	ld.param.u64 	%rd17, [_ZN3cub18CUB_300001_SM_10006detail6reduce28DeviceReduceSingleTileKernelINS2_10policy_hubIfjN4cuda3std3__44plusIfEEE10Policy1000EPfSC_iS9_ffNS7_10__identityEEEvT0_T1_T2_T3_T4_T6__param_1];
	ld.param.u32 	%r67, [_ZN3cub18CUB_300001_SM_10006detail6reduce28DeviceReduceSingleTileKernelINS2_10policy_hubIfjN4cuda3std3__44plusIfEEE10Policy1000EPfSC_iS9_ffNS7_10__identityEEEvT0_T1_T2_T3_T4_T6__param_2];
	ld.param.f32 	%f58, [_ZN3cub18CUB_300001_SM_10006detail6reduce28DeviceReduceSingleTileKernelINS2_10policy_hubIfjN4cuda3std3__44plusIfEEE10Policy1000EPfSC_iS9_ffNS7_10__identityEEEvT0_T1_T2_T3_T4_T6__param_4];
	cvta.to.global.u64 	%rd1, %rd17;
	setp.ne.s32 	%p1, %r67, 0;
	@%p1 bra 	$L__BB3_3;
	mov.u32 	%r380, %tid.x;
	setp.ne.s32 	%p112, %r380, 0;
	@%p112 bra 	$L__BB3_74;
	st.global.f32 	[%rd1], %f58;
	bra.uni 	$L__BB3_74;
$L__BB3_3:
	and.b64  	%rd18, %rd16, 7;
	setp.ne.s64 	%p2, %rd18, 0;
	@%p2 bra 	$L__BB3_38;
	setp.gt.s32 	%p57, %r67, 8191;
	@%p57 bra 	$L__BB3_22;
	mov.u32 	%r1, %tid.x;
	setp.ge.s32 	%p74, %r1, %r67;
	mov.f32 	%f509, 0f00000000;
	mov.u32 	%r384, %r1;
	@%p74 bra 	$L__BB3_7;
	mul.wide.u32 	%rd121, %r1, 4;
	add.s64 	%rd120, %rd16, %rd121;
	// begin inline asm
	ld.global.nc.u32 %r300, [%rd120];
	// end inline asm
	mov.b32 	%f509, %r300;
	add.s32 	%r384, %r1, 512;
$L__BB3_7:
	setp.ge.s32 	%p75, %r384, %r67;
	@%p75 bra 	$L__BB3_13;
	not.b32 	%r301, %r384;
	add.s32 	%r4, %r67, %r301;
	and.b32  	%r302, %r4, 1536;
	setp.eq.s32 	%p76, %r302, 1536;
	@%p76 bra 	$L__BB3_11;
	mul.wide.u32 	%rd122, %r384, 4;
	add.s64 	%rd129, %rd16, %rd122;
	shr.u32 	%r303, %r4, 9;
	add.s32 	%r304, %r303, 1;
	and.b32  	%r305, %r304, 3;
	neg.s32 	%r382, %r305;
$L__BB3_10:
	.pragma "nounroll";
	// begin inline asm
	ld.global.nc.u32 %r306, [%rd129];
	// end inline asm
	mov.b32 	%f395, %r306;
	add.f32 	%f509, %f509, %f395;
	add.s32 	%r384, %r384, 512;
	add.s64 	%rd129, %rd129, 2048;
	add.s32 	%r382, %r382, 1;
	setp.ne.s32 	%p77, %r382, 0;
	@%p77 bra 	$L__BB3_10;
$L__BB3_11:
	setp.lt.u32 	%p78, %r4, 1536;
	@%p78 bra 	$L__BB3_13;
$L__BB3_12:
	mul.wide.s32 	%rd128, %r384, 4;
	add.s64 	%rd124, %rd16, %rd128;
	// begin inline asm
	ld.global.nc.u32 %r307, [%rd124];
	// end inline asm
	mov.b32 	%f396, %r307;
	add.f32 	%f397, %f509, %f396;
	add.s64 	%rd125, %rd124, 2048;
	// begin inline asm
	ld.global.nc.u32 %r308, [%rd125];
	// end inline asm
	mov.b32 	%f398, %r308;
	add.f32 	%f399, %f397, %f398;
	add.s64 	%rd126, %rd124, 4096;
	// begin inline asm
	ld.global.nc.u32 %r309, [%rd126];
	// end inline asm
	mov.b32 	%f400, %r309;
	add.f32 	%f401, %f399, %f400;
	add.s64 	%rd127, %rd124, 6144;
	// begin inline asm
	ld.global.nc.u32 %r310, [%rd127];
	// end inline asm
	mov.b32 	%f402, %r310;
	add.f32 	%f509, %f401, %f402;
	add.s32 	%r384, %r384, 2048;
	setp.lt.s32 	%p79, %r384, %r67;
	@%p79 bra 	$L__BB3_12;
$L__BB3_13:
	setp.lt.s32 	%p80, %r67, 512;
	@%p80 bra 	$L__BB3_18;
	// begin inline asm
	mov.u32 %r349, %laneid;
	// end inline asm
	mov.b32 	%r351, %f509;
	mov.b32 	%r352, 1;
	mov.b32 	%r373, 31;
	mov.b32 	%r374, -1;
	// begin inline asm
	shfl.sync.down.b32 %r350, %r351, %r352, %r373, %r374;
	// end inline asm
	setp.gt.s32 	%p104, %r349, 30;
	mov.b32 	%f461, %r350;
	add.f32 	%f462, %f509, %f461;
	selp.f32 	%f463, %f509, %f462, %p104;
	mov.b32 	%r356, %f463;
	mov.b32 	%r357, 2;
	// begin inline asm
	shfl.sync.down.b32 %r355, %r356, %r357, %r373, %r374;
	// end inline asm
	setp.gt.s32 	%p105, %r349, 29;
	mov.b32 	%f464, %r355;
	add.f32 	%f465, %f463, %f464;
	selp.f32 	%f466, %f463, %f465, %p105;
	mov.b32 	%r361, %f466;
	mov.b32 	%r362, 4;
	// begin inline asm
	shfl.sync.down.b32 %r360, %r361, %r362, %r373, %r374;
	// end inline asm
	setp.gt.s32 	%p106, %r349, 27;
	mov.b32 	%f467, %r360;
	add.f32 	%f468, %f466, %f467;
	selp.f32 	%f469, %f466, %f468, %p106;
	mov.b32 	%r366, %f469;
	mov.b32 	%r367, 8;
	// begin inline asm
	shfl.sync.down.b32 %r365, %r366, %r367, %r373, %r374;
	// end inline asm
	setp.gt.s32 	%p107, %r349, 23;
	mov.b32 	%f470, %r365;
	add.f32 	%f471, %f469, %f470;
	selp.f32 	%f472, %f469, %f471, %p107;
	mov.b32 	%r371, %f472;
	mov.b32 	%r372, 16;
	// begin inline asm
	shfl.sync.down.b32 %r370, %r371, %r372, %r373, %r374;
	// end inline asm
	setp.gt.s32 	%p108, %r349, 15;
	mov.b32 	%f473, %r370;
	add.f32 	%f10, %f472, %f473;
	selp.f32 	%f530, %f472, %f10, %p108;
	setp.ne.s32 	%p109, %r349, 0;
	@%p109 bra 	$L__BB3_16;
	shr.u32 	%r375, %r1, 3;
	and.b32  	%r376, %r375, 124;
	mov.u32 	%r377, _ZZN3cub18CUB_300001_SM_10006detail6reduce28DeviceReduceSingleTileKernelINS2_10policy_hubIfjN4cuda3std3__44plusIfEEE10Policy1000EPfSC_iS9_ffNS7_10__identityEEEvT0_T1_T2_T3_T4_T6_E12temp_storage;
	add.s32 	%r378, %r377, %r376;
	st.shared.f32 	[%r378+16], %f10;
$L__BB3_16:
	bar.sync 	0;
	setp.ne.s32 	%p110, %r1, 0;
	@%p110 bra 	$L__BB3_72;
	ld.shared.f32 	%f474, [_ZZN3cub18CUB_300001_SM_10006detail6reduce28DeviceReduceSingleTileKernelINS2_10policy_hubIfjN4cuda3std3__44plusIfEEE10Policy1000EPfSC_iS9_ffNS7_10__identityEEEvT0_T1_T2_T3_T4_T6_E12temp_storage+20];
	add.f32 	%f475, %f530, %f474;
	ld.shared.f32 	%f476, [_ZZN3cub18CUB_300001_SM_10006detail6reduce28DeviceReduceSingleTileKernelINS2_10policy_hubIfjN4cuda3std3__44plusIfEEE10Policy1000EPfSC_iS9_ffNS7_10__identityEEEvT0_T1_T2_T3_T4_T6_E12temp_storage+24];
	add.f32 	%f477, %f475, %f476;
	ld.shared.f32 	%f478, [_ZZN3cub18CUB_300001_SM_10006detail6reduce28DeviceReduceSingleTileKernelINS2_10policy_hubIfjN4cuda3std3__44plusIfEEE10Policy1000EPfSC_iS9_ffNS7_10__identityEEEvT0_T1_T2_T3_T4_T6_E12temp_storage+28];
	add.f32 	%f479, %f477, %f478;
	ld.shared.f32 	%f480, [_ZZN3cub18CUB_300001_SM_10006detail6reduce28DeviceReduceSingleTileKernelINS2_10policy_hubIfjN4cuda3std3__44plusIfEEE10Policy1000EPfSC_iS9_ffNS7_10__identityEEEvT0_T1_T2_T3_T4_T6_E12temp_storage+32];
	add.f32 	%f481, %f479, %f480;
	ld.shared.f32 	%f482, [_ZZN3cub18CUB_300001_SM_10006detail6reduce28DeviceReduceSingleTileKernelINS2_10policy_hubIfjN4cuda3std3__44plusIfEEE10Policy1000EPfSC_iS9_ffNS7_10__identityEEEvT0_T1_T2_T3_T4_T6_E12temp_storage+36];
	add.f32 	%f483, %f481, %f482;
	ld.shared.f32 	%f484, [_ZZN3cub18CUB_300001_SM_10006detail6reduce28DeviceReduceSingleTileKernelINS2_10policy_hubIfjN4cuda3std3__44plusIfEEE10Policy1000EPfSC_iS9_ffNS7_10__identityEEEvT0_T1_T2_T3_T4_T6_E12temp_storage+40];
	add.f32 	%f485, %f483, %f484;
	ld.shared.f32 	%f486, [_ZZN3cub18CUB_300001_SM_10006detail6reduce28DeviceReduceSingleTileKernelINS2_10policy_hubIfjN4cuda3std3__44plusIfEEE10Policy1000EPfSC_iS9_ffNS7_10__identityEEEvT0_T1_T2_T3_T4_T6_E12temp_storage+44];
	add.f32 	%f487, %f485, %f486;
	ld.shared.f32 	%f488, [_ZZN3cub18CUB_300001_SM_10006detail6reduce28DeviceReduceSingleTileKernelINS2_10policy_hubIfjN4cuda3std3__44plusIfEEE10Policy1000EPfSC_iS9_ffNS7_10__identityEEEvT0_T1_T2_T3_T4_T6_E12temp_storage+48];
	add.f32 	%f489, %f487, %f488;
	ld.shared.f32 	%f490, [_ZZN3cub18CUB_300001_SM_10006detail6reduce28DeviceReduceSingleTileKernelINS2_10policy_hubIfjN4cuda3std3__44plusIfEEE10Policy1000EPfSC_iS9_ffNS7_10__identityEEEvT0_T1_T2_T3_T4_T6_E12temp_storage+52];
	add.f32 	%f491, %f489, %f490;
	ld.shared.f32 	%f492, [_ZZN3cub18CUB_300001_SM_10006detail6reduce28DeviceReduceSingleTileKernelINS2_10policy_hubIfjN4cuda3std3__44plusIfEEE10Policy1000EPfSC_iS9_ffNS7_10__identityEEEvT0_T1_T2_T3_T4_T6_E12temp_storage+56];
	add.f32 	%f493, %f491, %f492;
	ld.shared.f32 	%f494, [_ZZN3cub18CUB_300001_SM_10006detail6reduce28DeviceReduceSingleTileKernelINS2_10policy_hubIfjN4cuda3std3__44plusIfEEE10Policy1000EPfSC_iS9_ffNS7_10__identityEEEvT0_T1_T2_T3_T4_T6_E12temp_storage+60];
	add.f32 	%f495, %f493, %f494;
	ld.shared.f32 	%f496, [_ZZN3cub18CUB_300001_SM_10006detail6reduce28DeviceReduceSingleTileKernelINS2_10policy_hubIfjN4cuda3std3__44plusIfEEE10Policy1000EPfSC_iS9_ffNS7_10__identityEEEvT0_T1_T2_T3_T4_T6_E12temp_storage+64];
	add.f32 	%f497, %f495, %f496;
	ld.shared.f32 	%f498, [_ZZN3cub18CUB_300001_SM_10006detail6reduce28DeviceReduceSingleTileKernelINS2_10policy_hubIfjN4cuda3std3__44plusIfEEE10Policy1000EPfSC_iS9_ffNS7_10__identityEEEvT0_T1_T2_T3_T4_T6_E12temp_storage+68];
	add.f32 	%f499, %f497, %f498;
	ld.shared.f32 	%f500, [_ZZN3cub18CUB_300001_SM_10006detail6reduce28DeviceReduceSingleTileKernelINS2_10policy_hubIfjN4cuda3std3__44plusIfEEE10Policy1000EPfSC_iS9_ffNS7_10__identityEEEvT0_T1_T2_T3_T4_T6_E12temp_storage+72];
	add.f32 	%f501, %f499, %f500;
	ld.shared.f32 	%f502, [_ZZN3cub18CUB_300001_SM_10006detail6reduce28DeviceReduceSingleTileKernelINS2_10policy_hubIfjN4cuda3std3__44plusIfEEE10Policy1000EPfSC_iS9_ffNS7_10__identityEEEvT0_T1_T2_T3_T4_T6_E12temp_storage+76];
	add.f32 	%f530, %f501, %f502;
	bra.uni 	$L__BB3_72;
$L__BB3_18:
	// begin inline asm
	mov.u32 %r311, %laneid;
	// end inline asm
	and.b32  	%r337, %r1, 992;
	add.s32 	%r338, %r337, 32;
	setp.gt.s32 	%p81, %r338, %r67;
	not.b32 	%r339, %r337;
	add.s32 	%r340, %r67, %r339;
	selp.b32 	%r335, %r340, 31, %p81;
	mov.b32 	%r313, %f509;
	mov.b32 	%r314, 1;
	mov.b32 	%r336, -1;
	// begin inline asm
	shfl.sync.down.b32 %r312, %r313, %r314, %r335, %r336;
	// end inline asm
	setp.lt.s32 	%p82, %r311, %r335;
	mov.b32 	%f403, %r312;
	add.f32 	%f404, %f509, %f403;
	selp.f32 	%f405, %f404, %f509, %p82;
	mov.b32 	%r318, %f405;
	mov.b32 	%r319, 2;
	// begin inline asm
	shfl.sync.down.b32 %r317, %r318, %r319, %r335, %r336;
	// end inline asm
	add.s32 	%r341, %r311, 2;
	setp.gt.s32 	%p83, %r341, %r335;
	mov.b32 	%f406, %r317;
	add.f32 	%f407, %f405, %f406;
	selp.f32 	%f408, %f405, %f407, %p83;
	mov.b32 	%r323, %f408;
	mov.b32 	%r324, 4;
	// begin inline asm
	shfl.sync.down.b32 %r322, %r323, %r324, %r335, %r336;
	// end inline asm
	add.s32 	%r342, %r311, 4;
	setp.gt.s32 	%p84, %r342, %r335;
	mov.b32 	%f409, %r322;
	add.f32 	%f410, %f408, %f409;
	selp.f32 	%f411, %f408, %f410, %p84;
	mov.b32 	%r328, %f411;
	mov.b32 	%r329, 8;
	// begin inline asm
	shfl.sync.down.b32 %r327, %r328, %r329, %r335, %r336;
	// end inline asm
	add.s32 	%r343, %r311, 8;
	setp.gt.s32 	%p85, %r343, %r335;
	mov.b32 	%f412, %r327;
	add.f32 	%f413, %f411, %f412;
	selp.f32 	%f414, %f411, %f413, %p85;
	mov.b32 	%r333, %f414;
	mov.b32 	%r334, 16;
	// begin inline asm
	shfl.sync.down.b32 %r332, %r333, %r334, %r335, %r336;
	// end inline asm
	add.s32 	%r344, %r311, 16;
	setp.gt.s32 	%p86, %r344, %r335;
	mov.b32 	%f415, %r332;
	add.f32 	%f416, %f414, %f415;
	selp.f32 	%f530, %f414, %f416, %p86;
	setp.ne.s32 	%p87, %r311, 0;
	@%p87 bra 	$L__BB3_20;
	shr.u32 	%r345, %r1, 3;
	and.b32  	%r346, %r345, 124;
	mov.u32 	%r347, _ZZN3cub18CUB_300001_SM_10006detail6reduce28DeviceReduceSingleTileKernelINS2_10policy_hubIfjN4cuda3std3__44plusIfEEE10Policy1000EPfSC_iS9_ffNS7_10__identityEEEvT0_T1_T2_T3_T4_T6_E12temp_storage;
	add.s32 	%r348, %r347, %r346;
	st.shared.f32 	[%r348+16], %f530;
$L__BB3_20:
	bar.sync 	0;
	setp.ne.s32 	%p88, %r1, 0;
	@%p88 bra 	$L__BB3_72;
	setp.gt.s32 	%p89, %r67, 32;
	ld.shared.f32 	%f417, [_ZZN3cub18CUB_300001_SM_10006detail6reduce28DeviceReduceSingleTileKernelINS2_10policy_hubIfjN4cuda3std3__44plusIfEEE10Policy1000EPfSC_iS9_ffNS7_10__identityEEEvT0_T1_T2_T3_T4_T6_E12temp_storage+20];
	add.f32 	%f418, %f530, %f417;
	selp.f32 	%f419, %f418, %f530, %p89;
	setp.gt.s32 	%p90, %r67, 64;
	ld.shared.f32 	%f420, [_ZZN3cub18CUB_300001_SM_10006detail6reduce28DeviceReduceSingleTileKernelINS2_10policy_hubIfjN4cuda3std3__44plusIfEEE10Policy1000EPfSC_iS9_ffNS7_10__identityEEEvT0_T1_T2_T3_T4_T6_E12temp_storage+24];
	add.f32 	%f421, %f420, %f419;
	selp.f32 	%f422, %f421, %f419, %p90;
	setp.gt.s32 	%p91, %r67, 96;
	ld.shared.f32 	%f423, [_ZZN3cub18CUB_300001_SM_10006detail6reduce28DeviceReduceSingleTileKernelINS2_10policy_hubIfjN4cuda3std3__44plusIfEEE10Policy1000EPfSC_iS9_ffNS7_10__identityEEEvT0_T1_T2_T3_T4_T6_E12temp_storage+28];
	add.f32 	%f424, %f423, %f422;
	selp.f32 	%f425, %f424, %f422, %p91;
	setp.gt.s32 	%p92, %r67, 128;
	ld.shared.f32 	%f426, [_ZZN3cub18CUB_300001_SM_10006detail6reduce28DeviceReduceSingleTileKernelINS2_10policy_hubIfjN4cuda3std3__44plusIfEEE10Policy1000EPfSC_iS9_ffNS7_10__identityEEEvT0_T1_T2_T3_T4_T6_E12temp_storage+32];
	add.f32 	%f427, %f426, %f425;
	selp.f32 	%f428, %f427, %f425, %p92;
	setp.gt.s32 	%p93, %r67, 160;
	ld.shared.f32 	%f429, [_ZZN3cub18CUB_300001_SM_10006detail6reduce28DeviceReduceSingleTileKernelINS2_10policy_hubIfjN4cuda3std3__44plusIfEEE10Policy1000EPfSC_iS9_ffNS7_10__identityEEEvT0_T1_T2_T3_T4_T6_E12temp_storage+36];
	add.f32 	%f430, %f429, %f428;
	selp.f32 	%f431, %f430, %f428, %p93;
	setp.gt.s32 	%p94, %r67, 192;
	ld.shared.f32 	%f432, [_ZZN3cub18CUB_300001_SM_10006detail6reduce28DeviceReduceSingleTileKernelINS2_10policy_hubIfjN4cuda3std3__44plusIfEEE10Policy1000EPfSC_iS9_ffNS7_10__identityEEEvT0_T1_T2_T3_T4_T6_E12temp_storage+40];
	add.f32 	%f433, %f432, %f431;
	selp.f32 	%f434, %f433, %f431, %p94;
	setp.gt.s32 	%p95, %r67, 224;
	ld.shared.f32 	%f435, [_ZZN3cub18CUB_300001_SM_10006detail6reduce28DeviceReduceSingleTileKernelINS2_10policy_hubIfjN4cuda3std3__44plusIfEEE10Policy1000EPfSC_iS9_ffNS7_10__identityEEEvT0_T1_T2_T3_T4_T6_E12temp_storage+44];
	add.f32 	%f436, %f435, %f434;
	selp.f32 	%f437, %f436, %f434, %p95;
	setp.gt.s32 	%p96, %r67, 256;
	ld.shared.f32 	%f438, [_ZZN3cub18CUB_300001_SM_10006detail6reduce28DeviceReduceSingleTileKernelINS2_10policy_hubIfjN4cuda3std3__44plusIfEEE10Policy1000EPfSC_iS9_ffNS7_10__identityEEEvT0_T1_T2_T3_T4_T6_E12temp_storage+48];
	add.f32 	%f439, %f438, %f437;
	selp.f32 	%f440, %f439, %f437, %p96;
	setp.gt.s32 	%p97, %r67, 288;
	ld.shared.f32 	%f441, [_ZZN3cub18CUB_300001_SM_10006detail6reduce28DeviceReduceSingleTileKernelINS2_10policy_hubIfjN4cuda3std3__44plusIfEEE10Policy1000EPfSC_iS9_ffNS7_10__identityEEEvT0_T1_T2_T3_T4_T6_E12temp_storage+52];
	add.f32 	%f442, %f441, %f440;
	selp.f32 	%f443, %f442, %f440, %p97;
	setp.gt.s32 	%p98, %r67, 320;
	ld.shared.f32 	%f444, [_ZZN3cub18CUB_300001_SM_10006detail6reduce28DeviceReduceSingleTileKernelINS2_10policy_hubIfjN4cuda3std3__44plusIfEEE10Policy1000EPfSC_iS9_ffNS7_10__identityEEEvT0_T1_T2_T3_T4_T6_E12temp_storage+56];
	add.f32 	%f445, %f444, %f443;
	selp.f32 	%f446, %f445, %f443, %p98;
	setp.gt.s32 	%p99, %r67, 352;
	ld.shared.f32 	%f447, [_ZZN3cub18CUB_300001_SM_10006detail6reduce28DeviceReduceSingleTileKernelINS2_10policy_hubIfjN4cuda3std3__44plusIfEEE10Policy1000EPfSC_iS9_ffNS7_10__identityEEEvT0_T1_T2_T3_T4_T6_E12temp_storage+60];
	add.f32 	%f448, %f447, %f446;
	selp.f32 	%f449, %f448, %f446, %p99;
	setp.gt.s32 	%p100, %r67, 384;
	ld.shared.f32 	%f450, [_ZZN3cub18CUB_300001_SM_10006detail6reduce28DeviceReduceSingleTileKernelINS2_10policy_hubIfjN4cuda3std3__44plusIfEEE10Policy1000EPfSC_iS9_ffNS7_10__identityEEEvT0_T1_T2_T3_T4_T6_E12temp_storage+64];
	add.f32 	%f451, %f450, %f449;
	selp.f32 	%f452, %f451, %f449, %p100;
	setp.gt.s32 	%p101, %r67, 416;
	ld.shared.f32 	%f453, [_ZZN3cub18CUB_300001_SM_10006detail6reduce28DeviceReduceSingleTileKernelINS2_10policy_hubIfjN4cuda3std3__44plusIfEEE10Policy1000EPfSC_iS9_ffNS7_10__identityEEEvT0_T1_T2_T3_T4_T6_E12temp_storage+68];
	add.f32 	%f454, %f453, %f452;
	selp.f32 	%f455, %f454, %f452, %p101;
	setp.gt.s32 	%p102, %r67, 448;
	ld.shared.f32 	%f456, [_ZZN3cub18CUB_300001_SM_10006detail6reduce28DeviceReduceSingleTileKernelINS2_10policy_hubIfjN4cuda3std3__44plusIfEEE10Policy1000EPfSC_iS9_ffNS7_10__identityEEEvT0_T1_T2_T3_T4_T6_E12temp_storage+72];
	add.f32 	%f457, %f456, %f455;
	selp.f32 	%f458, %f457, %f455, %p102;
	setp.gt.s32 	%p103, %r67, 480;
	ld.shared.f32 	%f459, [_ZZN3cub18CUB_300001_SM_10006detail6reduce28DeviceReduceSingleTileKernelINS2_10policy_hubIfjN4cuda3std3__44plusIfEEE10Policy1000EPfSC_iS9_ffNS7_10__identityEEEvT0_T1_T2_T3_T4_T6_E12temp_storage+76];
	add.f32 	%f460, %f459, %f458;
	selp.f32 	%f530, %f460, %f458, %p103;
	bra.uni 	$L__BB3_72;
$L__BB3_22:
	mov.u32 	%r13, %tid.x;
	shl.b32 	%r224, %r13, 1;
	mul.wide.u32 	%rd90, %r224, 4;
	add.s64 	%rd75, %rd16, %rd90;
	// begin inline asm
	ld.global.nc.u64 %rd74, [%rd75];
	// end inline asm
	mov.b64 	{%r225, %r226}, %rd74;
	mov.b32 	%f281, %r226;
	mov.b32 	%f282, %r225;
	add.s64 	%rd77, %rd75, 4096;
	// begin inline asm
	ld.global.nc.u64 %rd76, [%rd77];
	// end inline asm
	mov.b64 	{%r227, %r228}, %rd76;
	mov.b32 	%f283, %r228;
	mov.b32 	%f284, %r227;
	add.s64 	%rd79, %rd75, 8192;
	// begin inline asm
	ld.global.nc.u64 %rd78, [%rd79];
	// end inline asm
	mov.b64 	{%r229, %r230}, %rd78;
	mov.b32 	%f285, %r230;
	mov.b32 	%f286, %r229;
	add.s64 	%rd81, %rd75, 12288;
	// begin inline asm
	ld.global.nc.u64 %rd80, [%rd81];
	// end inline asm
	mov.b64 	{%r231, %r232}, %rd80;
	mov.b32 	%f287, %r232;
	mov.b32 	%f288, %r231;
	add.s64 	%rd83, %rd75, 16384;
	// begin inline asm
	ld.global.nc.u64 %rd82, [%rd83];
	// end inline asm
	mov.b64 	{%r233, %r234}, %rd82;
	mov.b32 	%f289, %r234;
	mov.b32 	%f290, %r233;
	add.s64 	%rd85, %rd75, 20480;
	// begin inline asm
	ld.global.nc.u64 %rd84, [%rd85];
	// end inline asm
	mov.b64 	{%r235, %r236}, %rd84;
	mov.b32 	%f291, %r236;
	mov.b32 	%f292, %r235;
	add.s64 	%rd87, %rd75, 24576;
	// begin inline asm
	ld.global.nc.u64 %rd86, [%rd87];
	// end inline asm
	mov.b64 	{%r237, %r238}, %rd86;
	mov.b32 	%f293, %r238;
	mov.b32 	%f294, %r237;
	add.s64 	%rd89, %rd75, 28672;
	// begin inline asm
	ld.global.nc.u64 %rd88, [%rd89];
	// end inline asm
	mov.b64 	{%r239, %r240}, %rd88;
	mov.b32 	%f295, %r240;
	mov.b32 	%f296, %r239;
	add.f32 	%f297, %f282, %f281;
	add.f32 	%f298, %f284, %f283;
	add.f32 	%f299, %f286, %f285;
	add.f32 	%f300, %f288, %f287;
	add.f32 	%f301, %f290, %f289;
	add.f32 	%f302, %f292, %f291;
	add.f32 	%f303, %f294, %f293;
	add.f32 	%f304, %f296, %f295;
	add.f32 	%f305, %f297, %f298;
	add.f32 	%f306, %f299, %f300;
	add.f32 	%f307, %f301, %f302;
	add.f32 	%f308, %f303, %f304;
	add.f32 	%f309, %f305, %f306;
	add.f32 	%f310, %f307, %f308;
	add.f32 	%f516, %f309, %f310;
	setp.lt.u32 	%p58, %r67, 16384;
	mov.b32 	%r387, 8192;
	@%p58 bra 	$L__BB3_26;
	add.s32 	%r14, %r67, -8192;
	mov.b32 	%r387, 8192;
$L__BB3_24:
	mul.wide.s32 	%rd107, %r387, 4;
	add.s64 	%rd92, %rd75, %rd107;
	// begin inline asm
	ld.global.nc.u64 %rd91, [%rd92];
	// end inline asm
	mov.b64 	{%r242, %r243}, %rd91;
	mov.b32 	%f311, %r243;
	mov.b32 	%f312, %r242;
	add.s64 	%rd94, %rd92, 4096;
	// begin inline asm
	ld.global.nc.u64 %rd93, [%rd94];
	// end inline asm
	mov.b64 	{%r244, %r245}, %rd93;
	mov.b32 	%f313, %r245;
	mov.b32 	%f314, %r244;
	add.s64 	%rd96, %rd92, 8192;
	// begin inline asm
	ld.global.nc.u64 %rd95, [%rd96];
	// end inline asm
	mov.b64 	{%r246, %r247}, %rd95;
	mov.b32 	%f315, %r247;
	mov.b32 	%f316, %r246;
	add.s64 	%rd98, %rd92, 12288;
	// begin inline asm
	ld.global.nc.u64 %rd97, [%rd98];
	// end inline asm
	mov.b64 	{%r248, %r249}, %rd97;
	mov.b32 	%f317, %r249;
	mov.b32 	%f318, %r248;
	add.s64 	%rd100, %rd92, 16384;
	// begin inline asm
	ld.global.nc.u64 %rd99, [%rd100];
	// end inline asm
	mov.b64 	{%r250, %r251}, %rd99;
	mov.b32 	%f319, %r251;
	mov.b32 	%f320, %r250;
	add.s64 	%rd102, %rd92, 20480;
	// begin inline asm
	ld.global.nc.u64 %rd101, [%rd102];
	// end inline asm
	mov.b64 	{%r252, %r253}, %rd101;
	mov.b32 	%f321, %r253;
	mov.b32 	%f322, %r252;
	add.s64 	%rd104, %rd92, 24576;
	// begin inline asm
	ld.global.nc.u64 %rd103, [%rd104];
	// end inline asm
	mov.b64 	{%r254, %r255}, %rd103;
	mov.b32 	%f323, %r255;
	mov.b32 	%f324, %r254;
	add.s64 	%rd106, %rd92, 28672;
	// begin inline asm
	ld.global.nc.u64 %rd105, [%rd106];
	// end inline asm
	mov.b64 	{%r256, %r257}, %rd105;
	mov.b32 	%f325, %r257;
	mov.b32 	%f326, %r256;
	add.f32 	%f327, %f516, %f312;
	add.f32 	%f328, %f311, %f314;
	add.f32 	%f329, %f313, %f316;
	add.f32 	%f330, %f315, %f318;
	add.f32 	%f331, %f317, %f320;
	add.f32 	%f332, %f319, %f322;
	add.f32 	%f333, %f321, %f324;
	add.f32 	%f334, %f323, %f326;
	add.f32 	%f335, %f327, %f328;
	add.f32 	%f336, %f329, %f330;
	add.f32 	%f337, %f331, %f332;
	add.f32 	%f338, %f333, %f334;
	add.f32 	%f339, %f335, %f336;
	add.f32 	%f340, %f337, %f338;
	add.f32 	%f341, %f339, %f340;
	add.f32 	%f516, %f341, %f325;
	sub.s32 	%r258, %r67, %r387;
	setp.lt.s32 	%p59, %r258, 8192;
	@%p59 bra 	$L__BB3_34;
	add.s32 	%r387, %r387, 8192;
	setp.le.s32 	%p60, %r387, %r14;
	@%p60 bra 	$L__BB3_24;
$L__BB3_26:
	setp.le.s32 	%p61, %r67, %r387;
	@%p61 bra 	$L__BB3_34;
	sub.s32 	%r18, %r67, %r387;
	setp.ge.s32 	%p62, %r13, %r18;
	@%p62 bra 	$L__BB3_34;
	not.b32 	%r259, %r13;
	add.s32 	%r260, %r67, %r259;
	sub.s32 	%r19, %r260, %r387;
	and.b32  	%r261, %r19, 1536;
	setp.eq.s32 	%p63, %r261, 1536;
	mov.u32 	%r391, %r13;
	@%p63 bra 	$L__BB3_31;
	add.s32 	%r389, %r13, %r387;
	shr.u32 	%r262, %r19, 9;
	add.s32 	%r263, %r262, 1;
	and.b32  	%r264, %r263, 3;
	neg.s32 	%r388, %r264;
	mov.u32 	%r391, %r13;
$L__BB3_30:
	.pragma "nounroll";
	mul.wide.u32 	%rd109, %r389, 4;
	add.s64 	%rd108, %rd16, %rd109;
	// begin inline asm
	ld.global.nc.u32 %r265, [%rd108];
	// end inline asm
	mov.b32 	%f343, %r265;
	add.f32 	%f516, %f516, %f343;
	add.s32 	%r391, %r391, 512;
	add.s32 	%r389, %r389, 512;
	add.s32 	%r388, %r388, 1;
	setp.ne.s32 	%p64, %r388, 0;
	@%p64 bra 	$L__BB3_30;
$L__BB3_31:
	setp.lt.u32 	%p65, %r19, 1536;
	@%p65 bra 	$L__BB3_34;
	cvt.u64.u32 	%rd110, %r391;
	cvt.u64.u32 	%rd111, %r387;
	add.s64 	%rd112, %rd110, %rd111;
	shl.b64 	%rd113, %rd112, 2;
	add.s64 	%rd114, %rd113, %rd16;
	add.s64 	%rd130, %rd114, 4096;
	add.s32 	%r392, %r391, %r387;
$L__BB3_33:
	mul.wide.u32 	%rd119, %r392, 4;
	add.s64 	%rd115, %rd16, %rd119;
	// begin inline asm
	ld.global.nc.u32 %r266, [%rd115];
	// end inline asm
	mov.b32 	%f344, %r266;
	add.f32 	%f345, %f516, %f344;
	add.s64 	%rd116, %rd130, -2048;
	// begin inline asm
	ld.global.nc.u32 %r267, [%rd116];
	// end inline asm
	mov.b32 	%f346, %r267;
	add.f32 	%f347, %f345, %f346;
	// begin inline asm
	ld.global.nc.u32 %r268, [%rd130];
	// end inline asm
	mov.b32 	%f348, %r268;
	add.f32 	%f349, %f347, %f348;
	add.s64 	%rd118, %rd130, 2048;
	// begin inline asm
	ld.global.nc.u32 %r269, [%rd118];
	// end inline asm
	mov.b32 	%f350, %r269;
	add.f32 	%f516, %f349, %f350;
	add.s32 	%r391, %r391, 2048;
	add.s64 	%rd130, %rd130, 8192;
	add.s32 	%r392, %r392, 2048;
	setp.lt.s32 	%p66, %r391, %r18;
	@%p66 bra 	$L__BB3_33;
$L__BB3_34:
	// begin inline asm
	mov.u32 %r270, %laneid;
	// end inline asm
	mov.b32 	%r272, %f516;
	mov.b32 	%r273, 1;
	mov.b32 	%r294, 31;
	mov.b32 	%r295, -1;
	// begin inline asm
	shfl.sync.down.b32 %r271, %r272, %r273, %r294, %r295;
	// end inline asm
	setp.gt.s32 	%p67, %r270, 30;
	mov.b32 	%f351, %r271;
	add.f32 	%f352, %f516, %f351;
	selp.f32 	%f353, %f516, %f352, %p67;
	mov.b32 	%r277, %f353;
	mov.b32 	%r278, 2;
	// begin inline asm
	shfl.sync.down.b32 %r276, %r277, %r278, %r294, %r295;
	// end inline asm
	setp.gt.s32 	%p68, %r270, 29;
	mov.b32 	%f354, %r276;
	add.f32 	%f355, %f353, %f354;
	selp.f32 	%f356, %f353, %f355, %p68;
	mov.b32 	%r282, %f356;
	mov.b32 	%r283, 4;
	// begin inline asm
	shfl.sync.down.b32 %r281, %r282, %r283, %r294, %r295;
	// end inline asm
	setp.gt.s32 	%p69, %r270, 27;
	mov.b32 	%f357, %r281;
	add.f32 	%f358, %f356, %f357;
	selp.f32 	%f359, %f356, %f358, %p69;
	mov.b32 	%r287, %f359;
	mov.b32 	%r288, 8;
	// begin inline asm
	shfl.sync.down.b32 %r286, %r287, %r288, %r294, %r295;
	// end inline asm
	setp.gt.s32 	%p70, %r270, 23;
	mov.b32 	%f360, %r286;
	add.f32 	%f361, %f359, %f360;
	selp.f32 	%f362, %f359, %f361, %p70;
	mov.b32 	%r292, %f362;
	mov.b32 	%r293, 16;
	// begin inline asm
	shfl.sync.down.b32 %r291, %r292, %r293, %r294, %r295;
	// end inline asm
	setp.gt.s32 	%p71, %r270, 15;
	mov.b32 	%f363, %r291;
	add.f32 	%f26, %f362, %f363;
	selp.f32 	%f530, %f362, %f26, %p71;
	setp.ne.s32 	%p72, %r270, 0;
	@%p72 bra 	$L__BB3_36;
	shr.u32 	%r296, %r13, 3;
	and.b32  	%r297, %r296, 124;
	mov.u32 	%r298, _ZZN3cub18CUB_300001_SM_10006detail6reduce28DeviceReduceSingleTileKernelINS2_10policy_hubIfjN4cuda3std3__44plusIfEEE10Policy1000EPfSC_iS9_ffNS7_10__identityEEEvT0_T1_T2_T3_T4_T6_E12temp_storage;
	add.s32 	%r299, %r298, %r297;
	st.shared.f32 	[%r299+16], %f26;
$L__BB3_36:
	bar.sync 	0;
	setp.ne.s32 	%p73, %r13, 0;
	@%p73 bra 	$L__BB3_72;
	ld.shared.f32 	%f364, [_ZZN3cub18CUB_300001_SM_10006detail6reduce28DeviceReduceSingleTileKernelINS2_10policy_hubIfjN4cuda3std3__44plusIfEEE10Policy1000EPfSC_iS9_ffNS7_10__identityEEEvT0_T1_T2_T3_T4_T6_E12temp_storage+20];
	add.f32 	%f365, %f530, %f364;
	ld.shared.f32 	%f366, [_ZZN3cub18CUB_300001_SM_10006detail6reduce28DeviceReduceSingleTileKernelINS2_10policy_hubIfjN4cuda3std3__44plusIfEEE10Policy1000EPfSC_iS9_ffNS7_10__identityEEEvT0_T1_T2_T3_T4_T6_E12temp_storage+24];
	add.f32 	%f367, %f365, %f366;
	ld.shared.f32 	%f368, [_ZZN3cub18CUB_300001_SM_10006detail6reduce28DeviceReduceSingleTileKernelINS2_10policy_hubIfjN4cuda3std3__44plusIfEEE10Policy1000EPfSC_iS9_ffNS7_10__identityEEEvT0_T1_T2_T3_T4_T6_E12temp_storage+28];
	add.f32 	%f369, %f367, %f368;
	ld.shared.f32 	%f370, [_ZZN3cub18CUB_300001_SM_10006detail6reduce28DeviceReduceSingleTileKernelINS2_10policy_hubIfjN4cuda3std3__44plusIfEEE10Policy1000EPfSC_iS9_ffNS7_10__identityEEEvT0_T1_T2_T3_T4_T6_E12temp_storage+32];
	add.f32 	%f371, %f369, %f370;
	ld.shared.f32 	%f372, [_ZZN3cub18CUB_300001_SM_10006detail6reduce28DeviceReduceSingleTileKernelINS2_10policy_hubIfjN4cuda3std3__44plusIfEEE10Policy1000EPfSC_iS9_ffNS7_10__identityEEEvT0_T1_T2_T3_T4_T6_E12temp_storage+36];
	add.f32 	%f373, %f371, %f372;
	ld.shared.f32 	%f374, [_ZZN3cub18CUB_300001_SM_10006detail6reduce28DeviceReduceSingleTileKernelINS2_10policy_hubIfjN4cuda3std3__44plusIfEEE10Policy1000EPfSC_iS9_ffNS7_10__identityEEEvT0_T1_T2_T3_T4_T6_E12temp_storage+40];
	add.f32 	%f375, %f373, %f374;
	ld.shared.f32 	%f376, [_ZZN3cub18CUB_300001_SM_10006detail6reduce28DeviceReduceSingleTileKernelINS2_10policy_hubIfjN4cuda3std3__44plusIfEEE10Policy1000EPfSC_iS9_ffNS7_10__identityEEEvT0_T1_T2_T3_T4_T6_E12temp_storage+44];
	add.f32 	%f377, %f375, %f376;
	ld.shared.f32 	%f378, [_ZZN3cub18CUB_300001_SM_10006detail6reduce28DeviceReduceSingleTileKernelINS2_10policy_hubIfjN4cuda3std3__44plusIfEEE10Policy1000EPfSC_iS9_ffNS7_10__identityEEEvT0_T1_T2_T3_T4_T6_E12temp_storage+48];
	add.f32 	%f379, %f377, %f378;
	ld.shared.f32 	%f380, [_ZZN3cub18CUB_300001_SM_10006detail6reduce28DeviceReduceSingleTileKernelINS2_10policy_hubIfjN4cuda3std3__44plusIfEEE10Policy1000EPfSC_iS9_ffNS7_10__identityEEEvT0_T1_T2_T3_T4_T6_E12temp_storage+52];
	add.f32 	%f381, %f379, %f380;
	ld.shared.f32 	%f382, [_ZZN3cub18CUB_300001_SM_10006detail6reduce28DeviceReduceSingleTileKernelINS2_10policy_hubIfjN4cuda3std3__44plusIfEEE10Policy1000EPfSC_iS9_ffNS7_10__identityEEEvT0_T1_T2_T3_T4_T6_E12temp_storage+56];
	add.f32 	%f383, %f381, %f382;
	ld.shared.f32 	%f384, [_ZZN3cub18CUB_300001_SM_10006detail6reduce28DeviceReduceSingleTileKernelINS2_10policy_hubIfjN4cuda3std3__44plusIfEEE10Policy1000EPfSC_iS9_ffNS7_10__identityEEEvT0_T1_T2_T3_T4_T6_E12temp_storage+60];
	add.f32 	%f385, %f383, %f384;
	ld.shared.f32 	%f386, [_ZZN3cub18CUB_300001_SM_10006detail6reduce28DeviceReduceSingleTileKernelINS2_10policy_hubIfjN4cuda3std3__44plusIfEEE10Policy1000EPfSC_iS9_ffNS7_10__identityEEEvT0_T1_T2_T3_T4_T6_E12temp_storage+64];
	add.f32 	%f387, %f385, %f386;
	ld.shared.f32 	%f388, [_ZZN3cub18CUB_300001_SM_10006detail6reduce28DeviceReduceSingleTileKernelINS2_10policy_hubIfjN4cuda3std3__44plusIfEEE10Policy1000EPfSC_iS9_ffNS7_10__identityEEEvT0_T1_T2_T3_T4_T6_E12temp_storage+68];
	add.f32 	%f389, %f387, %f388;
	ld.shared.f32 	%f390, [_ZZN3cub18CUB_300001_SM_10006detail6reduce28DeviceReduceSingleTileKernelINS2_10policy_hubIfjN4cuda3std3__44plusIfEEE10Policy1000EPfSC_iS9_ffNS7_10__identityEEEvT0_T1_T2_T3_T4_T6_E12temp_storage+72];
	add.f32 	%f391, %f389, %f390;
	ld.shared.f32 	%f392, [_ZZN3cub18CUB_300001_SM_10006detail6reduce28DeviceReduceSingleTileKernelINS2_10policy_hubIfjN4cuda3std3__44plusIfEEE10Policy1000EPfSC_iS9_ffNS7_10__identityEEEvT0_T1_T2_T3_T4_T6_E12temp_storage+76];
	add.f32 	%f530, %f391, %f392;
	bra.uni 	$L__BB3_72;
$L__BB3_38:
	setp.gt.s32 	%p3, %r67, 8191;
	@%p3 bra 	$L__BB3_56;
	mov.u32 	%r34, %tid.x;
	setp.ge.s32 	%p20, %r34, %r67;
	mov.f32 	%f522, 0f00000000;
	mov.u32 	%r397, %r34;
	@%p20 bra 	$L__BB3_41;
	mul.wide.u32 	%rd66, %r34, 4;
	add.s64 	%rd65, %rd16, %rd66;
	// begin inline asm
	ld.global.nc.u32 %r144, [%rd65];
	// end inline asm
	mov.b32 	%f522, %r144;
	add.s32 	%r397, %r34, 512;
$L__BB3_41:
	setp.ge.s32 	%p21, %r397, %r67;
	@%p21 bra 	$L__BB3_47;
	not.b32 	%r145, %r397;
	add.s32 	%r37, %r67, %r145;
	and.b32  	%r146, %r37, 1536;
	setp.eq.s32 	%p22, %r146, 1536;
	@%p22 bra 	$L__BB3_45;
	mul.wide.u32 	%rd67, %r397, 4;
	add.s64 	%rd131, %rd16, %rd67;
	shr.u32 	%r147, %r37, 9;
	add.s32 	%r148, %r147, 1;
	and.b32  	%r149, %r148, 3;
	neg.s32 	%r395, %r149;
$L__BB3_44:
	.pragma "nounroll";
	// begin inline asm
	ld.global.nc.u32 %r150, [%rd131];
	// end inline asm
	mov.b32 	%f173, %r150;
	add.f32 	%f522, %f522, %f173;
	add.s32 	%r397, %r397, 512;
	add.s64 	%rd131, %rd131, 2048;
	add.s32 	%r395, %r395, 1;
	setp.ne.s32 	%p23, %r395, 0;
	@%p23 bra 	$L__BB3_44;
$L__BB3_45:
	setp.lt.u32 	%p24, %r37, 1536;
	@%p24 bra 	$L__BB3_47;
$L__BB3_46:
	mul.wide.s32 	%rd73, %r397, 4;
	add.s64 	%rd69, %rd16, %rd73;
	// begin inline asm
	ld.global.nc.u32 %r151, [%rd69];
	// end inline asm
	mov.b32 	%f174, %r151;
	add.f32 	%f175, %f522, %f174;
	add.s64 	%rd70, %rd69, 2048;
	// begin inline asm
	ld.global.nc.u32 %r152, [%rd70];
	// end inline asm
	mov.b32 	%f176, %r152;
	add.f32 	%f177, %f175, %f176;
	add.s64 	%rd71, %rd69, 4096;
	// begin inline asm
	ld.global.nc.u32 %r153, [%rd71];
	// end inline asm
	mov.b32 	%f178, %r153;
	add.f32 	%f179, %f177, %f178;
	add.s64 	%rd72, %rd69, 6144;
	// begin inline asm
	ld.global.nc.u32 %r154, [%rd72];
	// end inline asm
	mov.b32 	%f180, %r154;
	add.f32 	%f522, %f179, %f180;
	add.s32 	%r397, %r397, 2048;
	setp.lt.s32 	%p25, %r397, %r67;
	@%p25 bra 	$L__BB3_46;
$L__BB3_47:
	setp.lt.s32 	%p26, %r67, 512;
	@%p26 bra 	$L__BB3_52;
	// begin inline asm
	mov.u32 %r193, %laneid;
	// end inline asm
	mov.b32 	%r195, %f522;
	mov.b32 	%r196, 1;
	mov.b32 	%r217, 31;
	mov.b32 	%r218, -1;
	// begin inline asm
	shfl.sync.down.b32 %r194, %r195, %r196, %r217, %r218;
	// end inline asm
	setp.gt.s32 	%p50, %r193, 30;
	mov.b32 	%f239, %r194;
	add.f32 	%f240, %f522, %f239;
	selp.f32 	%f241, %f522, %f240, %p50;
	mov.b32 	%r200, %f241;
	mov.b32 	%r201, 2;
	// begin inline asm
	shfl.sync.down.b32 %r199, %r200, %r201, %r217, %r218;
	// end inline asm
	setp.gt.s32 	%p51, %r193, 29;
	mov.b32 	%f242, %r199;
	add.f32 	%f243, %f241, %f242;
	selp.f32 	%f244, %f241, %f243, %p51;
	mov.b32 	%r205, %f244;
	mov.b32 	%r206, 4;
	// begin inline asm
	shfl.sync.down.b32 %r204, %r205, %r206, %r217, %r218;
	// end inline asm
	setp.gt.s32 	%p52, %r193, 27;
	mov.b32 	%f245, %r204;
	add.f32 	%f246, %f244, %f245;
	selp.f32 	%f247, %f244, %f246, %p52;
	mov.b32 	%r210, %f247;
	mov.b32 	%r211, 8;
	// begin inline asm
	shfl.sync.down.b32 %r209, %r210, %r211, %r217, %r218;
	// end inline asm
	setp.gt.s32 	%p53, %r193, 23;
	mov.b32 	%f248, %r209;
	add.f32 	%f249, %f247, %f248;
	selp.f32 	%f250, %f247, %f249, %p53;
	mov.b32 	%r215, %f250;
	mov.b32 	%r216, 16;
	// begin inline asm
	shfl.sync.down.b32 %r214, %r215, %r216, %r217, %r218;
	// end inline asm
	setp.gt.s32 	%p54, %r193, 15;
	mov.b32 	%f251, %r214;
	add.f32 	%f38, %f250, %f251;
	selp.f32 	%f530, %f250, %f38, %p54;
	setp.ne.s32 	%p55, %r193, 0;
	@%p55 bra 	$L__BB3_50;
	shr.u32 	%r219, %r34, 3;
	and.b32  	%r220, %r219, 124;
	mov.u32 	%r221, _ZZN3cub18CUB_300001_SM_10006detail6reduce28DeviceReduceSingleTileKernelINS2_10policy_hubIfjN4cuda3std3__44plusIfEEE10Policy1000EPfSC_iS9_ffNS7_10__identityEEEvT0_T1_T2_T3_T4_T6_E12temp_storage;
	add.s32 	%r222, %r221, %r220;
	st.shared.f32 	[%r222+16], %f38;
$L__BB3_50:
	bar.sync 	0;
	setp.ne.s32 	%p56, %r34, 0;
	@%p56 bra 	$L__BB3_72;
	ld.shared.f32 	%f252, [_ZZN3cub18CUB_300001_SM_10006detail6reduce28DeviceReduceSingleTileKernelINS2_10policy_hubIfjN4cuda3std3__44plusIfEEE10Policy1000EPfSC_iS9_ffNS7_10__identityEEEvT0_T1_T2_T3_T4_T6_E12temp_storage+20];
	add.f32 	%f253, %f530, %f252;
	ld.shared.f32 	%f254, [_ZZN3cub18CUB_300001_SM_10006detail6reduce28DeviceReduceSingleTileKernelINS2_10policy_hubIfjN4cuda3std3__44plusIfEEE10Policy1000EPfSC_iS9_ffNS7_10__identityEEEvT0_T1_T2_T3_T4_T6_E12temp_storage+24];
	add.f32 	%f255, %f253, %f254;
	ld.shared.f32 	%f256, [_ZZN3cub18CUB_300001_SM_10006detail6reduce28DeviceReduceSingleTileKernelINS2_10policy_hubIfjN4cuda3std3__44plusIfEEE10Policy1000EPfSC_iS9_ffNS7_10__identityEEEvT0_T1_T2_T3_T4_T6_E12temp_storage+28];
	add.f32 	%f257, %f255, %f256;
	ld.shared.f32 	%f258, [_ZZN3cub18CUB_300001_SM_10006detail6reduce28DeviceReduceSingleTileKernelINS2_10policy_hubIfjN4cuda3std3__44plusIfEEE10Policy1000EPfSC_iS9_ffNS7_10__identityEEEvT0_T1_T2_T3_T4_T6_E12temp_storage+32];
	add.f32 	%f259, %f257, %f258;
	ld.shared.f32 	%f260, [_ZZN3cub18CUB_300001_SM_10006detail6reduce28DeviceReduceSingleTileKernelINS2_10policy_hubIfjN4cuda3std3__44plusIfEEE10Policy1000EPfSC_iS9_ffNS7_10__identityEEEvT0_T1_T2_T3_T4_T6_E12temp_storage+36];
	add.f32 	%f261, %f259, %f260;
	ld.shared.f32 	%f262, [_ZZN3cub18CUB_300001_SM_10006detail6reduce28DeviceReduceSingleTileKernelINS2_10policy_hubIfjN4cuda3std3__44plusIfEEE10Policy1000EPfSC_iS9_ffNS7_10__identityEEEvT0_T1_T2_T3_T4_T6_E12temp_storage+40];
	add.f32 	%f263, %f261, %f262;
	ld.shared.f32 	%f264, [_ZZN3cub18CUB_300001_SM_10006detail6reduce28DeviceReduceSingleTileKernelINS2_10policy_hubIfjN4cuda3std3__44plusIfEEE10Policy1000EPfSC_iS9_ffNS7_10__identityEEEvT0_T1_T2_T3_T4_T6_E12temp_storage+44];
	add.f32 	%f265, %f263, %f264;
	ld.shared.f32 	%f266, [_ZZN3cub18CUB_300001_SM_10006detail6reduce28DeviceReduceSingleTileKernelINS2_10policy_hubIfjN4cuda3std3__44plusIfEEE10Policy1000EPfSC_iS9_ffNS7_10__identityEEEvT0_T1_T2_T3_T4_T6_E12temp_storage+48];
	add.f32 	%f267, %f265, %f266;
	ld.shared.f32 	%f268, [_ZZN3cub18CUB_300001_SM_10006detail6reduce28DeviceReduceSingleTileKernelINS2_10policy_hubIfjN4cuda3std3__44plusIfEEE10Policy1000EPfSC_iS9_ffNS7_10__identityEEEvT0_T1_T2_T3_T4_T6_E12temp_storage+52];
	add.f32 	%f269, %f267, %f268;
	ld.shared.f32 	%f270, [_ZZN3cub18CUB_300001_SM_10006detail6reduce28DeviceReduceSingleTileKernelINS2_10policy_hubIfjN4cuda3std3__44plusIfEEE10Policy1000EPfSC_iS9_ffNS7_10__identityEEEvT0_T1_T2_T3_T4_T6_E12temp_storage+56];
	add.f32 	%f271, %f269, %f270;
	ld.shared.f32 	%f272, [_ZZN3cub18CUB_300001_SM_10006detail6reduce28DeviceReduceSingleTileKernelINS2_10policy_hubIfjN4cuda3std3__44plusIfEEE10Policy1000EPfSC_iS9_ffNS7_10__identityEEEvT0_T1_T2_T3_T4_T6_E12temp_storage+60];
	add.f32 	%f273, %f271, %f272;
	ld.shared.f32 	%f274, [_ZZN3cub18CUB_300001_SM_10006detail6reduce28DeviceReduceSingleTileKernelINS2_10policy_hubIfjN4cuda3std3__44plusIfEEE10Policy1000EPfSC_iS9_ffNS7_10__identityEEEvT0_T1_T2_T3_T4_T6_E12temp_storage+64];
	add.f32 	%f275, %f273, %f274;
	ld.shared.f32 	%f276, [_ZZN3cub18CUB_300001_SM_10006detail6reduce28DeviceReduceSingleTileKernelINS2_10policy_hubIfjN4cuda3std3__44plusIfEEE10Policy1000EPfSC_iS9_ffNS7_10__identityEEEvT0_T1_T2_T3_T4_T6_E12temp_storage+68];
	add.f32 	%f277, %f275, %f276;
	ld.shared.f32 	%f278, [_ZZN3cub18CUB_300001_SM_10006detail6reduce28DeviceReduceSingleTileKernelINS2_10policy_hubIfjN4cuda3std3__44plusIfEEE10Policy1000EPfSC_iS9_ffNS7_10__identityEEEvT0_T1_T2_T3_T4_T6_E12temp_storage+72];
	add.f32 	%f279, %f277, %f278;
	ld.shared.f32 	%f280, [_ZZN3cub18CUB_300001_SM_10006detail6reduce28DeviceReduceSingleTileKernelINS2_10policy_hubIfjN4cuda3std3__44plusIfEEE10Policy1000EPfSC_iS9_ffNS7_10__identityEEEvT0_T1_T2_T3_T4_T6_E12temp_storage+76];
	add.f32 	%f530, %f279, %f280;
	bra.uni 	$L__BB3_72;
$L__BB3_52:
	// begin inline asm
	mov.u32 %r155, %laneid;
	// end inline asm
	and.b32  	%r181, %r34, 992;
	add.s32 	%r182, %r181, 32;
	setp.gt.s32 	%p27, %r182, %r67;
	not.b32 	%r183, %r181;
	add.s32 	%r184, %r67, %r183;
	selp.b32 	%r179, %r184, 31, %p27;
	mov.b32 	%r157, %f522;
	mov.b32 	%r158, 1;
	mov.b32 	%r180, -1;
	// begin inline asm
	shfl.sync.down.b32 %r156, %r157, %r158, %r179, %r180;
	// end inline asm
	setp.lt.s32 	%p28, %r155, %r179;
	mov.b32 	%f181, %r156;
	add.f32 	%f182, %f522, %f181;
	selp.f32 	%f183, %f182, %f522, %p28;
	mov.b32 	%r162, %f183;
	mov.b32 	%r163, 2;
	// begin inline asm
	shfl.sync.down.b32 %r161, %r162, %r163, %r179, %r180;
	// end inline asm
	add.s32 	%r185, %r155, 2;
	setp.gt.s32 	%p29, %r185, %r179;
	mov.b32 	%f184, %r161;
	add.f32 	%f185, %f183, %f184;
	selp.f32 	%f186, %f183, %f185, %p29;
	mov.b32 	%r167, %f186;
	mov.b32 	%r168, 4;
	// begin inline asm
	shfl.sync.down.b32 %r166, %r167, %r168, %r179, %r180;
	// end inline asm
	add.s32 	%r186, %r155, 4;
	setp.gt.s32 	%p30, %r186, %r179;
	mov.b32 	%f187, %r166;
	add.f32 	%f188, %f186, %f187;
	selp.f32 	%f189, %f186, %f188, %p30;
	mov.b32 	%r172, %f189;
	mov.b32 	%r173, 8;
	// begin inline asm
	shfl.sync.down.b32 %r171, %r172, %r173, %r179, %r180;
	// end inline asm
	add.s32 	%r187, %r155, 8;
	setp.gt.s32 	%p31, %r187, %r179;
	mov.b32 	%f190, %r171;
	add.f32 	%f191, %f189, %f190;
	selp.f32 	%f192, %f189, %f191, %p31;
	mov.b32 	%r177, %f192;
	mov.b32 	%r178, 16;
	// begin inline asm
	shfl.sync.down.b32 %r176, %r177, %r178, %r179, %r180;
	// end inline asm
	add.s32 	%r188, %r155, 16;
	setp.gt.s32 	%p32, %r188, %r179;
	mov.b32 	%f193, %r176;
	add.f32 	%f194, %f192, %f193;
	selp.f32 	%f530, %f192, %f194, %p32;
	setp.ne.s32 	%p33, %r155, 0;
	@%p33 bra 	$L__BB3_54;
	shr.u32 	%r189, %r34, 3;
	and.b32  	%r190, %r189, 124;
	mov.u32 	%r191, _ZZN3cub18CUB_300001_SM_10006detail6reduce28DeviceReduceSingleTileKernelINS2_10policy_hubIfjN4cuda3std3__44plusIfEEE10Policy1000EPfSC_iS9_ffNS7_10__identityEEEvT0_T1_T2_T3_T4_T6_E12temp_storage;
	add.s32 	%r192, %r191, %r190;
	st.shared.f32 	[%r192+16], %f530;
$L__BB3_54:
	bar.sync 	0;
	setp.ne.s32 	%p34, %r34, 0;
	@%p34 bra 	$L__BB3_72;
	setp.gt.s32 	%p35, %r67, 32;
	ld.shared.f32 	%f195, [_ZZN3cub18CUB_300001_SM_10006detail6reduce28DeviceReduceSingleTileKernelINS2_10policy_hubIfjN4cuda3std3__44plusIfEEE10Policy1000EPfSC_iS9_ffNS7_10__identityEEEvT0_T1_T2_T3_T4_T6_E12temp_storage+20];
	add.f32 	%f196, %f530, %f195;
	selp.f32 	%f197, %f196, %f530, %p35;
	setp.gt.s32 	%p36, %r67, 64;
	ld.shared.f32 	%f198, [_ZZN3cub18CUB_300001_SM_10006detail6reduce28DeviceReduceSingleTileKernelINS2_10policy_hubIfjN4cuda3std3__44plusIfEEE10Policy1000EPfSC_iS9_ffNS7_10__identityEEEvT0_T1_T2_T3_T4_T6_E12temp_storage+24];
	add.f32 	%f199, %f198, %f197;
	selp.f32 	%f200, %f199, %f197, %p36;
	setp.gt.s32 	%p37, %r67, 96;
	ld.shared.f32 	%f201, [_ZZN3cub18CUB_300001_SM_10006detail6reduce28DeviceReduceSingleTileKernelINS2_10policy_hubIfjN4cuda3std3__44plusIfEEE10Policy1000EPfSC_iS9_ffNS7_10__identityEEEvT0_T1_T2_T3_T4_T6_E12temp_storage+28];
	add.f32 	%f202, %f201, %f200;
	selp.f32 	%f203, %f202, %f200, %p37;
	setp.gt.s32 	%p38, %r67, 128;
	ld.shared.f32 	%f204, [_ZZN3cub18CUB_300001_SM_10006detail6reduce28DeviceReduceSingleTileKernelINS2_10policy_hubIfjN4cuda3std3__44plusIfEEE10Policy1000EPfSC_iS9_ffNS7_10__identityEEEvT0_T1_T2_T3_T4_T6_E12temp_storage+32];
	add.f32 	%f205, %f204, %f203;
	selp.f32 	%f206, %f205, %f203, %p38;
	setp.gt.s32 	%p39, %r67, 160;
	ld.shared.f32 	%f207, [_ZZN3cub18CUB_300001_SM_10006detail6reduce28DeviceReduceSingleTileKernelINS2_10policy_hubIfjN4cuda3std3__44plusIfEEE10Policy1000EPfSC_iS9_ffNS7_10__identityEEEvT0_T1_T2_T3_T4_T6_E12temp_storage+36];
	add.f32 	%f208, %f207, %f206;
	selp.f32 	%f209, %f208, %f206, %p39;
	setp.gt.s32 	%p40, %r67, 192;
	ld.shared.f32 	%f210, [_ZZN3cub18CUB_300001_SM_10006detail6reduce28DeviceReduceSingleTileKernelINS2_10policy_hubIfjN4cuda3std3__44plusIfEEE10Policy1000EPfSC_iS9_ffNS7_10__identityEEEvT0_T1_T2_T3_T4_T6_E12temp_storage+40];
	add.f32 	%f211, %f210, %f209;
	selp.f32 	%f212, %f211, %f209, %p40;
	setp.gt.s32 	%p41, %r67, 224;
	ld.shared.f32 	%f213, [_ZZN3cub18CUB_300001_SM_10006detail6reduce28DeviceReduceSingleTileKernelINS2_10policy_hubIfjN4cuda3std3__44plusIfEEE10Policy1000EPfSC_iS9_ffNS7_10__identityEEEvT0_T1_T2_T3_T4_T6_E12temp_storage+44];
	add.f32 	%f214, %f213, %f212;
	selp.f32 	%f215, %f214, %f212, %p41;
	setp.gt.s32 	%p42, %r67, 256;
	ld.shared.f32 	%f216, [_ZZN3cub18CUB_300001_SM_10006detail6reduce28DeviceReduceSingleTileKernelINS2_10policy_hubIfjN4cuda3std3__44plusIfEEE10Policy1000EPfSC_iS9_ffNS7_10__identityEEEvT0_T1_T2_T3_T4_T6_E12temp_storage+48];
	add.f32 	%f217, %f216, %f215;
	selp.f32 	%f218, %f217, %f215, %p42;
	setp.gt.s32 	%p43, %r67, 288;
	ld.shared.f32 	%f219, [_ZZN3cub18CUB_300001_SM_10006detail6reduce28DeviceReduceSingleTileKernelINS2_10policy_hubIfjN4cuda3std3__44plusIfEEE10Policy1000EPfSC_iS9_ffNS7_10__identityEEEvT0_T1_T2_T3_T4_T6_E12temp_storage+52];
	add.f32 	%f220, %f219, %f218;
	selp.f32 	%f221, %f220, %f218, %p43;
	setp.gt.s32 	%p44, %r67, 320;
	ld.shared.f32 	%f222, [_ZZN3cub18CUB_300001_SM_10006detail6reduce28DeviceReduceSingleTileKernelINS2_10policy_hubIfjN4cuda3std3__44plusIfEEE10Policy1000EPfSC_iS9_ffNS7_10__identityEEEvT0_T1_T2_T3_T4_T6_E12temp_storage+56];
	add.f32 	%f223, %f222, %f221;
	selp.f32 	%f224, %f223, %f221, %p44;
	setp.gt.s32 	%p45, %r67, 352;
	ld.shared.f32 	%f225, [_ZZN3cub18CUB_300001_SM_10006detail6reduce28DeviceReduceSingleTileKernelINS2_10policy_hubIfjN4cuda3std3__44plusIfEEE10Policy1000EPfSC_iS9_ffNS7_10__identityEEEvT0_T1_T2_T3_T4_T6_E12temp_storage+60];
	add.f32 	%f226, %f225, %f224;
	selp.f32 	%f227, %f226, %f224, %p45;
	setp.gt.s32 	%p46, %r67, 384;
	ld.shared.f32 	%f228, [_ZZN3cub18CUB_300001_SM_10006detail6reduce28DeviceReduceSingleTileKernelINS2_10policy_hubIfjN4cuda3std3__44plusIfEEE10Policy1000EPfSC_iS9_ffNS7_10__identityEEEvT0_T1_T2_T3_T4_T6_E12temp_storage+64];
	add.f32 	%f229, %f228, %f227;
	selp.f32 	%f230, %f229, %f227, %p46;
	setp.gt.s32 	%p47, %r67, 416;
	ld.shared.f32 	%f231, [_ZZN3cub18CUB_300001_SM_10006detail6reduce28DeviceReduceSingleTileKernelINS2_10policy_hubIfjN4cuda3std3__44plusIfEEE10Policy1000EPfSC_iS9_ffNS7_10__identityEEEvT0_T1_T2_T3_T4_T6_E12temp_storage+68];
	add.f32 	%f232, %f231, %f230;
	selp.f32 	%f233, %f232, %f230, %p47;
	setp.gt.s32 	%p48, %r67, 448;
	ld.shared.f32 	%f234, [_ZZN3cub18CUB_300001_SM_10006detail6reduce28DeviceReduceSingleTileKernelINS2_10policy_hubIfjN4cuda3std3__44plusIfEEE10Policy1000EPfSC_iS9_ffNS7_10__identityEEEvT0_T1_T2_T3_T4_T6_E12temp_storage+72];
	add.f32 	%f235, %f234, %f233;
	selp.f32 	%f236, %f235, %f233, %p48;
	setp.gt.s32 	%p49, %r67, 480;
	ld.shared.f32 	%f237, [_ZZN3cub18CUB_300001_SM_10006detail6reduce28DeviceReduceSingleTileKernelINS2_10policy_hubIfjN4cuda3std3__44plusIfEEE10Policy1000EPfSC_iS9_ffNS7_10__identityEEEvT0_T1_T2_T3_T4_T6_E12temp_storage+76];
	add.f32 	%f238, %f237, %f236;
	selp.f32 	%f530, %f238, %f236, %p49;
	bra.uni 	$L__BB3_72;
$L__BB3_56:
	mov.u32 	%r46, %tid.x;
	mul.wide.u32 	%rd35, %r46, 4;
	add.s64 	%rd19, %rd16, %rd35;
	// begin inline asm
	ld.global.nc.u32 %r68, [%rd19];
	// end inline asm
	mov.b32 	%f59, %r68;
	add.s64 	%rd20, %rd19, 2048;
	// begin inline asm
	ld.global.nc.u32 %r69, [%rd20];
	// end inline asm
	mov.b32 	%f60, %r69;
	add.s64 	%rd21, %rd19, 4096;
	// begin inline asm
	ld.global.nc.u32 %r70, [%rd21];
	// end inline asm
	mov.b32 	%f61, %r70;
	add.s64 	%rd22, %rd19, 6144;
	// begin inline asm
	ld.global.nc.u32 %r71, [%rd22];
	// end inline asm
	mov.b32 	%f62, %r71;
	add.s64 	%rd23, %rd19, 8192;
	// begin inline asm
	ld.global.nc.u32 %r72, [%rd23];
	// end inline asm
	mov.b32 	%f63, %r72;
	add.s64 	%rd24, %rd19, 10240;
	// begin inline asm
	ld.global.nc.u32 %r73, [%rd24];
	// end inline asm
	mov.b32 	%f64, %r73;
	add.s64 	%rd25, %rd19, 12288;
	// begin inline asm
	ld.global.nc.u32 %r74, [%rd25];
	// end inline asm
	mov.b32 	%f65, %r74;
	add.s64 	%rd26, %rd19, 14336;
	// begin inline asm
	ld.global.nc.u32 %r75, [%rd26];
	// end inline asm
	mov.b32 	%f66, %r75;
	add.s64 	%rd27, %rd19, 16384;
	// begin inline asm
	ld.global.nc.u32 %r76, [%rd27];
	// end inline asm
	mov.b32 	%f67, %r76;
	add.s64 	%rd28, %rd19, 18432;
	// begin inline asm
	ld.global.nc.u32 %r77, [%rd28];
	// end inline asm
	mov.b32 	%f68, %r77;
	add.s64 	%rd29, %rd19, 20480;
	// begin inline asm
	ld.global.nc.u32 %r78, [%rd29];
	// end inline asm
	mov.b32 	%f69, %r78;
	add.s64 	%rd30, %rd19, 22528;
	// begin inline asm
	ld.global.nc.u32 %r79, [%rd30];
	// end inline asm
	mov.b32 	%f70, %r79;
	add.s64 	%rd31, %rd19, 24576;
	// begin inline asm
	ld.global.nc.u32 %r80, [%rd31];
	// end inline asm
	mov.b32 	%f71, %r80;
	add.s64 	%rd32, %rd19, 26624;
	// begin inline asm
	ld.global.nc.u32 %r81, [%rd32];
	// end inline asm
	mov.b32 	%f72, %r81;
	add.s64 	%rd33, %rd19, 28672;
	// begin inline asm
	ld.global.nc.u32 %r82, [%rd33];
	// end inline asm
	mov.b32 	%f73, %r82;
	add.s64 	%rd34, %rd19, 30720;
	// begin inline asm
	ld.global.nc.u32 %r83, [%rd34];
	// end inline asm
	mov.b32 	%f74, %r83;
	add.f32 	%f75, %f59, %f60;
	add.f32 	%f76, %f61, %f62;
	add.f32 	%f77, %f63, %f64;
	add.f32 	%f78, %f65, %f66;
	add.f32 	%f79, %f67, %f68;
	add.f32 	%f80, %f69, %f70;
	add.f32 	%f81, %f71, %f72;
	add.f32 	%f82, %f73, %f74;
	add.f32 	%f83, %f75, %f76;
	add.f32 	%f84, %f77, %f78;
	add.f32 	%f85, %f79, %f80;
	add.f32 	%f86, %f81, %f82;
	add.f32 	%f87, %f83, %f84;
	add.f32 	%f88, %f85, %f86;
	add.f32 	%f529, %f87, %f88;
	setp.lt.u32 	%p4, %r67, 16384;
	mov.b32 	%r400, 8192;
	@%p4 bra 	$L__BB3_60;
	add.s32 	%r47, %r67, -8192;
	mov.b32 	%r400, 8192;
$L__BB3_58:
	mul.wide.s32 	%rd52, %r400, 4;
	add.s64 	%rd36, %rd19, %rd52;
	// begin inline asm
	ld.global.nc.u32 %r86, [%rd36];
	// end inline asm
	mov.b32 	%f89, %r86;
	add.s64 	%rd37, %rd36, 2048;
	// begin inline asm
	ld.global.nc.u32 %r87, [%rd37];
	// end inline asm
	mov.b32 	%f90, %r87;
	add.s64 	%rd38, %rd36, 4096;
	// begin inline asm
	ld.global.nc.u32 %r88, [%rd38];
	// end inline asm
	mov.b32 	%f91, %r88;
	add.s64 	%rd39, %rd36, 6144;
	// begin inline asm
	ld.global.nc.u32 %r89, [%rd39];
	// end inline asm
	mov.b32 	%f92, %r89;
	add.s64 	%rd40, %rd36, 8192;
	// begin inline asm
	ld.global.nc.u32 %r90, [%rd40];
	// end inline asm
	mov.b32 	%f93, %r90;
	add.s64 	%rd41, %rd36, 10240;
	// begin inline asm
	ld.global.nc.u32 %r91, [%rd41];
	// end inline asm
	mov.b32 	%f94, %r91;
	add.s64 	%rd42, %rd36, 12288;
	// begin inline asm
	ld.global.nc.u32 %r92, [%rd42];
	// end inline asm
	mov.b32 	%f95, %r92;
	add.s64 	%rd43, %rd36, 14336;
	// begin inline asm
	ld.global.nc.u32 %r93, [%rd43];
	// end inline asm
	mov.b32 	%f96, %r93;
	add.s64 	%rd44, %rd36, 16384;
	// begin inline asm
	ld.global.nc.u32 %r94, [%rd44];
	// end inline asm
	mov.b32 	%f97, %r94;
	add.s64 	%rd45, %rd36, 18432;
	// begin inline asm
	ld.global.nc.u32 %r95, [%rd45];
	// end inline asm
	mov.b32 	%f98, %r95;
	add.s64 	%rd46, %rd36, 20480;
	// begin inline asm
	ld.global.nc.u32 %r96, [%rd46];
	// end inline asm
	mov.b32 	%f99, %r96;
	add.s64 	%rd47, %rd36, 22528;
	// begin inline asm
	ld.global.nc.u32 %r97, [%rd47];
	// end inline asm
	mov.b32 	%f100, %r97;
	add.s64 	%rd48, %rd36, 24576;
	// begin inline asm
	ld.global.nc.u32 %r98, [%rd48];
	// end inline asm
	mov.b32 	%f101, %r98;
	add.s64 	%rd49, %rd36, 26624;
	// begin inline asm
	ld.global.nc.u32 %r99, [%rd49];
	// end inline asm
	mov.b32 	%f102, %r99;
	add.s64 	%rd50, %rd36, 28672;
	// begin inline asm
	ld.global.nc.u32 %r100, [%rd50];
	// end inline asm
	mov.b32 	%f103, %r100;
	add.s64 	%rd51, %rd36, 30720;
	// begin inline asm
	ld.global.nc.u32 %r101, [%rd51];
	// end inline asm
	mov.b32 	%f104, %r101;
	add.f32 	%f105, %f529, %f89;
	add.f32 	%f106, %f90, %f91;
	add.f32 	%f107, %f92, %f93;
	add.f32 	%f108, %f94, %f95;
	add.f32 	%f109, %f96, %f97;
	add.f32 	%f110, %f98, %f99;
	add.f32 	%f111, %f100, %f101;
	add.f32 	%f112, %f102, %f103;
	add.f32 	%f113, %f105, %f106;
	add.f32 	%f114, %f107, %f108;
	add.f32 	%f115, %f109, %f110;
	add.f32 	%f116, %f111, %f112;
	add.f32 	%f117, %f113, %f114;
	add.f32 	%f118, %f115, %f116;
	add.f32 	%f119, %f117, %f118;
	add.f32 	%f529, %f119, %f104;
	sub.s32 	%r102, %r67, %r400;
	setp.lt.s32 	%p5, %r102, 8192;
	@%p5 bra 	$L__BB3_68;
	add.s32 	%r400, %r400, 8192;
	setp.le.s32 	%p6, %r400, %r47;
	@%p6 bra 	$L__BB3_58;
$L__BB3_60:
	setp.le.s32 	%p7, %r67, %r400;
	@%p7 bra 	$L__BB3_68;
	sub.s32 	%r51, %r67, %r400;
	setp.ge.s32 	%p8, %r46, %r51;
	@%p8 bra 	$L__BB3_68;
	not.b32 	%r103, %r46;
	add.s32 	%r104, %r67, %r103;
	sub.s32 	%r52, %r104, %r400;
	and.b32  	%r105, %r52, 1536;
	setp.eq.s32 	%p9, %r105, 1536;
	mov.u32 	%r404, %r46;
	@%p9 bra 	$L__BB3_65;
	add.s32 	%r402, %r46, %r400;
	shr.u32 	%r106, %r52, 9;
	add.s32 	%r107, %r106, 1;
	and.b32  	%r108, %r107, 3;
	neg.s32 	%r401, %r108;
	mov.u32 	%r404, %r46;
$L__BB3_64:
	.pragma "nounroll";
	mul.wide.u32 	%rd54, %r402, 4;
	add.s64 	%rd53, %rd16, %rd54;
	// begin inline asm
	ld.global.nc.u32 %r109, [%rd53];
	// end inline asm
	mov.b32 	%f121, %r109;
	add.f32 	%f529, %f529, %f121;
	add.s32 	%r404, %r404, 512;
	add.s32 	%r402, %r402, 512;
	add.s32 	%r401, %r401, 1;
	setp.ne.s32 	%p10, %r401, 0;
	@%p10 bra 	$L__BB3_64;
$L__BB3_65:
	setp.lt.u32 	%p11, %r52, 1536;
	@%p11 bra 	$L__BB3_68;
	cvt.u64.u32 	%rd55, %r404;
	cvt.u64.u32 	%rd56, %r400;
	add.s64 	%rd57, %rd55, %rd56;
	shl.b64 	%rd58, %rd57, 2;
	add.s64 	%rd59, %rd58, %rd16;
	add.s64 	%rd132, %rd59, 4096;
	add.s32 	%r405, %r404, %r400;
$L__BB3_67:
	mul.wide.u32 	%rd64, %r405, 4;
	add.s64 	%rd60, %rd16, %rd64;
	// begin inline asm
	ld.global.nc.u32 %r110, [%rd60];
	// end inline asm
	mov.b32 	%f122, %r110;
	add.f32 	%f123, %f529, %f122;
	add.s64 	%rd61, %rd132, -2048;
	// begin inline asm
	ld.global.nc.u32 %r111, [%rd61];
	// end inline asm
	mov.b32 	%f124, %r111;
	add.f32 	%f125, %f123, %f124;
	// begin inline asm
	ld.global.nc.u32 %r112, [%rd132];
	// end inline asm
	mov.b32 	%f126, %r112;
	add.f32 	%f127, %f125, %f126;
	add.s64 	%rd63, %rd132, 2048;
	// begin inline asm
	ld.global.nc.u32 %r113, [%rd63];
	// end inline asm
	mov.b32 	%f128, %r113;
	add.f32 	%f529, %f127, %f128;
	add.s32 	%r404, %r404, 2048;
	add.s64 	%rd132, %rd132, 8192;
	add.s32 	%r405, %r405, 2048;
	setp.lt.s32 	%p12, %r404, %r51;
	@%p12 bra 	$L__BB3_67;
$L__BB3_68:
	// begin inline asm
	mov.u32 %r114, %laneid;
	// end inline asm
	mov.b32 	%r116, %f529;
	mov.b32 	%r117, 1;
	mov.b32 	%r138, 31;
	mov.b32 	%r139, -1;
	// begin inline asm
	shfl.sync.down.b32 %r115, %r116, %r117, %r138, %r139;
	// end inline asm
	setp.gt.s32 	%p13, %r114, 30;
	mov.b32 	%f129, %r115;
	add.f32 	%f130, %f529, %f129;
	selp.f32 	%f131, %f529, %f130, %p13;
	mov.b32 	%r121, %f131;
	mov.b32 	%r122, 2;
	// begin inline asm
	shfl.sync.down.b32 %r120, %r121, %r122, %r138, %r139;
	// end inline asm
	setp.gt.s32 	%p14, %r114, 29;
	mov.b32 	%f132, %r120;
	add.f32 	%f133, %f131, %f132;
	selp.f32 	%f134, %f131, %f133, %p14;
	mov.b32 	%r126, %f134;
	mov.b32 	%r127, 4;
	// begin inline asm
	shfl.sync.down.b32 %r125, %r126, %r127, %r138, %r139;
	// end inline asm
	setp.gt.s32 	%p15, %r114, 27;
	mov.b32 	%f135, %r125;
	add.f32 	%f136, %f134, %f135;
	selp.f32 	%f137, %f134, %f136, %p15;
	mov.b32 	%r131, %f137;
	mov.b32 	%r132, 8;
	// begin inline asm
	shfl.sync.down.b32 %r130, %r131, %r132, %r138, %r139;
	// end inline asm
	setp.gt.s32 	%p16, %r114, 23;
	mov.b32 	%f138, %r130;
	add.f32 	%f139, %f137, %f138;
	selp.f32 	%f140, %f137, %f139, %p16;
	mov.b32 	%r136, %f140;
	mov.b32 	%r137, 16;
	// begin inline asm
	shfl.sync.down.b32 %r135, %r136, %r137, %r138, %r139;
	// end inline asm
	setp.gt.s32 	%p17, %r114, 15;
	mov.b32 	%f141, %r135;
	add.f32 	%f54, %f140, %f141;
	selp.f32 	%f530, %f140, %f54, %p17;
	setp.ne.s32 	%p18, %r114, 0;
	@%p18 bra 	$L__BB3_70;
	shr.u32 	%r140, %r46, 3;
	and.b32  	%r141, %r140, 124;
	mov.u32 	%r142, _ZZN3cub18CUB_300001_SM_10006detail6reduce28DeviceReduceSingleTileKernelINS2_10policy_hubIfjN4cuda3std3__44plusIfEEE10Policy1000EPfSC_iS9_ffNS7_10__identityEEEvT0_T1_T2_T3_T4_T6_E12temp_storage;
	add.s32 	%r143, %r142, %r141;
	st.shared.f32 	[%r143+16], %f54;
$L__BB3_70:
	bar.sync 	0;
	setp.ne.s32 	%p19, %r46, 0;
	@%p19 bra 	$L__BB3_72;
	ld.shared.f32 	%f142, [_ZZN3cub18CUB_300001_SM_10006detail6reduce28DeviceReduceSingleTileKernelINS2_10policy_hubIfjN4cuda3std3__44plusIfEEE10Policy1000EPfSC_iS9_ffNS7_10__identityEEEvT0_T1_T2_T3_T4_T6_E12temp_storage+20];
	add.f32 	%f143, %f530, %f142;
	ld.shared.f32 	%f144, [_ZZN3cub18CUB_300001_SM_10006detail6reduce28DeviceReduceSingleTileKernelINS2_10policy_hubIfjN4cuda3std3__44plusIfEEE10Policy1000EPfSC_iS9_ffNS7_10__identityEEEvT0_T1_T2_T3_T4_T6_E12temp_storage+24];
	add.f32 	%f145, %f143, %f144;
	ld.shared.f32 	%f146, [_ZZN3cub18CUB_300001_SM_10006detail6reduce28DeviceReduceSingleTileKernelINS2_10policy_hubIfjN4cuda3std3__44plusIfEEE10Policy1000EPfSC_iS9_ffNS7_10__identityEEEvT0_T1_T2_T3_T4_T6_E12temp_storage+28];
	add.f32 	%f147, %f145, %f146;
	ld.shared.f32 	%f148, [_ZZN3cub18CUB_300001_SM_10006detail6reduce28DeviceReduceSingleTileKernelINS2_10policy_hubIfjN4cuda3std3__44plusIfEEE10Policy1000EPfSC_iS9_ffNS7_10__identityEEEvT0_T1_T2_T3_T4_T6_E12temp_storage+32];
	add.f32 	%f149, %f147, %f148;
	ld.shared.f32 	%f150, [_ZZN3cub18CUB_300001_SM_10006detail6reduce28DeviceReduceSingleTileKernelINS2_10policy_hubIfjN4cuda3std3__44plusIfEEE10Policy1000EPfSC_iS9_ffNS7_10__identityEEEvT0_T1_T2_T3_T4_T6_E12temp_storage+36];
	add.f32 	%f151, %f149, %f150;
	ld.shared.f32 	%f152, [_ZZN3cub18CUB_300001_SM_10006detail6reduce28DeviceReduceSingleTileKernelINS2_10policy_hubIfjN4cuda3std3__44plusIfEEE10Policy1000EPfSC_iS9_ffNS7_10__identityEEEvT0_T1_T2_T3_T4_T6_E12temp_storage+40];
	add.f32 	%f153, %f151, %f152;
	ld.shared.f32 	%f154, [_ZZN3cub18CUB_300001_SM_10006detail6reduce28DeviceReduceSingleTileKernelINS2_10policy_hubIfjN4cuda3std3__44plusIfEEE10Policy1000EPfSC_iS9_ffNS7_10__identityEEEvT0_T1_T2_T3_T4_T6_E12temp_storage+44];
	add.f32 	%f155, %f153, %f154;
	ld.shared.f32 	%f156, [_ZZN3cub18CUB_300001_SM_10006detail6reduce28DeviceReduceSingleTileKernelINS2_10policy_hubIfjN4cuda3std3__44plusIfEEE10Policy1000EPfSC_iS9_ffNS7_10__identityEEEvT0_T1_T2_T3_T4_T6_E12temp_storage+48];
	add.f32 	%f157, %f155, %f156;
	ld.shared.f32 	%f158, [_ZZN3cub18CUB_300001_SM_10006detail6reduce28DeviceReduceSingleTileKernelINS2_10policy_hubIfjN4cuda3std3__44plusIfEEE10Policy1000EPfSC_iS9_ffNS7_10__identityEEEvT0_T1_T2_T3_T4_T6_E12temp_storage+52];
	add.f32 	%f159, %f157, %f158;
	ld.shared.f32 	%f160, [_ZZN3cub18CUB_300001_SM_10006detail6reduce28DeviceReduceSingleTileKernelINS2_10policy_hubIfjN4cuda3std3__44plusIfEEE10Policy1000EPfSC_iS9_ffNS7_10__identityEEEvT0_T1_T2_T3_T4_T6_E12temp_storage+56];
	add.f32 	%f161, %f159, %f160;
	ld.shared.f32 	%f162, [_ZZN3cub18CUB_300001_SM_10006detail6reduce28DeviceReduceSingleTileKernelINS2_10policy_hubIfjN4cuda3std3__44plusIfEEE10Policy1000EPfSC_iS9_ffNS7_10__identityEEEvT0_T1_T2_T3_T4_T6_E12temp_storage+60];
	add.f32 	%f163, %f161, %f162;
	ld.shared.f32 	%f164, [_ZZN3cub18CUB_300001_SM_10006detail6reduce28DeviceReduceSingleTileKernelINS2_10policy_hubIfjN4cuda3std3__44plusIfEEE10Policy1000EPfSC_iS9_ffNS7_10__identityEEEvT0_T1_T2_T3_T4_T6_E12temp_storage+64];
	add.f32 	%f165, %f163, %f164;
	ld.shared.f32 	%f166, [_ZZN3cub18CUB_300001_SM_10006detail6reduce28DeviceReduceSingleTileKernelINS2_10policy_hubIfjN4cuda3std3__44plusIfEEE10Policy1000EPfSC_iS9_ffNS7_10__identityEEEvT0_T1_T2_T3_T4_T6_E12temp_storage+68];
	add.f32 	%f167, %f165, %f166;
	ld.shared.f32 	%f168, [_ZZN3cub18CUB_300001_SM_10006detail6reduce28DeviceReduceSingleTileKernelINS2_10policy_hubIfjN4cuda3std3__44plusIfEEE10Policy1000EPfSC_iS9_ffNS7_10__identityEEEvT0_T1_T2_T3_T4_T6_E12temp_storage+72];
	add.f32 	%f169, %f167, %f168;
	ld.shared.f32 	%f170, [_ZZN3cub18CUB_300001_SM_10006detail6reduce28DeviceReduceSingleTileKernelINS2_10policy_hubIfjN4cuda3std3__44plusIfEEE10Policy1000EPfSC_iS9_ffNS7_10__identityEEEvT0_T1_T2_T3_T4_T6_E12temp_storage+76];
	add.f32 	%f530, %f169, %f170;
$L__BB3_72:
	mov.u32 	%r379, %tid.x;
	setp.ne.s32 	%p111, %r379, 0;
	@%p111 bra 	$L__BB3_74;
	add.f32 	%f503, %f58, %f530;
	st.global.f32 	[%rd1], %f503;
$L__BB3_74:
	ret;

}
	// .globl	_ZN3cub18CUB_300001_SM_10006detail6reduce28DeviceReduceSingleTileKernelINS2_10policy_hubIfyN4cuda3std3__44plusIfEEE10Policy1000EN6thrust24THRUST_300001_SM_1000_NS6detail15normal_iteratorINSD_10device_ptrIfEEEEPfyS9_ff6squareEEvT0_T1_T2_T3_T4_T6_
.visible .entry _ZN3cub18CUB_300001_SM_10006detail6reduce28DeviceReduceSingleTileKernelINS2_10policy_hubIfyN4cuda3std3__44plusIfEEE10Policy1000EN6thrust24THRUST_300001_SM_1000_NS6detail15normal_iteratorINSD_10device_ptrIfEEEEPfyS9_ff6squareEEvT0_T1_T2_T3_T4_T6_(
	.param .align 8 .b8 _ZN3cub18CUB_300001_SM_10006detail6reduce28DeviceReduceSingleTileKernelINS2_10policy_hubIfyN4cuda3std3__44plusIfEEE10Policy1000EN6thrust24THRUST_300001_SM_1000_NS6detail15normal_iteratorINSD_10device_ptrIfEEEEPfyS9_ff6squareEEvT0_T1_T2_T3_T4_T6__param_0[8],
	.param .u64 .ptr .align 1 _ZN3cub18CUB_300001_SM_10006detail6reduce28DeviceReduceSingleTileKernelINS2_10policy_hubIfyN4cuda3std3__44plusIfEEE10Policy1000EN6thrust24THRUST_300001_SM_1000_NS6detail15normal_iteratorINSD_10device_ptrIfEEEEPfyS9_ff6squareEEvT0_T1_T2_T3_T4_T6__param_1,
	.param .u64 _ZN3cub18CUB_300001_SM_10006detail6reduce28DeviceReduceSingleTileKernelINS2_10policy_hubIfyN4cuda3std3__44plusIfEEE10Policy1000EN6thrust24THRUST_300001_SM_1000_NS6detail15normal_iteratorINSD_10device_ptrIfEEEEPfyS9_ff6squareEEvT0_T1_T2_T3_T4_T6__param_2,
	.param .align 1 .b8 _ZN3cub18CUB_300001_SM_10006detail6reduce28DeviceReduceSingleTileKernelINS2_10policy_hubIfyN4cuda3std3__44plusIfEEE10Policy1000EN6thrust24THRUST_300001_SM_1000_NS6detail15normal_iteratorINSD_10device_ptrIfEEEEPfyS9_ff6squareEEvT0_T1_T2_T3_T4_T6__param_3[1],
	.param .f32 _ZN3cub18CUB_300001_SM_10006detail6reduce28DeviceReduceSingleTileKernelINS2_10policy_hubIfyN4cuda3std3__44plusIfEEE10Policy1000EN6thrust24THRUST_300001_SM_1000_NS6detail15normal_iteratorINSD_10device_ptrIfEEEEPfyS9_ff6squareEEvT0_T1_T2_T3_T4_T6__param_4,
	.param .align 1 .b8 _ZN3cub18CUB_300001_SM_10006detail6reduce28DeviceReduceSingleTileKernelINS2_10policy_hubIfyN4cuda3std3__44plusIfEEE10Policy1000EN6thrust24THRUST_300001_SM_1000_NS6detail15normal_iteratorINSD_10device_ptrIfEEEEPfyS9_ff6squareEEvT0_T1_T2_T3_T4_T6__param_5[1]
)
.maxntid 256
.minnctapersm 1
{
	.reg .pred 	%p<59>;
	.reg .b32 	%r<171>;
	.reg .b32 	%f<344>;
	.reg .b64 	%rd<56>;
	// demoted variable
	.shared .align 4 .b8 _ZZN3cub18CUB_300001_SM_10006detail6reduce28DeviceReduceSingleTileKernelINS2_10policy_hubIfyN4cuda3std3__44plusIfEEE10Policy1000EN6thrust24THRUST_300001_SM_1000_NS6detail15normal_iteratorINSD_10device_ptrIfEEEEPfyS9_ff6squareEEvT0_T1_T2_T3_T4_T6_E12temp_storage[44];
	ld.param.u64 	%rd18, [_ZN3cub18CUB_300001_SM_10006detail6reduce28DeviceReduceSingleTileKernelINS2_10policy_hubIfyN4cuda3std3__44plusIfEEE10Policy1000EN6thrust24THRUST_300001_SM_1000_NS6detail15normal_iteratorINSD_10device_ptrIfEEEEPfyS9_ff6squareEEvT0_T1_T2_T3_T4_T6__param_0];
	ld.param.u64 	%rd20, [_ZN3cub18CUB_300001_SM_10006detail6reduce28DeviceReduceSingleTileKernelINS2_10policy_hubIfyN4cuda3std3__44plusIfEEE10Policy1000EN6thrust24THRUST_300001_SM_1000_NS6detail15normal_iteratorINSD_10device_ptrIfEEEEPfyS9_ff6squareEEvT0_T1_T2_T3_T4_T6__param_1];
	ld.param.u64 	%rd19, [_ZN3cub18CUB_300001_SM_10006detail6reduce28DeviceReduceSingleTileKernelINS2_10policy_hubIfyN4cuda3std3__44plusIfEEE10Policy1000EN6thrust24THRUST_300001_SM_1000_NS6detail15normal_iteratorINSD_10device_ptrIfEEEEPfyS9_ff6squareEEvT0_T1_T2_T3_T4_T6__param_2];
	ld.param.f32 	%f42, [_ZN3cub18CUB_300001_SM_10006detail6reduce28DeviceReduceSingleTileKernelINS2_10policy_hubIfyN4cuda3std3__44plusIfEEE10Policy1000EN6thrust24THRUST_300001_SM_1000_NS6detail15normal_iteratorINSD_10device_ptrIfEEEEPfyS9_ff6squareEEvT0_T1_T2_T3_T4_T6__param_4];
	cvta.to.global.u64 	%rd1, %rd20;
	setp.ne.s64 	%p1, %rd19, 0;
	@%p1 bra 	$L__BB4_3;
	mov.u32 	%r156, %tid.x;
	setp.ne.s32 	%p58, %r156, 0;
	@%p58 bra 	$L__BB4_51;
	st.global.f32 	[%rd1], %f42;
	bra.uni 	$L__BB4_51;
$L__BB4_3:
	cvta.to.global.u64 	%rd2, %rd18;
	setp.gt.u64 	%p2, %rd19, 4095;
	@%p2 bra 	$L__BB4_28;
	cvt.u32.u64 	%r1, %rd19;
	mov.u32 	%r2, %tid.x;
	setp.ge.u32 	%p24, %r2, %r1;
	mov.f32 	%f331, 0f00000000;
	mov.u32 	%r160, %r2;
	@%p24 bra 	$L__BB4_6;
	mul.wide.u32 	%rd41, %r2, 4;
	add.s64 	%rd42, %rd2, %rd41;
	ld.global.f32 	%f203, [%rd42];
	mul.f32 	%f331, %f203, %f203;
	add.s32 	%r160, %r2, 256;
$L__BB4_6:
	setp.ge.u32 	%p25, %r160, %r1;
	@%p25 bra 	$L__BB4_19;
	not.b32 	%r83, %r160;
	add.s32 	%r84, %r83, %r1;
	shr.u32 	%r85, %r84, 8;
	add.s32 	%r5, %r85, 1;
	and.b32  	%r6, %r5, 15;
	setp.lt.u32 	%p26, %r84, 3840;
	@%p26 bra 	$L__BB4_10;
	and.b32  	%r86, %r5, 33554416;
	neg.s32 	%r158, %r86;
	mul.wide.u32 	%rd43, %r160, 4;
	add.s64 	%rd44, %rd43, %rd2;
	add.s64 	%rd51, %rd44, 8192;
$L__BB4_9:
	.pragma "nounroll";
	ld.global.f32 	%f205, [%rd51+-8192];
	fma.rn.f32 	%f206, %f205, %f205, %f331;
	ld.global.f32 	%f207, [%rd51+-7168];
	fma.rn.f32 	%f208, %f207, %f207, %f206;
	ld.global.f32 	%f209, [%rd51+-6144];
	fma.rn.f32 	%f210, %f209, %f209, %f208;
	ld.global.f32 	%f211, [%rd51+-5120];
	fma.rn.f32 	%f212, %f211, %f211, %f210;
	ld.global.f32 	%f213, [%rd51+-4096];
	fma.rn.f32 	%f214, %f213, %f213, %f212;
	ld.global.f32 	%f215, [%rd51+-3072];
	fma.rn.f32 	%f216, %f215, %f215, %f214;
	ld.global.f32 	%f217, [%rd51+-2048];
	fma.rn.f32 	%f218, %f217, %f217, %f216;
	ld.global.f32 	%f219, [%rd51+-1024];
	fma.rn.f32 	%f220, %f219, %f219, %f218;
	ld.global.f32 	%f221, [%rd51];
	fma.rn.f32 	%f222, %f221, %f221, %f220;
	ld.global.f32 	%f223, [%rd51+1024];
	fma.rn.f32 	%f224, %f223, %f223, %f222;
	ld.global.f32 	%f225, [%rd51+2048];
	fma.rn.f32 	%f226, %f225, %f225, %f224;
	ld.global.f32 	%f227, [%rd51+3072];
	fma.rn.f32 	%f228, %f227, %f227, %f226;
	ld.global.f32 	%f229, [%rd51+4096];
	fma.rn.f32 	%f230, %f229, %f229, %f228;
	ld.global.f32 	%f231, [%rd51+5120];
	fma.rn.f32 	%f232, %f231, %f231, %f230;
	ld.global.f32 	%f233, [%rd51+6144];
	fma.rn.f32 	%f234, %f233, %f233, %f232;
	ld.global.f32 	%f235, [%rd51+7168];
	fma.rn.f32 	%f331, %f235, %f235, %f234;
	add.s32 	%r160, %r160, 4096;
	add.s32 	%r158, %r158, 16;
	add.s64 	%rd51, %rd51, 16384;
	setp.ne.s32 	%p27, %r158, 0;
	@%p27 bra 	$L__BB4_9;
$L__BB4_10:
	setp.eq.s32 	%p28, %r6, 0;
	@%p28 bra 	$L__BB4_19;
	and.b32  	%r13, %r5, 7;
	setp.lt.u32 	%p29, %r6, 8;
	@%p29 bra 	$L__BB4_13;
	mul.wide.s32 	%rd45, %r160, 4;
	add.s64 	%rd46, %rd2, %rd45;
	ld.global.f32 	%f237, [%rd46];
	fma.rn.f32 	%f238, %f237, %f237, %f331;
	ld.global.f32 	%f239, [%rd46+1024];
	fma.rn.f32 	%f240, %f239, %f239, %f238;
	ld.global.f32 	%f241, [%rd46+2048];
	fma.rn.f32 	%f242, %f241, %f241, %f240;
	ld.global.f32 	%f243, [%rd46+3072];
	fma.rn.f32 	%f244, %f243, %f243, %f242;
	ld.global.f32 	%f245, [%rd46+4096];
	fma.rn.f32 	%f246, %f245, %f245, %f244;
	ld.global.f32 	%f247, [%rd46+5120];
	fma.rn.f32 	%f248, %f247, %f247, %f246;
	ld.global.f32 	%f249, [%rd46+6144];
	fma.rn.f32 	%f250, %f249, %f249, %f248;
	ld.global.f32 	%f251, [%rd46+7168];
	fma.rn.f32 	%f331, %f251, %f251, %f250;
	add.s32 	%r160, %r160, 2048;
$L__BB4_13:
	setp.eq.s32 	%p30, %r13, 0;
	@%p30 bra 	$L__BB4_19;
	and.b32  	%r16, %r5, 3;
	setp.lt.u32 	%p31, %r13, 4;
	@%p31 bra 	$L__BB4_16;
	mul.wide.s32 	%rd47, %r160, 4;
	add.s64 	%rd48, %rd2, %rd47;
	ld.global.f32 	%f253, [%rd48];
	fma.rn.f32 	%f254, %f253, %f253, %f331;
	ld.global.f32 	%f255, [%rd48+1024];
	fma.rn.f32 	%f256, %f255, %f255, %f254;
	ld.global.f32 	%f257, [%rd48+2048];
	fma.rn.f32 	%f258, %f257, %f257, %f256;
	ld.global.f32 	%f259, [%rd48+3072];
	fma.rn.f32 	%f331, %f259, %f259, %f258;
	add.s32 	%r160, %r160, 1024;
$L__BB4_16:
	setp.eq.s32 	%p32, %r16, 0;
	@%p32 bra 	$L__BB4_19;
	neg.s32 	%r163, %r16;
$L__BB4_18:
	.pragma "nounroll";
	mul.wide.s32 	%rd49, %r160, 4;
	add.s64 	%rd50, %rd2, %rd49;
	ld.global.f32 	%f260, [%rd50];
	fma.rn.f32 	%f331, %f260, %f260, %f331;
	add.s32 	%r160, %r160, 256;
	add.s32 	%r163, %r163, 1;
	setp.ne.s32 	%p33, %r163, 0;
	@%p33 bra 	$L__BB4_18;
$L__BB4_19:
	setp.lt.u64 	%p34, %rd19, 256;
	@%p34 bra 	$L__BB4_24;
	// begin inline asm
	mov.u32 %r125, %laneid;
	// end inline asm
	mov.b32 	%r127, %f331;
	mov.b32 	%r128, 1;
	mov.b32 	%r149, 31;
	mov.b32 	%r150, -1;
	// begin inline asm
	shfl.sync.down.b32 %r126, %r127, %r128, %r149, %r150;
	// end inline asm
	setp.gt.s32 	%p50, %r125, 30;
	mov.b32 	%f295, %r126;
	add.f32 	%f296, %f331, %f295;
	selp.f32 	%f297, %f331, %f296, %p50;
	mov.b32 	%r132, %f297;
	mov.b32 	%r133, 2;
	// begin inline asm
	shfl.sync.down.b32 %r131, %r132, %r133, %r149, %r150;
	// end inline asm
	setp.gt.s32 	%p51, %r125, 29;
	mov.b32 	%f298, %r131;
	add.f32 	%f299, %f297, %f298;
	selp.f32 	%f300, %f297, %f299, %p51;
	mov.b32 	%r137, %f300;
	mov.b32 	%r138, 4;
	// begin inline asm
	shfl.sync.down.b32 %r136, %r137, %r138, %r149, %r150;
	// end inline asm
	setp.gt.s32 	%p52, %r125, 27;
	mov.b32 	%f301, %r136;
	add.f32 	%f302, %f300, %f301;
	selp.f32 	%f303, %f300, %f302, %p52;
	mov.b32 	%r142, %f303;
	mov.b32 	%r143, 8;
	// begin inline asm
	shfl.sync.down.b32 %r141, %r142, %r143, %r149, %r150;
	// end inline asm
	setp.gt.s32 	%p53, %r125, 23;
	mov.b32 	%f304, %r141;
	add.f32 	%f305, %f303, %f304;
	selp.f32 	%f306, %f303, %f305, %p53;
	mov.b32 	%r147, %f306;
	mov.b32 	%r148, 16;
	// begin inline asm
	shfl.sync.down.b32 %r146, %r147, %r148, %r149, %r150;
	// end inline asm
	setp.gt.s32 	%p54, %r125, 15;
	mov.b32 	%f307, %r146;
	add.f32 	%f16, %f306, %f307;
	selp.f32 	%f343, %f306, %f16, %p54;
	setp.ne.s32 	%p55, %r125, 0;
	@%p55 bra 	$L__BB4_22;
	shr.u32 	%r151, %r2, 3;
	and.b32  	%r152, %r151, 124;
	mov.u32 	%r153, _ZZN3cub18CUB_300001_SM_10006detail6reduce28DeviceReduceSingleTileKernelINS2_10policy_hubIfyN4cuda3std3__44plusIfEEE10Policy1000EN6thrust24THRUST_300001_SM_1000_NS6detail15normal_iteratorINSD_10device_ptrIfEEEEPfyS9_ff6squareEEvT0_T1_T2_T3_T4_T6_E12temp_storage;
	add.s32 	%r154, %r153, %r152;
	st.shared.f32 	[%r154+8], %f16;
$L__BB4_22:
	bar.sync 	0;
	setp.ne.s32 	%p56, %r2, 0;
	@%p56 bra 	$L__BB4_49;
	ld.shared.f32 	%f308, [_ZZN3cub18CUB_300001_SM_10006detail6reduce28DeviceReduceSingleTileKernelINS2_10policy_hubIfyN4cuda3std3__44plusIfEEE10Policy1000EN6thrust24THRUST_300001_SM_1000_NS6detail15normal_iteratorINSD_10device_ptrIfEEEEPfyS9_ff6squareEEvT0_T1_T2_T3_T4_T6_E12temp_storage+12];
	add.f32 	%f309, %f343, %f308;
	ld.shared.f32 	%f310, [_ZZN3cub18CUB_300001_SM_10006detail6reduce28DeviceReduceSingleTileKernelINS2_10policy_hubIfyN4cuda3std3__44plusIfEEE10Policy1000EN6thrust24THRUST_300001_SM_1000_NS6detail15normal_iteratorINSD_10device_ptrIfEEEEPfyS9_ff6squareEEvT0_T1_T2_T3_T4_T6_E12temp_storage+16];
	add.f32 	%f311, %f309, %f310;
	ld.shared.f32 	%f312, [_ZZN3cub18CUB_300001_SM_10006detail6reduce28DeviceReduceSingleTileKernelINS2_10policy_hubIfyN4cuda3std3__44plusIfEEE10Policy1000EN6thrust24THRUST_300001_SM_1000_NS6detail15normal_iteratorINSD_10device_ptrIfEEEEPfyS9_ff6squareEEvT0_T1_T2_T3_T4_T6_E12temp_storage+20];
	add.f32 	%f313, %f311, %f312;
	ld.shared.f32 	%f314, [_ZZN3cub18CUB_300001_SM_10006detail6reduce28DeviceReduceSingleTileKernelINS2_10policy_hubIfyN4cuda3std3__44plusIfEEE10Policy1000EN6thrust24THRUST_300001_SM_1000_NS6detail15normal_iteratorINSD_10device_ptrIfEEEEPfyS9_ff6squareEEvT0_T1_T2_T3_T4_T6_E12temp_storage+24];
	add.f32 	%f315, %f313, %f314;
	ld.shared.f32 	%f316, [_ZZN3cub18CUB_300001_SM_10006detail6reduce28DeviceReduceSingleTileKernelINS2_10policy_hubIfyN4cuda3std3__44plusIfEEE10Policy1000EN6thrust24THRUST_300001_SM_1000_NS6detail15normal_iteratorINSD_10device_ptrIfEEEEPfyS9_ff6squareEEvT0_T1_T2_T3_T4_T6_E12temp_storage+28];
	add.f32 	%f317, %f315, %f316;
	ld.shared.f32 	%f318, [_ZZN3cub18CUB_300001_SM_10006detail6reduce28DeviceReduceSingleTileKernelINS2_10policy_hubIfyN4cuda3std3__44plusIfEEE10Policy1000EN6thrust24THRUST_300001_SM_1000_NS6detail15normal_iteratorINSD_10device_ptrIfEEEEPfyS9_ff6squareEEvT0_T1_T2_T3_T4_T6_E12temp_storage+32];
	add.f32 	%f319, %f317, %f318;
	ld.shared.f32 	%f320, [_ZZN3cub18CUB_300001_SM_10006detail6reduce28DeviceReduceSingleTileKernelINS2_10policy_hubIfyN4cuda3std3__44plusIfEEE10Policy1000EN6thrust24THRUST_300001_SM_1000_NS6detail15normal_iteratorINSD_10device_ptrIfEEEEPfyS9_ff6squareEEvT0_T1_T2_T3_T4_T6_E12temp_storage+36];
	add.f32 	%f343, %f319, %f320;
	bra.uni 	$L__BB4_49;
$L__BB4_24:
	// begin inline asm
	mov.u32 %r87, %laneid;
	// end inline asm
	and.b32  	%r113, %r2, 992;
	add.s32 	%r114, %r113, 32;
	setp.gt.u32 	%p35, %r114, %r1;
	not.b32 	%r115, %r113;
	add.s32 	%r116, %r1, %r115;
	selp.b32 	%r111, %r116, 31, %p35;
	mov.b32 	%r89, %f331;
	mov.b32 	%r90, 1;
	mov.b32 	%r112, -1;
	// begin inline asm
	shfl.sync.down.b32 %r88, %r89, %r90, %r111, %r112;
	// end inline asm
	setp.lt.s32 	%p36, %r87, %r111;
	mov.b32 	%f261, %r88;
	add.f32 	%f262, %f331, %f261;
	selp.f32 	%f263, %f262, %f331, %p36;
	mov.b32 	%r94, %f263;
	mov.b32 	%r95, 2;
	// begin inline asm
	shfl.sync.down.b32 %r93, %r94, %r95, %r111, %r112;
	// end inline asm
	add.s32 	%r117, %r87, 2;
	setp.gt.s32 	%p37, %r117, %r111;
	mov.b32 	%f264, %r93;
	add.f32 	%f265, %f263, %f264;
	selp.f32 	%f266, %f263, %f265, %p37;
	mov.b32 	%r99, %f266;
	mov.b32 	%r100, 4;
	// begin inline asm
	shfl.sync.down.b32 %r98, %r99, %r100, %r111, %r112;
	// end inline asm
	add.s32 	%r118, %r87, 4;
	setp.gt.s32 	%p38, %r118, %r111;
	mov.b32 	%f267, %r98;
	add.f32 	%f268, %f266, %f267;
	selp.f32 	%f269, %f266, %f268, %p38;
	mov.b32 	%r104, %f269;
	mov.b32 	%r105, 8;
	// begin inline asm
	shfl.sync.down.b32 %r103, %r104, %r105, %r111, %r112;
	// end inline asm
	add.s32 	%r119, %r87, 8;
	setp.gt.s32 	%p39, %r119, %r111;
	mov.b32 	%f270, %r103;
	add.f32 	%f271, %f269, %f270;
	selp.f32 	%f272, %f269, %f271, %p39;
	mov.b32 	%r109, %f272;
	mov.b32 	%r110, 16;
	// begin inline asm
	shfl.sync.down.b32 %r108, %r109, %r110, %r111, %r112;
	// end inline asm
	add.s32 	%r120, %r87, 16;
	setp.gt.s32 	%p40, %r120, %r111;
	mov.b32 	%f273, %r108;
	add.f32 	%f274, %f272, %f273;
	selp.f32 	%f343, %f272, %f274, %p40;
	setp.ne.s32 	%p41, %r87, 0;
	@%p41 bra 	$L__BB4_26;
	shr.u32 	%r121, %r2, 3;
	and.b32  	%r122, %r121, 124;
	mov.u32 	%r123, _ZZN3cub18CUB_300001_SM_10006detail6reduce28DeviceReduceSingleTileKernelINS2_10policy_hubIfyN4cuda3std3__44plusIfEEE10Policy1000EN6thrust24THRUST_300001_SM_1000_NS6detail15normal_iteratorINSD_10device_ptrIfEEEEPfyS9_ff6squareEEvT0_T1_T2_T3_T4_T6_E12temp_storage;
	add.s32 	%r124, %r123, %r122;
	st.shared.f32 	[%r124+8], %f343;
$L__BB4_26:
	bar.sync 	0;
	setp.ne.s32 	%p42, %r2, 0;
	@%p42 bra 	$L__BB4_49;
	setp.gt.u64 	%p43, %rd19, 32;
	ld.shared.f32 	%f275, [_ZZN3cub18CUB_300001_SM_10006detail6reduce28DeviceReduceSingleTileKernelINS2_10policy_hubIfyN4cuda3std3__44plusIfEEE10Policy1000EN6thrust24THRUST_300001_SM_1000_NS6detail15normal_iteratorINSD_10device_ptrIfEEEEPfyS9_ff6squareEEvT0_T1_T2_T3_T4_T6_E12temp_storage+12];
	add.f32 	%f276, %f343, %f275;
	selp.f32 	%f277, %f276, %f343, %p43;
	setp.gt.u64 	%p44, %rd19, 64;
	ld.shared.f32 	%f278, [_ZZN3cub18CUB_300001_SM_10006detail6reduce28DeviceReduceSingleTileKernelINS2_10policy_hubIfyN4cuda3std3__44plusIfEEE10Policy1000EN6thrust24THRUST_300001_SM_1000_NS6detail15normal_iteratorINSD_10device_ptrIfEEEEPfyS9_ff6squareEEvT0_T1_T2_T3_T4_T6_E12temp_storage+16];
	add.f32 	%f279, %f278, %f277;
	selp.f32 	%f280, %f279, %f277, %p44;
	setp.gt.u64 	%p45, %rd19, 96;
	ld.shared.f32 	%f281, [_ZZN3cub18CUB_300001_SM_10006detail6reduce28DeviceReduceSingleTileKernelINS2_10policy_hubIfyN4cuda3std3__44plusIfEEE10Policy1000EN6thrust24THRUST_300001_SM_1000_NS6detail15normal_iteratorINSD_10device_ptrIfEEEEPfyS9_ff6squareEEvT0_T1_T2_T3_T4_T6_E12temp_storage+20];
	add.f32 	%f282, %f281, %f280;
	selp.f32 	%f283, %f282, %f280, %p45;
	setp.gt.u64 	%p46, %rd19, 128;
	ld.shared.f32 	%f284, [_ZZN3cub18CUB_300001_SM_10006detail6reduce28DeviceReduceSingleTileKernelINS2_10policy_hubIfyN4cuda3std3__44plusIfEEE10Policy1000EN6thrust24THRUST_300001_SM_1000_NS6detail15normal_iteratorINSD_10device_ptrIfEEEEPfyS9_ff6squareEEvT0_T1_T2_T3_T4_T6_E12temp_storage+24];
	add.f32 	%f285, %f284, %f283;
	selp.f32 	%f286, %f285, %f283, %p46;
	setp.gt.u64 	%p47, %rd19, 160;
	ld.shared.f32 	%f287, [_ZZN3cub18CUB_300001_SM_10006detail6reduce28DeviceReduceSingleTileKernelINS2_10policy_hubIfyN4cuda3std3__44plusIfEEE10Policy1000EN6thrust24THRUST_300001_SM_1000_NS6detail15normal_iteratorINSD_10device_ptrIfEEEEPfyS9_ff6squareEEvT0_T1_T2_T3_T4_T6_E12temp_storage+28];
	add.f32 	%f288, %f287, %f286;
	selp.f32 	%f289, %f288, %f286, %p47;
	setp.gt.u64 	%p48, %rd19, 192;
	ld.shared.f32 	%f290, [_ZZN3cub18CUB_300001_SM_10006detail6reduce28DeviceReduceSingleTileKernelINS2_10policy_hubIfyN4cuda3std3__44plusIfEEE10Policy1000EN6thrust24THRUST_300001_SM_1000_NS6detail15normal_iteratorINSD_10device_ptrIfEEEEPfyS9_ff6squareEEvT0_T1_T2_T3_T4_T6_E12temp_storage+32];
	add.f32 	%f291, %f290, %f289;
	selp.f32 	%f292, %f291, %f289, %p48;
	setp.gt.u64 	%p49, %rd19, 224;
	ld.shared.f32 	%f293, [_ZZN3cub18CUB_300001_SM_10006detail6reduce28DeviceReduceSingleTileKernelINS2_10policy_hubIfyN4cuda3std3__44plusIfEEE10Policy1000EN6thrust24THRUST_300001_SM_1000_NS6detail15normal_iteratorINSD_10device_ptrIfEEEEPfyS9_ff6squareEEvT0_T1_T2_T3_T4_T6_E12temp_storage+36];
	add.f32 	%f294, %f293, %f292;
	selp.f32 	%f343, %f294, %f292, %p49;
	bra.uni 	$L__BB4_49;
$L__BB4_28:
	mov.u32 	%r24, %tid.x;
	cvt.u64.u32 	%rd6, %r24;
	mul.wide.u32 	%rd22, %r24, 4;
	add.s64 	%rd7, %rd2, %rd22;
	ld.global.f32 	%f43, [%rd7];
	ld.global.f32 	%f44, [%rd7+1024];
	mul.f32 	%f45, %f44, %f44;
	ld.global.f32 	%f46, [%rd7+2048];
	ld.global.f32 	%f47, [%rd7+3072];
	mul.f32 	%f48, %f47, %f47;
	ld.global.f32 	%f49, [%rd7+4096];
	ld.global.f32 	%f50, [%rd7+5120];
	mul.f32 	%f51, %f50, %f50;
	ld.global.f32 	%f52, [%rd7+6144];
	ld.global.f32 	%f53, [%rd7+7168];
	mul.f32 	%f54, %f53, %f53;
	ld.global.f32 	%f55, [%rd7+8192];
	ld.global.f32 	%f56, [%rd7+9216];
	mul.f32 	%f57, %f56, %f56;
	ld.global.f32 	%f58, [%rd7+10240];
	ld.global.f32 	%f59, [%rd7+11264];
	mul.f32 	%f60, %f59, %f59;
	ld.global.f32 	%f61, [%rd7+12288];
	ld.global.f32 	%f62, [%rd7+13312];
	mul.f32 	%f63, %f62, %f62;
	ld.global.f32 	%f64, [%rd7+14336];
	ld.global.f32 	%f65, [%rd7+15360];
	mul.f32 	%f66, %f65, %f65;
	fma.rn.f32 	%f67, %f43, %f43, %f45;
	fma.rn.f32 	%f68, %f46, %f46, %f48;
	fma.rn.f32 	%f69, %f49, %f49, %f51;
	fma.rn.f32 	%f70, %f52, %f52, %f54;
	fma.rn.f32 	%f71, %f55, %f55, %f57;
	fma.rn.f32 	%f72, %f58, %f58, %f60;
	fma.rn.f32 	%f73, %f61, %f61, %f63;
	fma.rn.f32 	%f74, %f64, %f64, %f66;
	add.f32 	%f75, %f67, %f68;
	add.f32 	%f76, %f69, %f70;
	add.f32 	%f77, %f71, %f72;
	add.f32 	%f78, %f73, %f74;
	add.f32 	%f79, %f75, %f76;
	add.f32 	%f80, %f77, %f78;
	add.f32 	%f342, %f79, %f80;
	add.s64 	%rd8, %rd19, -4096;
	setp.lt.u64 	%p3, %rd8, 4096;
	mov.b64 	%rd53, 4096;
	@%p3 bra 	$L__BB4_32;
	mov.b64 	%rd53, 4096;
$L__BB4_30:
	shl.b64 	%rd24, %rd53, 2;
	add.s64 	%rd25, %rd7, %rd24;
	ld.global.f32 	%f81, [%rd25];
	ld.global.f32 	%f82, [%rd25+1024];
	ld.global.f32 	%f83, [%rd25+2048];
	mul.f32 	%f84, %f83, %f83;
	ld.global.f32 	%f85, [%rd25+3072];
	ld.global.f32 	%f86, [%rd25+4096];
	mul.f32 	%f87, %f86, %f86;
	ld.global.f32 	%f88, [%rd25+5120];
	ld.global.f32 	%f89, [%rd25+6144];
	mul.f32 	%f90, %f89, %f89;
	ld.global.f32 	%f91, [%rd25+7168];
	ld.global.f32 	%f92, [%rd25+8192];
	mul.f32 	%f93, %f92, %f92;
	ld.global.f32 	%f94, [%rd25+9216];
	ld.global.f32 	%f95, [%rd25+10240];
	mul.f32 	%f96, %f95, %f95;
	ld.global.f32 	%f97, [%rd25+11264];
	ld.global.f32 	%f98, [%rd25+12288];
	mul.f32 	%f99, %f98, %f98;
	ld.global.f32 	%f100, [%rd25+13312];
	ld.global.f32 	%f101, [%rd25+14336];
	mul.f32 	%f102, %f101, %f101;
	ld.global.f32 	%f103, [%rd25+15360];
	fma.rn.f32 	%f104, %f81, %f81, %f342;
	fma.rn.f32 	%f105, %f82, %f82, %f84;
	fma.rn.f32 	%f106, %f85, %f85, %f87;
	fma.rn.f32 	%f107, %f88, %f88, %f90;
	fma.rn.f32 	%f108, %f91, %f91, %f93;
	fma.rn.f32 	%f109, %f94, %f94, %f96;
	fma.rn.f32 	%f110, %f97, %f97, %f99;
	fma.rn.f32 	%f111, %f100, %f100, %f102;
	add.f32 	%f112, %f104, %f105;
	add.f32 	%f113, %f106, %f107;
	add.f32 	%f114, %f108, %f109;
	add.f32 	%f115, %f110, %f111;
	add.f32 	%f116, %f112, %f113;
	add.f32 	%f117, %f114, %f115;
	add.f32 	%f118, %f116, %f117;
	fma.rn.f32 	%f342, %f103, %f103, %f118;
	sub.s64 	%rd26, %rd19, %rd53;
	setp.lt.u64 	%p4, %rd26, 4096;
	@%p4 bra 	$L__BB4_45;
	add.s64 	%rd53, %rd53, 4096;
	setp.le.u64 	%p5, %rd53, %rd8;
	@%p5 bra 	$L__BB4_30;
$L__BB4_32:
	setp.le.u64 	%p6, %rd19, %rd53;
	cvt.u32.u64 	%r42, %rd53;
	cvt.u32.u64 	%r43, %rd19;
	sub.s32 	%r44, %r43, %r42;
	setp.ge.s32 	%p7, %r24, %r44;
	or.pred  	%p8, %p6, %p7;
	@%p8 bra 	$L__BB4_45;
	not.b32 	%r47, %r24;
	add.s32 	%r48, %r47, %r43;
	sub.s32 	%r50, %r48, %r42;
	shr.u32 	%r51, %r50, 8;
	add.s32 	%r25, %r51, 1;
	and.b32  	%r26, %r25, 15;
	setp.lt.u32 	%p9, %r50, 3840;
	mov.u32 	%r167, %r24;
	@%p9 bra 	$L__BB4_36;
	and.b32  	%r52, %r25, 33554416;
	neg.s32 	%r165, %r52;
	add.s64 	%rd27, %rd53, %rd6;
	shl.b64 	%rd28, %rd27, 2;
	add.s64 	%rd29, %rd28, %rd2;
	add.s64 	%rd54, %rd29, 8192;
	mov.u32 	%r167, %r24;
$L__BB4_35:
	.pragma "nounroll";
	ld.global.f32 	%f120, [%rd54+-8192];
	fma.rn.f32 	%f121, %f120, %f120, %f342;
	ld.global.f32 	%f122, [%rd54+-7168];
	fma.rn.f32 	%f123, %f122, %f122, %f121;
	ld.global.f32 	%f124, [%rd54+-6144];
	fma.rn.f32 	%f125, %f124, %f124, %f123;
	ld.global.f32 	%f126, [%rd54+-5120];
	fma.rn.f32 	%f127, %f126, %f126, %f125;
	ld.global.f32 	%f128, [%rd54+-4096];
	fma.rn.f32 	%f129, %f128, %f128, %f127;
	ld.global.f32 	%f130, [%rd54+-3072];
	fma.rn.f32 	%f131, %f130, %f130, %f129;
	ld.global.f32 	%f132, [%rd54+-2048];
	fma.rn.f32 	%f133, %f132, %f132, %f131;
	ld.global.f32 	%f134, [%rd54+-1024];
	fma.rn.f32 	%f135, %f134, %f134, %f133;
	ld.global.f32 	%f136, [%rd54];
	fma.rn.f32 	%f137, %f136, %f136, %f135;
	ld.global.f32 	%f138, [%rd54+1024];
	fma.rn.f32 	%f139, %f138, %f138, %f137;
	ld.global.f32 	%f140, [%rd54+2048];
	fma.rn.f32 	%f141, %f140, %f140, %f139;
	ld.global.f32 	%f142, [%rd54+3072];
	fma.rn.f32 	%f143, %f142, %f142, %f141;
	ld.global.f32 	%f144, [%rd54+4096];
	fma.rn.f32 	%f145, %f144, %f144, %f143;
	ld.global.f32 	%f146, [%rd54+5120];
	fma.rn.f32 	%f147, %f146, %f146, %f145;
	ld.global.f32 	%f148, [%rd54+6144];
	fma.rn.f32 	%f149, %f148, %f148, %f147;
	ld.global.f32 	%f150, [%rd54+7168];
	fma.rn.f32 	%f342, %f150, %f150, %f149;
	add.s32 	%r167, %r167, 4096;
	add.s32 	%r165, %r165, 16;
	add.s64 	%rd54, %rd54, 16384;
	setp.ne.s32 	%p10, %r165, 0;
	@%p10 bra 	$L__BB4_35;
$L__BB4_36:
	setp.eq.s32 	%p11, %r26, 0;
	@%p11 bra 	$L__BB4_45;
	and.b32  	%r33, %r25, 7;
	setp.lt.u32 	%p12, %r26, 8;
	@%p12 bra 	$L__BB4_39;
	cvt.u64.u32 	%rd30, %r167;
	add.s64 	%rd31, %rd53, %rd30;
	shl.b64 	%rd32, %rd31, 2;
	add.s64 	%rd33, %rd2, %rd32;
	ld.global.f32 	%f152, [%rd33];
	fma.rn.f32 	%f153, %f152, %f152, %f342;
	ld.global.f32 	%f154, [%rd33+1024];
	fma.rn.f32 	%f155, %f154, %f154, %f153;
	ld.global.f32 	%f156, [%rd33+2048];
	fma.rn.f32 	%f157, %f156, %f156, %f155;
	ld.global.f32 	%f158, [%rd33+3072];
	fma.rn.f32 	%f159, %f158, %f158, %f157;
	ld.global.f32 	%f160, [%rd33+4096];
	fma.rn.f32 	%f161, %f160, %f160, %f159;
	ld.global.f32 	%f162, [%rd33+5120];
	fma.rn.f32 	%f163, %f162, %f162, %f161;
	ld.global.f32 	%f164, [%rd33+6144];
	fma.rn.f32 	%f165, %f164, %f164, %f163;
	ld.global.f32 	%f166, [%rd33+7168];
	fma.rn.f32 	%f342, %f166, %f166, %f165;
	add.s32 	%r167, %r167, 2048;
$L__BB4_39:
	setp.eq.s32 	%p13, %r33, 0;
	@%p13 bra 	$L__BB4_45;
	and.b32  	%r36, %r25, 3;
	setp.lt.u32 	%p14, %r33, 4;
	@%p14 bra 	$L__BB4_42;
	cvt.u64.u32 	%rd34, %r167;
	add.s64 	%rd35, %rd53, %rd34;
	shl.b64 	%rd36, %rd35, 2;
	add.s64 	%rd37, %rd2, %rd36;
	ld.global.f32 	%f168, [%rd37];
	fma.rn.f32 	%f169, %f168, %f168, %f342;
	ld.global.f32 	%f170, [%rd37+1024];
	fma.rn.f32 	%f171, %f170, %f170, %f169;
	ld.global.f32 	%f172, [%rd37+2048];
	fma.rn.f32 	%f173, %f172, %f172, %f171;
	ld.global.f32 	%f174, [%rd37+3072];
	fma.rn.f32 	%f342, %f174, %f174, %f173;
	add.s32 	%r167, %r167, 1024;
$L__BB4_42:
	setp.eq.s32 	%p15, %r36, 0;
	@%p15 bra 	$L__BB4_45;
	cvt.u64.u32 	%rd38, %r167;
	add.s64 	%rd39, %rd53, %rd38;
	shl.b64 	%rd40, %rd39, 2;
	add.s64 	%rd55, %rd2, %rd40;
	neg.s32 	%r170, %r36;
$L__BB4_44:
	.pragma "nounroll";
	ld.global.f32 	%f175, [%rd55];
	fma.rn.f32 	%f342, %f175, %f175, %f342;
	add.s64 	%rd55, %rd55, 1024;
	add.s32 	%r170, %r170, 1;
	setp.ne.s32 	%p16, %r170, 0;
	@%p16 bra 	$L__BB4_44;
$L__BB4_45:
	// begin inline asm
	mov.u32 %r53, %laneid;
	// end inline asm
	mov.b32 	%r55, %f342;
	mov.b32 	%r56, 1;
	mov.b32 	%r77, 31;
	mov.b32 	%r78, -1;
	// begin inline asm
	shfl.sync.down.b32 %r54, %r55, %r56, %r77, %r78;
	// end inline asm
	setp.gt.s32 	%p17, %r53, 30;
	mov.b32 	%f176, %r54;
	add.f32 	%f177, %f342, %f176;
	selp.f32 	%f178, %f342, %f177, %p17;
	mov.b32 	%r60, %f178;
	mov.b32 	%r61, 2;
	// begin inline asm
	shfl.sync.down.b32 %r59, %r60, %r61, %r77, %r78;
	// end inline asm
	setp.gt.s32 	%p18, %r53, 29;
	mov.b32 	%f179, %r59;
	add.f32 	%f180, %f178, %f179;
	selp.f32 	%f181, %f178, %f180, %p18;
	mov.b32 	%r65, %f181;
	mov.b32 	%r66, 4;
	// begin inline asm
	shfl.sync.down.b32 %r64, %r65, %r66, %r77, %r78;
	// end inline asm
	setp.gt.s32 	%p19, %r53, 27;
	mov.b32 	%f182, %r64;
	add.f32 	%f183, %f181, %f182;
	selp.f32 	%f184, %f181, %f183, %p19;
	mov.b32 	%r70, %f184;
	mov.b32 	%r71, 8;
	// begin inline asm
	shfl.sync.down.b32 %r69, %r70, %r71, %r77, %r78;
	// end inline asm
	setp.gt.s32 	%p20, %r53, 23;
	mov.b32 	%f185, %r69;
	add.f32 	%f186, %f184, %f185;
	selp.f32 	%f187, %f184, %f186, %p20;
	mov.b32 	%r75, %f187;
	mov.b32 	%r76, 16;
	// begin inline asm
	shfl.sync.down.b32 %r74, %r75, %r76, %r77, %r78;
	// end inline asm
	setp.gt.s32 	%p21, %r53, 15;
	mov.b32 	%f188, %r74;
	add.f32 	%f38, %f187, %f188;
	selp.f32 	%f343, %f187, %f38, %p21;
	setp.ne.s32 	%p22, %r53, 0;
	@%p22 bra 	$L__BB4_47;
	shr.u32 	%r79, %r24, 3;
	and.b32  	%r80, %r79, 124;
	mov.u32 	%r81, _ZZN3cub18CUB_300001_SM_10006detail6reduce28DeviceReduceSingleTileKernelINS2_10policy_hubIfyN4cuda3std3__44plusIfEEE10Policy1000EN6thrust24THRUST_300001_SM_1000_NS6detail15normal_iteratorINSD_10device_ptrIfEEEEPfyS9_ff6squareEEvT0_T1_T2_T3_T4_T6_E12temp_storage;
	add.s32 	%r82, %r81, %r80;
	st.shared.f32 	[%r82+8], %f38;
$L__BB4_47:
	bar.sync 	0;
	setp.ne.s32 	%p23, %r24, 0;
	@%p23 bra 	$L__BB4_49;
	ld.shared.f32 	%f189, [_ZZN3cub18CUB_300001_SM_10006detail6reduce28DeviceReduceSingleTileKernelINS2_10policy_hubIfyN4cuda3std3__44plusIfEEE10Policy1000EN6thrust24THRUST_300001_SM_1000_NS6detail15normal_iteratorINSD_10device_ptrIfEEEEPfyS9_ff6squareEEvT0_T1_T2_T3_T4_T6_E12temp_storage+12];
	add.f32 	%f190, %f343, %f189;
	ld.shared.f32 	%f191, [_ZZN3cub18CUB_300001_SM_10006detail6reduce28DeviceReduceSingleTileKernelINS2_10policy_hubIfyN4cuda3std3__44plusIfEEE10Policy1000EN6thrust24THRUST_300001_SM_1000_NS6detail15normal_iteratorINSD_10device_ptrIfEEEEPfyS9_ff6squareEEvT0_T1_T2_T3_T4_T6_E12temp_storage+16];
	add.f32 	%f192, %f190, %f191;
	ld.shared.f32 	%f193, [_ZZN3cub18CUB_300001_SM_10006detail6reduce28DeviceReduceSingleTileKernelINS2_10policy_hubIfyN4cuda3std3__44plusIfEEE10Policy1000EN6thrust24THRUST_300001_SM_1000_NS6detail15normal_iteratorINSD_10device_ptrIfEEEEPfyS9_ff6squareEEvT0_T1_T2_T3_T4_T6_E12temp_storage+20];
	add.f32 	%f194, %f192, %f193;
	ld.shared.f32 	%f195, [_ZZN3cub18CUB_300001_SM_10006detail6reduce28DeviceReduceSingleTileKernelINS2_10policy_hubIfyN4cuda3std3__44plusIfEEE10Policy1000EN6thrust24THRUST_300001_SM_1000_NS6detail15normal_iteratorINSD_10device_ptrIfEEEEPfyS9_ff6squareEEvT0_T1_T2_T3_T4_T6_E12temp_storage+24];
	add.f32 	%f196, %f194, %f195;
	ld.shared.f32 	%f197, [_ZZN3cub18CUB_300001_SM_10006detail6reduce28DeviceReduceSingleTileKernelINS2_10policy_hubIfyN4cuda3std3__44plusIfEEE10Policy1000EN6thrust24THRUST_300001_SM_1000_NS6detail15normal_iteratorINSD_10device_ptrIfEEEEPfyS9_ff6squareEEvT0_T1_T2_T3_T4_T6_E12temp_storage+28];
	add.f32 	%f198, %f196, %f197;
	ld.shared.f32 	%f199, [_ZZN3cub18CUB_300001_SM_10006detail6reduce28DeviceReduceSingleTileKernelINS2_10policy_hubIfyN4cuda3std3__44plusIfEEE10Policy1000EN6thrust24THRUST_300001_SM_1000_NS6detail15normal_iteratorINSD_10device_ptrIfEEEEPfyS9_ff6squareEEvT0_T1_T2_T3_T4_T6_E12temp_storage+32];
	add.f32 	%f200, %f198, %f199;
	ld.shared.f32 	%f201, [_ZZN3cub18CUB_300001_SM_10006detail6reduce28DeviceReduceSingleTileKernelINS2_10policy_hubIfyN4cuda3std3__44plusIfEEE10Policy1000EN6thrust24THRUST_300001_SM_1000_NS6detail15normal_iteratorINSD_10device_ptrIfEEEEPfyS9_ff6squareEEvT0_T1_T2_T3_T4_T6_E12temp_storage+36];
	add.f32 	%f343, %f200, %f201;
$L__BB4_49:
	mov.u32 	%r155, %tid.x;
	setp.ne.s32 	%p57, %r155, 0;
	@%p57 bra 	$L__BB4_51;
	add.f32 	%f321, %f42, %f343;
	st.global.f32 	[%rd1], %f321;
$L__BB4_51:
	ret;

}
	// .globl	_ZN3cub18CUB_300001_SM_10006detail6reduce18DeviceReduceKernelINS2_10policy_hubIfyN4cuda3std3__44plusIfEEE10Policy1000EN6thrust24THRUST_300001_SM_1000_NS6detail15normal_iteratorINSD_10device_ptrIfEEEEyS9_f6squareEEvT0_PT3_T1_NS0_13GridEvenShareISN_EET2_T4_
.visible .entry _ZN3cub18CUB_300001_SM_10006detail6reduce18DeviceReduceKernelINS2_10policy_hubIfyN4cuda3std3__44plusIfEEE10Policy1000EN6thrust24THRUST_300001_SM_1000_NS6detail15normal_iteratorINSD_10device_ptrIfEEEEyS9_f6squareEEvT0_PT3_T1_NS0_13GridEvenShareISN_EET2_T4_(
	.param .align 8 .b8 _ZN3cub18CUB_300001_SM_10006detail6reduce18DeviceReduceKernelINS2_10policy_hubIfyN4cuda3std3__44plusIfEEE10Policy1000EN6thrust24THRUST_300001_SM_1000_NS6detail15normal_iteratorINSD_10device_ptrIfEEEEyS9_f6squareEEvT0_PT3_T1_NS0_13GridEvenShareISN_EET2_T4__param_0[8],
	.param .u64 .ptr .align 1 _ZN3cub18CUB_300001_SM_10006detail6reduce18DeviceReduceKernelINS2_10policy_hubIfyN4cuda3std3__44plusIfEEE10Policy1000EN6thrust24THRUST_300001_SM_1000_NS6detail15normal_iteratorINSD_10device_ptrIfEEEEyS9_f6squareEEvT0_PT3_T1_NS0_13GridEvenShareISN_EET2_T4__param_1,
	.param .u64 _ZN3cub18CUB_300001_SM_10006detail6reduce18DeviceReduceKernelINS2_10policy_hubIfyN4cuda3std3__44plusIfEEE10Policy1000EN6thrust24THRUST_300001_SM_1000_NS6detail15normal_iteratorINSD_10device_ptrIfEEEEyS9_f6squareEEvT0_PT3_T1_NS0_13GridEvenShareISN_EET2_T4__param_2,
	.param .align 8 .b8 _ZN3cub18CUB_300001_SM_10006detail6reduce18DeviceReduceKernelINS2_10policy_hubIfyN4cuda3std3__44plusIfEEE10Policy1000EN6thrust24THRUST_300001_SM_1000_NS6detail15normal_iteratorINSD_10device_ptrIfEEEEyS9_f6squareEEvT0_PT3_T1_NS0_13GridEvenShareISN_EET2_T4__param_3[72],
	.param .align 1 .b8 _ZN3cub18CUB_300001_SM_10006detail6reduce18DeviceReduceKernelINS2_10policy_hubIfyN4cuda3std3__44plusIfEEE10Policy1000EN6thrust24THRUST_300001_SM_1000_NS6detail15normal_iteratorINSD_10device_ptrIfEEEEyS9_f6squareEEvT0_PT3_T1_NS0_13GridEvenShareISN_EET2_T4__param_4[1],
	.param .align 1 .b8 _ZN3cub18CUB_300001_SM_10006detail6reduce18DeviceReduceKernelINS2_10policy_hubIfyN4cuda3std3__44plusIfEEE10Policy1000EN6thrust24THRUST_300001_SM_1000_NS6detail15normal_iteratorINSD_10device_ptrIfEEEEyS9_f6squareEEvT0_PT3_T1_NS0_13GridEvenShareISN_EET2_T4__param_5[1]
)
.maxntid 256
{
	.reg .pred 	%p<57>;
	.reg .b16 	%rs<4>;
	.reg .b32 	%r<205>;
	.reg .b32 	%f<340>;
	.reg .b64 	%rd<74>;
	// demoted variable
	.shared .align 4 .b8 _ZZN3cub18CUB_300001_SM_10006detail6reduce18DeviceReduceKernelINS2_10policy_hubIfyN4cuda3std3__44plusIfEEE10Policy1000EN6thrust24THRUST_300001_SM_1000_NS6detail15normal_iteratorINSD_10device_ptrIfEEEEyS9_f6squareEEvT0_PT3_T1_NS0_13GridEvenShareISN_EET2_T4_E12temp_storage[44];
	ld.param.u64 	%rd1, [_ZN3cub18CUB_300001_SM_10006detail6reduce18DeviceReduceKernelINS2_10policy_hubIfyN4cuda3std3__44plusIfEEE10Policy1000EN6thrust24THRUST_300001_SM_1000_NS6detail15normal_iteratorINSD_10device_ptrIfEEEEyS9_f6squareEEvT0_PT3_T1_NS0_13GridEvenShareISN_EET2_T4__param_3+32];
	ld.param.u32 	%r1, [_ZN3cub18CUB_300001_SM_10006detail6reduce18DeviceReduceKernelINS2_10policy_hubIfyN4cuda3std3__44plusIfEEE10Policy1000EN6thrust24THRUST_300001_SM_1000_NS6detail15normal_iteratorINSD_10device_ptrIfEEEEyS9_f6squareEEvT0_PT3_T1_NS0_13GridEvenShareISN_EET2_T4__param_3+40];
	ld.param.u64 	%rd25, [_ZN3cub18CUB_300001_SM_10006detail6reduce18DeviceReduceKernelINS2_10policy_hubIfyN4cuda3std3__44plusIfEEE10Policy1000EN6thrust24THRUST_300001_SM_1000_NS6detail15normal_iteratorINSD_10device_ptrIfEEEEyS9_f6squareEEvT0_PT3_T1_NS0_13GridEvenShareISN_EET2_T4__param_0];
	ld.param.u64 	%rd24, [_ZN3cub18CUB_300001_SM_10006detail6reduce18DeviceReduceKernelINS2_10policy_hubIfyN4cuda3std3__44plusIfEEE10Policy1000EN6thrust24THRUST_300001_SM_1000_NS6detail15normal_iteratorINSD_10device_ptrIfEEEEyS9_f6squareEEvT0_PT3_T1_NS0_13GridEvenShareISN_EET2_T4__param_1];
	cvta.to.global.u64 	%rd2, %rd25;
	mov.u32 	%r2, %ctaid.x;
	shl.b32 	%r50, %r1, 12;
	cvt.s64.s32 	%rd3, %r50;
	shl.b32 	%r51, %r2, 12;
	cvt.u64.u32 	%rd4, %r51;
	sub.s64 	%rd5, %rd1, %rd4;
	setp.gt.u64 	%p1, %rd5, 4095;
	@%p1 bra 	$L__BB5_25;
	cvt.u32.u64 	%r111, %rd4;
	cvt.u32.u64 	%r3, %rd1;
	sub.s32 	%r4, %r3, %r111;
	mov.u32 	%r5, %tid.x;
	setp.ge.s32 	%p23, %r5, %r4;
	mov.f32 	%f328, 0f00000000;
	mov.u32 	%r192, %r5;
	@%p23 bra 	$L__BB5_3;
	add.s32 	%r113, %r111, %r5;
	mul.wide.u32 	%rd48, %r113, 4;
	add.s64 	%rd49, %rd2, %rd48;
	ld.global.f32 	%f201, [%rd49];
	mul.f32 	%f328, %f201, %f201;
	add.s32 	%r192, %r5, 256;
$L__BB5_3:
	setp.ge.s32 	%p24, %r192, %r4;
	@%p24 bra 	$L__BB5_16;
	not.b32 	%r115, %r192;
	add.s32 	%r116, %r115, %r3;
	sub.s32 	%r117, %r116, %r111;
	shr.u32 	%r118, %r117, 8;
	add.s32 	%r8, %r118, 1;
	and.b32  	%r9, %r8, 15;
	setp.lt.u32 	%p25, %r117, 3840;
	@%p25 bra 	$L__BB5_7;
	and.b32  	%r119, %r8, 33554416;
	neg.s32 	%r190, %r119;
	mul.wide.u32 	%rd50, %r2, 16384;
	mul.wide.u32 	%rd51, %r192, 4;
	or.b64  	%rd52, %rd50, %rd51;
	add.s64 	%rd53, %rd52, %rd2;
	add.s64 	%rd68, %rd53, 8192;
$L__BB5_6:
	.pragma "nounroll";
	ld.global.f32 	%f203, [%rd68+-8192];
	fma.rn.f32 	%f204, %f203, %f203, %f328;
	ld.global.f32 	%f205, [%rd68+-7168];
	fma.rn.f32 	%f206, %f205, %f205, %f204;
	ld.global.f32 	%f207, [%rd68+-6144];
	fma.rn.f32 	%f208, %f207, %f207, %f206;
	ld.global.f32 	%f209, [%rd68+-5120];
	fma.rn.f32 	%f210, %f209, %f209, %f208;
	ld.global.f32 	%f211, [%rd68+-4096];
	fma.rn.f32 	%f212, %f211, %f211, %f210;
	ld.global.f32 	%f213, [%rd68+-3072];
	fma.rn.f32 	%f214, %f213, %f213, %f212;
	ld.global.f32 	%f215, [%rd68+-2048];
	fma.rn.f32 	%f216, %f215, %f215, %f214;
	ld.global.f32 	%f217, [%rd68+-1024];
	fma.rn.f32 	%f218, %f217, %f217, %f216;
	ld.global.f32 	%f219, [%rd68];
	fma.rn.f32 	%f220, %f219, %f219, %f218;
	ld.global.f32 	%f221, [%rd68+1024];
	fma.rn.f32 	%f222, %f221, %f221, %f220;
	ld.global.f32 	%f223, [%rd68+2048];
	fma.rn.f32 	%f224, %f223, %f223, %f222;
	ld.global.f32 	%f225, [%rd68+3072];
	fma.rn.f32 	%f226, %f225, %f225, %f224;
	ld.global.f32 	%f227, [%rd68+4096];
	fma.rn.f32 	%f228, %f227, %f227, %f226;
	ld.global.f32 	%f229, [%rd68+5120];
	fma.rn.f32 	%f230, %f229, %f229, %f228;
	ld.global.f32 	%f231, [%rd68+6144];
	fma.rn.f32 	%f232, %f231, %f231, %f230;
	ld.global.f32 	%f233, [%rd68+7168];
	fma.rn.f32 	%f328, %f233, %f233, %f232;
	add.s32 	%r192, %r192, 4096;
	add.s32 	%r190, %r190, 16;
	add.s64 	%rd68, %rd68, 16384;
	setp.ne.s32 	%p26, %r190, 0;
	@%p26 bra 	$L__BB5_6;
$L__BB5_7:
	setp.eq.s32 	%p27, %r9, 0;
	@%p27 bra 	$L__BB5_16;
	and.b32  	%r16, %r8, 7;
	setp.lt.u32 	%p28, %r9, 8;
	@%p28 bra 	$L__BB5_10;
	cvt.s64.s32 	%rd54, %r192;
	add.s64 	%rd55, %rd54, %rd4;
	shl.b64 	%rd56, %rd55, 2;
	add.s64 	%rd57, %rd2, %rd56;
	ld.global.f32 	%f235, [%rd57];
	fma.rn.f32 	%f236, %f235, %f235, %f328;
	ld.global.f32 	%f237, [%rd57+1024];
	fma.rn.f32 	%f238, %f237, %f237, %f236;
	ld.global.f32 	%f239, [%rd57+2048];
	fma.rn.f32 	%f240, %f239, %f239, %f238;
	ld.global.f32 	%f241, [%rd57+3072];
	fma.rn.f32 	%f242, %f241, %f241, %f240;
	ld.global.f32 	%f243, [%rd57+4096];
	fma.rn.f32 	%f244, %f243, %f243, %f242;
	ld.global.f32 	%f245, [%rd57+5120];
	fma.rn.f32 	%f246, %f245, %f245, %f244;
	ld.global.f32 	%f247, [%rd57+6144];
	fma.rn.f32 	%f248, %f247, %f247, %f246;
	ld.global.f32 	%f249, [%rd57+7168];
	fma.rn.f32 	%f328, %f249, %f249, %f248;
	add.s32 	%r192, %r192, 2048;
$L__BB5_10:
	setp.eq.s32 	%p29, %r16, 0;
	@%p29 bra 	$L__BB5_16;
	and.b32  	%r19, %r8, 3;
	setp.lt.u32 	%p30, %r16, 4;
	@%p30 bra 	$L__BB5_13;
	cvt.s64.s32 	%rd58, %r192;
	add.s64 	%rd59, %rd58, %rd4;
	shl.b64 	%rd60, %rd59, 2;
	add.s64 	%rd61, %rd2, %rd60;
	ld.global.f32 	%f251, [%rd61];
	fma.rn.f32 	%f252, %f251, %f251, %f328;
	ld.global.f32 	%f253, [%rd61+1024];
	fma.rn.f32 	%f254, %f253, %f253, %f252;
	ld.global.f32 	%f255, [%rd61+2048];
	fma.rn.f32 	%f256, %f255, %f255, %f254;
	ld.global.f32 	%f257, [%rd61+3072];
	fma.rn.f32 	%f328, %f257, %f257, %f256;
	add.s32 	%r192, %r192, 1024;
$L__BB5_13:
	setp.eq.s32 	%p31, %r19, 0;
	@%p31 bra 	$L__BB5_16;
	mul.wide.u32 	%rd62, %r2, 16384;
	add.s64 	%rd9, %rd2, %rd62;
	neg.s32 	%r195, %r19;
$L__BB5_15:
	.pragma "nounroll";
	mul.wide.s32 	%rd63, %r192, 4;
	add.s64 	%rd64, %rd9, %rd63;
	ld.global.f32 	%f258, [%rd64];
	fma.rn.f32 	%f328, %f258, %f258, %f328;
	add.s32 	%r192, %r192, 256;
	add.s32 	%r195, %r195, 1;
	setp.ne.s32 	%p32, %r195, 0;
	@%p32 bra 	$L__BB5_15;
$L__BB5_16:
	setp.lt.s32 	%p33, %r4, 256;
	@%p33 bra 	$L__BB5_21;
	// begin inline asm
	mov.u32 %r158, %laneid;
	// end inline asm
	mov.b32 	%r160, %f328;
	mov.b32 	%r161, 1;
	mov.b32 	%r182, 31;
	mov.b32 	%r183, -1;
	// begin inline asm
	shfl.sync.down.b32 %r159, %r160, %r161, %r182, %r183;
	// end inline asm
	setp.gt.s32 	%p49, %r158, 30;
	mov.b32 	%f293, %r159;
	add.f32 	%f294, %f328, %f293;
	selp.f32 	%f295, %f328, %f294, %p49;
	mov.b32 	%r165, %f295;
	mov.b32 	%r166, 2;
	// begin inline asm
	shfl.sync.down.b32 %r164, %r165, %r166, %r182, %r183;
	// end inline asm
	setp.gt.s32 	%p50, %r158, 29;
	mov.b32 	%f296, %r164;
	add.f32 	%f297, %f295, %f296;
	selp.f32 	%f298, %f295, %f297, %p50;
	mov.b32 	%r170, %f298;
	mov.b32 	%r171, 4;
	// begin inline asm
	shfl.sync.down.b32 %r169, %r170, %r171, %r182, %r183;
	// end inline asm
	setp.gt.s32 	%p51, %r158, 27;
	mov.b32 	%f299, %r169;
	add.f32 	%f300, %f298, %f299;
	selp.f32 	%f301, %f298, %f300, %p51;
	mov.b32 	%r175, %f301;
	mov.b32 	%r176, 8;
	// begin inline asm
	shfl.sync.down.b32 %r174, %r175, %r176, %r182, %r183;
	// end inline asm
	setp.gt.s32 	%p52, %r158, 23;
	mov.b32 	%f302, %r174;
	add.f32 	%f303, %f301, %f302;
	selp.f32 	%f304, %f301, %f303, %p52;
	mov.b32 	%r180, %f304;
	mov.b32 	%r181, 16;
	// begin inline asm
	shfl.sync.down.b32 %r179, %r180, %r181, %r182, %r183;
	// end inline asm
	setp.gt.s32 	%p53, %r158, 15;
	mov.b32 	%f305, %r179;
	add.f32 	%f16, %f304, %f305;
	selp.f32 	%f339, %f304, %f16, %p53;
	setp.ne.s32 	%p54, %r158, 0;
	@%p54 bra 	$L__BB5_19;
	shr.u32 	%r184, %r5, 3;
	and.b32  	%r185, %r184, 124;
	mov.u32 	%r186, _ZZN3cub18CUB_300001_SM_10006detail6reduce18DeviceReduceKernelINS2_10policy_hubIfyN4cuda3std3__44plusIfEEE10Policy1000EN6thrust24THRUST_300001_SM_1000_NS6detail15normal_iteratorINSD_10device_ptrIfEEEEyS9_f6squareEEvT0_PT3_T1_NS0_13GridEvenShareISN_EET2_T4_E12temp_storage;
	add.s32 	%r187, %r186, %r185;
	st.shared.f32 	[%r187+8], %f16;
$L__BB5_19:
	bar.sync 	0;
	setp.ne.s32 	%p55, %r5, 0;
	@%p55 bra 	$L__BB5_46;
	ld.shared.f32 	%f306, [_ZZN3cub18CUB_300001_SM_10006detail6reduce18DeviceReduceKernelINS2_10policy_hubIfyN4cuda3std3__44plusIfEEE10Policy1000EN6thrust24THRUST_300001_SM_1000_NS6detail15normal_iteratorINSD_10device_ptrIfEEEEyS9_f6squareEEvT0_PT3_T1_NS0_13GridEvenShareISN_EET2_T4_E12temp_storage+12];
	add.f32 	%f307, %f339, %f306;
	ld.shared.f32 	%f308, [_ZZN3cub18CUB_300001_SM_10006detail6reduce18DeviceReduceKernelINS2_10policy_hubIfyN4cuda3std3__44plusIfEEE10Policy1000EN6thrust24THRUST_300001_SM_1000_NS6detail15normal_iteratorINSD_10device_ptrIfEEEEyS9_f6squareEEvT0_PT3_T1_NS0_13GridEvenShareISN_EET2_T4_E12temp_storage+16];
	add.f32 	%f309, %f307, %f308;
	ld.shared.f32 	%f310, [_ZZN3cub18CUB_300001_SM_10006detail6reduce18DeviceReduceKernelINS2_10policy_hubIfyN4cuda3std3__44plusIfEEE10Policy1000EN6thrust24THRUST_300001_SM_1000_NS6detail15normal_iteratorINSD_10device_ptrIfEEEEyS9_f6squareEEvT0_PT3_T1_NS0_13GridEvenShareISN_EET2_T4_E12temp_storage+20];
	add.f32 	%f311, %f309, %f310;
	ld.shared.f32 	%f312, [_ZZN3cub18CUB_300001_SM_10006detail6reduce18DeviceReduceKernelINS2_10policy_hubIfyN4cuda3std3__44plusIfEEE10Policy1000EN6thrust24THRUST_300001_SM_1000_NS6detail15normal_iteratorINSD_10device_ptrIfEEEEyS9_f6squareEEvT0_PT3_T1_NS0_13GridEvenShareISN_EET2_T4_E12temp_storage+24];
	add.f32 	%f313, %f311, %f312;
	ld.shared.f32 	%f314, [_ZZN3cub18CUB_300001_SM_10006detail6reduce18DeviceReduceKernelINS2_10policy_hubIfyN4cuda3std3__44plusIfEEE10Policy1000EN6thrust24THRUST_300001_SM_1000_NS6detail15normal_iteratorINSD_10device_ptrIfEEEEyS9_f6squareEEvT0_PT3_T1_NS0_13GridEvenShareISN_EET2_T4_E12temp_storage+28];
	add.f32 	%f315, %f313, %f314;
	ld.shared.f32 	%f316, [_ZZN3cub18CUB_300001_SM_10006detail6reduce18DeviceReduceKernelINS2_10policy_hubIfyN4cuda3std3__44plusIfEEE10Policy1000EN6thrust24THRUST_300001_SM_1000_NS6detail15normal_iteratorINSD_10device_ptrIfEEEEyS9_f6squareEEvT0_PT3_T1_NS0_13GridEvenShareISN_EET2_T4_E12temp_storage+32];
	add.f32 	%f317, %f315, %f316;
	ld.shared.f32 	%f318, [_ZZN3cub18CUB_300001_SM_10006detail6reduce18DeviceReduceKernelINS2_10policy_hubIfyN4cuda3std3__44plusIfEEE10Policy1000EN6thrust24THRUST_300001_SM_1000_NS6detail15normal_iteratorINSD_10device_ptrIfEEEEyS9_f6squareEEvT0_PT3_T1_NS0_13GridEvenShareISN_EET2_T4_E12temp_storage+36];
	add.f32 	%f339, %f317, %f318;
	bra.uni 	$L__BB5_46;
$L__BB5_21:
	// begin inline asm
	mov.u32 %r120, %laneid;
	// end inline asm
	and.b32  	%r146, %r5, 992;
	add.s32 	%r147, %r146, 32;
	setp.gt.s32 	%p34, %r147, %r4;
	not.b32 	%r148, %r146;
	add.s32 	%r149, %r4, %r148;
	selp.b32 	%r144, %r149, 31, %p34;
	mov.b32 	%r122, %f328;
	mov.b32 	%r123, 1;
	mov.b32 	%r145, -1;
	// begin inline asm
	shfl.sync.down.b32 %r121, %r122, %r123, %r144, %r145;
	// end inline asm
	setp.lt.s32 	%p35, %r120, %r144;
	mov.b32 	%f259, %r121;
	add.f32 	%f260, %f328, %f259;
	selp.f32 	%f261, %f260, %f328, %p35;
	mov.b32 	%r127, %f261;
	mov.b32 	%r128, 2;
	// begin inline asm
	shfl.sync.down.b32 %r126, %r127, %r128, %r144, %r145;
	// end inline asm
	add.s32 	%r150, %r120, 2;
	setp.gt.s32 	%p36, %r150, %r144;
	mov.b32 	%f262, %r126;
	add.f32 	%f263, %f261, %f262;
	selp.f32 	%f264, %f261, %f263, %p36;
	mov.b32 	%r132, %f264;
	mov.b32 	%r133, 4;
	// begin inline asm
	shfl.sync.down.b32 %r131, %r132, %r133, %r144, %r145;
	// end inline asm
	add.s32 	%r151, %r120, 4;
	setp.gt.s32 	%p37, %r151, %r144;
	mov.b32 	%f265, %r131;
	add.f32 	%f266, %f264, %f265;
	selp.f32 	%f267, %f264, %f266, %p37;
	mov.b32 	%r137, %f267;
	mov.b32 	%r138, 8;
	// begin inline asm
	shfl.sync.down.b32 %r136, %r137, %r138, %r144, %r145;
	// end inline asm
	add.s32 	%r152, %r120, 8;
	setp.gt.s32 	%p38, %r152, %r144;
	mov.b32 	%f268, %r136;
	add.f32 	%f269, %f267, %f268;
	selp.f32 	%f270, %f267, %f269, %p38;
	mov.b32 	%r142, %f270;
	mov.b32 	%r143, 16;
	// begin inline asm
	shfl.sync.down.b32 %r141, %r142, %r143, %r144, %r145;
	// end inline asm
	add.s32 	%r153, %r120, 16;
	setp.gt.s32 	%p39, %r153, %r144;
	mov.b32 	%f271, %r141;
	add.f32 	%f272, %f270, %f271;
	selp.f32 	%f339, %f270, %f272, %p39;
	setp.ne.s32 	%p40, %r120, 0;
	@%p40 bra 	$L__BB5_23;
	shr.u32 	%r154, %r5, 3;
	and.b32  	%r155, %r154, 124;
	mov.u32 	%r156, _ZZN3cub18CUB_300001_SM_10006detail6reduce18DeviceReduceKernelINS2_10policy_hubIfyN4cuda3std3__44plusIfEEE10Policy1000EN6thrust24THRUST_300001_SM_1000_NS6detail15normal_iteratorINSD_10device_ptrIfEEEEyS9_f6squareEEvT0_PT3_T1_NS0_13GridEvenShareISN_EET2_T4_E12temp_storage;
	add.s32 	%r157, %r156, %r155;
	st.shared.f32 	[%r157+8], %f339;
$L__BB5_23:
	bar.sync 	0;
	setp.ne.s32 	%p41, %r5, 0;
	@%p41 bra 	$L__BB5_46;
	setp.gt.s32 	%p42, %r4, 32;
	ld.shared.f32 	%f273, [_ZZN3cub18CUB_300001_SM_10006detail6reduce18DeviceReduceKernelINS2_10policy_hubIfyN4cuda3std3__44plusIfEEE10Policy1000EN6thrust24THRUST_300001_SM_1000_NS6detail15normal_iteratorINSD_10device_ptrIfEEEEyS9_f6squareEEvT0_PT3_T1_NS0_13GridEvenShareISN_EET2_T4_E12temp_storage+12];
	add.f32 	%f274, %f339, %f273;
	selp.f32 	%f275, %f274, %f339, %p42;
	setp.gt.s32 	%p43, %r4, 64;
	ld.shared.f32 	%f276, [_ZZN3cub18CUB_300001_SM_10006detail6reduce18DeviceReduceKernelINS2_10policy_hubIfyN4cuda3std3__44plusIfEEE10Policy1000EN6thrust24THRUST_300001_SM_1000_NS6detail15normal_iteratorINSD_10device_ptrIfEEEEyS9_f6squareEEvT0_PT3_T1_NS0_13GridEvenShareISN_EET2_T4_E12temp_storage+16];
	add.f32 	%f277, %f276, %f275;
	selp.f32 	%f278, %f277, %f275, %p43;
	setp.gt.s32 	%p44, %r4, 96;
	ld.shared.f32 	%f279, [_ZZN3cub18CUB_300001_SM_10006detail6reduce18DeviceReduceKernelINS2_10policy_hubIfyN4cuda3std3__44plusIfEEE10Policy1000EN6thrust24THRUST_300001_SM_1000_NS6detail15normal_iteratorINSD_10device_ptrIfEEEEyS9_f6squareEEvT0_PT3_T1_NS0_13GridEvenShareISN_EET2_T4_E12temp_storage+20];
	add.f32 	%f280, %f279, %f278;
	selp.f32 	%f281, %f280, %f278, %p44;
	setp.gt.s32 	%p45, %r4, 128;
	ld.shared.f32 	%f282, [_ZZN3cub18CUB_300001_SM_10006detail6reduce18DeviceReduceKernelINS2_10policy_hubIfyN4cuda3std3__44plusIfEEE10Policy1000EN6thrust24THRUST_300001_SM_1000_NS6detail15normal_iteratorINSD_10device_ptrIfEEEEyS9_f6squareEEvT0_PT3_T1_NS0_13GridEvenShareISN_EET2_T4_E12temp_storage+24];
	add.f32 	%f283, %f282, %f281;
	selp.f32 	%f284, %f283, %f281, %p45;
	setp.gt.s32 	%p46, %r4, 160;
	ld.shared.f32 	%f285, [_ZZN3cub18CUB_300001_SM_10006detail6reduce18DeviceReduceKernelINS2_10policy_hubIfyN4cuda3std3__44plusIfEEE10Policy1000EN6thrust24THRUST_300001_SM_1000_NS6detail15normal_iteratorINSD_10device_ptrIfEEEEyS9_f6squareEEvT0_PT3_T1_NS0_13GridEvenShareISN_EET2_T4_E12temp_storage+28];
	add.f32 	%f286, %f285, %f284;
	selp.f32 	%f287, %f286, %f284, %p46;
	setp.gt.s32 	%p47, %r4, 192;
	ld.shared.f32 	%f288, [_ZZN3cub18CUB_300001_SM_10006detail6reduce18DeviceReduceKernelINS2_10policy_hubIfyN4cuda3std3__44plusIfEEE10Policy1000EN6thrust24THRUST_300001_SM_1000_NS6detail15normal_iteratorINSD_10device_ptrIfEEEEyS9_f6squareEEvT0_PT3_T1_NS0_13GridEvenShareISN_EET2_T4_E12temp_storage+32];
	add.f32 	%f289, %f288, %f287;
	selp.f32 	%f290, %f289, %f287, %p47;
	setp.gt.s32 	%p48, %r4, 224;
	ld.shared.f32 	%f291, [_ZZN3cub18CUB_300001_SM_10006detail6reduce18DeviceReduceKernelINS2_10policy_hubIfyN4cuda3std3__44plusIfEEE10Policy1000EN6thrust24THRUST_300001_SM_1000_NS6detail15normal_iteratorINSD_10device_ptrIfEEEEyS9_f6squareEEvT0_PT3_T1_NS0_13GridEvenShareISN_EET2_T4_E12temp_storage+36];
	add.f32 	%f292, %f291, %f290;
	selp.f32 	%f339, %f292, %f290, %p48;
	bra.uni 	$L__BB5_46;
$L__BB5_25:
	cvt.u32.u64 	%r52, %rd4;
	mov.u32 	%r27, %tid.x;
	add.s32 	%r53, %r27, %r52;
	mul.wide.u32 	%rd26, %r53, 4;
	add.s64 	%rd27, %rd2, %rd26;
	ld.global.f32 	%f41, [%rd27];
	ld.global.f32 	%f42, [%rd27+1024];
	mul.f32 	%f43, %f42, %f42;
	ld.global.f32 	%f44, [%rd27+2048];
	ld.global.f32 	%f45, [%rd27+3072];
	mul.f32 	%f46, %f45, %f45;
	ld.global.f32 	%f47, [%rd27+4096];
	ld.global.f32 	%f48, [%rd27+5120];
	mul.f32 	%f49, %f48, %f48;
	ld.global.f32 	%f50, [%rd27+6144];
	ld.global.f32 	%f51, [%rd27+7168];
	mul.f32 	%f52, %f51, %f51;
	ld.global.f32 	%f53, [%rd27+8192];
	ld.global.f32 	%f54, [%rd27+9216];
	mul.f32 	%f55, %f54, %f54;
	ld.global.f32 	%f56, [%rd27+10240];
	ld.global.f32 	%f57, [%rd27+11264];
	mul.f32 	%f58, %f57, %f57;
	ld.global.f32 	%f59, [%rd27+12288];
	ld.global.f32 	%f60, [%rd27+13312];
	mul.f32 	%f61, %f60, %f60;
	ld.global.f32 	%f62, [%rd27+14336];
	ld.global.f32 	%f63, [%rd27+15360];
	mul.f32 	%f64, %f63, %f63;
	fma.rn.f32 	%f65, %f41, %f41, %f43;
	fma.rn.f32 	%f66, %f44, %f44, %f46;
	fma.rn.f32 	%f67, %f47, %f47, %f49;
	fma.rn.f32 	%f68, %f50, %f50, %f52;
	fma.rn.f32 	%f69, %f53, %f53, %f55;
	fma.rn.f32 	%f70, %f56, %f56, %f58;
	fma.rn.f32 	%f71, %f59, %f59, %f61;
	fma.rn.f32 	%f72, %f62, %f62, %f64;
	add.f32 	%f73, %f65, %f66;
	add.f32 	%f74, %f67, %f68;
	add.f32 	%f75, %f69, %f70;
	add.f32 	%f76, %f71, %f72;
	add.f32 	%f77, %f73, %f74;
	add.f32 	%f78, %f75, %f76;
	add.f32 	%f338, %f77, %f78;
	setp.lt.u64 	%p2, %rd5, %rd3;
	@%p2 bra 	$L__BB5_42;
	cvt.u32.u64 	%r55, %rd3;
	cvt.u64.u32 	%rd10, %r27;
	add.s64 	%rd70, %rd4, %rd3;
	cvt.u32.u64 	%r28, %rd1;
	not.b32 	%r57, %r27;
	add.s32 	%r58, %r57, %r28;
	sub.s32 	%r59, %r58, %r55;
	sub.s32 	%r197, %r59, %r52;
	add.s64 	%rd28, %rd70, %rd10;
	shl.b64 	%rd29, %rd28, 2;
	add.s64 	%rd30, %rd29, %rd2;
	add.s64 	%rd69, %rd30, 8192;
	mov.b32 	%r198, 0;
	mov.u64 	%rd71, %rd4;
$L__BB5_27:
	add.s64 	%rd71, %rd71, %rd3;
	add.s64 	%rd31, %rd1, -4096;
	setp.gt.u64 	%p3, %rd71, %rd31;
	@%p3 bra 	$L__BB5_29;
	cvt.u32.u64 	%r60, %rd3;
	add.s64 	%rd32, %rd71, %rd10;
	shl.b64 	%rd33, %rd32, 2;
	add.s64 	%rd34, %rd2, %rd33;
	ld.global.f32 	%f79, [%rd34];
	ld.global.f32 	%f80, [%rd34+1024];
	ld.global.f32 	%f81, [%rd34+2048];
	mul.f32 	%f82, %f81, %f81;
	ld.global.f32 	%f83, [%rd34+3072];
	ld.global.f32 	%f84, [%rd34+4096];
	mul.f32 	%f85, %f84, %f84;
	ld.global.f32 	%f86, [%rd34+5120];
	ld.global.f32 	%f87, [%rd34+6144];
	mul.f32 	%f88, %f87, %f87;
	ld.global.f32 	%f89, [%rd34+7168];
	ld.global.f32 	%f90, [%rd34+8192];
	mul.f32 	%f91, %f90, %f90;
	ld.global.f32 	%f92, [%rd34+9216];
	ld.global.f32 	%f93, [%rd34+10240];
	mul.f32 	%f94, %f93, %f93;
	ld.global.f32 	%f95, [%rd34+11264];
	ld.global.f32 	%f96, [%rd34+12288];
	mul.f32 	%f97, %f96, %f96;
	ld.global.f32 	%f98, [%rd34+13312];
	ld.global.f32 	%f99, [%rd34+14336];
	mul.f32 	%f100, %f99, %f99;
	ld.global.f32 	%f101, [%rd34+15360];
	fma.rn.f32 	%f102, %f79, %f79, %f338;
	fma.rn.f32 	%f103, %f80, %f80, %f82;
	fma.rn.f32 	%f104, %f83, %f83, %f85;
	fma.rn.f32 	%f105, %f86, %f86, %f88;
	fma.rn.f32 	%f106, %f89, %f89, %f91;
	fma.rn.f32 	%f107, %f92, %f92, %f94;
	fma.rn.f32 	%f108, %f95, %f95, %f97;
	fma.rn.f32 	%f109, %f98, %f98, %f100;
	add.f32 	%f110, %f102, %f103;
	add.f32 	%f111, %f104, %f105;
	add.f32 	%f112, %f106, %f107;
	add.f32 	%f113, %f108, %f109;
	add.f32 	%f114, %f110, %f111;
	add.f32 	%f115, %f112, %f113;
	add.f32 	%f116, %f114, %f115;
	fma.rn.f32 	%f338, %f101, %f101, %f116;
	sub.s64 	%rd35, %rd1, %rd71;
	setp.lt.u64 	%p4, %rd35, %rd3;
	add.s32 	%r198, %r198, 1;
	add.s64 	%rd70, %rd70, %rd3;
	sub.s32 	%r197, %r197, %r60;
	shl.b64 	%rd36, %rd3, 2;
	add.s64 	%rd69, %rd69, %rd36;
	@%p4 bra 	$L__BB5_42;
	bra.uni 	$L__BB5_27;
$L__BB5_29:
	setp.le.u64 	%p5, %rd1, %rd71;
	cvt.u32.u64 	%r61, %rd71;
	cvt.u32.u64 	%r62, %rd1;
	sub.s32 	%r63, %r62, %r61;
	setp.ge.s32 	%p6, %r27, %r63;
	or.pred  	%p7, %p5, %p6;
	@%p7 bra 	$L__BB5_42;
	cvt.u32.u64 	%r65, %rd3;
	cvt.u32.u64 	%r66, %rd4;
	not.b32 	%r67, %r27;
	add.s32 	%r68, %r67, %r28;
	add.s32 	%r69, %r65, %r66;
	sub.s32 	%r70, %r68, %r69;
	mul.lo.s32 	%r71, %r1, %r198;
	shl.b32 	%r72, %r71, 12;
	sub.s32 	%r73, %r70, %r72;
	shr.u32 	%r74, %r73, 8;
	add.s32 	%r34, %r74, 1;
	and.b32  	%r35, %r34, 15;
	setp.lt.u32 	%p8, %r73, 3840;
	mov.u32 	%r201, %r27;
	@%p8 bra 	$L__BB5_33;
	shr.u32 	%r75, %r197, 8;
	add.s32 	%r76, %r75, 1;
	and.b32  	%r77, %r76, 33554416;
	neg.s32 	%r199, %r77;
	mov.u32 	%r201, %r27;
$L__BB5_32:
	.pragma "nounroll";
	ld.global.f32 	%f118, [%rd69+-8192];
	fma.rn.f32 	%f119, %f118, %f118, %f338;
	ld.global.f32 	%f120, [%rd69+-7168];
	fma.rn.f32 	%f121, %f120, %f120, %f119;
	ld.global.f32 	%f122, [%rd69+-6144];
	fma.rn.f32 	%f123, %f122, %f122, %f121;
	ld.global.f32 	%f124, [%rd69+-5120];
	fma.rn.f32 	%f125, %f124, %f124, %f123;
	ld.global.f32 	%f126, [%rd69+-4096];
	fma.rn.f32 	%f127, %f126, %f126, %f125;
	ld.global.f32 	%f128, [%rd69+-3072];
	fma.rn.f32 	%f129, %f128, %f128, %f127;
	ld.global.f32 	%f130, [%rd69+-2048];
	fma.rn.f32 	%f131, %f130, %f130, %f129;
	ld.global.f32 	%f132, [%rd69+-1024];
	fma.rn.f32 	%f133, %f132, %f132, %f131;
	ld.global.f32 	%f134, [%rd69];
	fma.rn.f32 	%f135, %f134, %f134, %f133;
	ld.global.f32 	%f136, [%rd69+1024];
	fma.rn.f32 	%f137, %f136, %f136, %f135;
	ld.global.f32 	%f138, [%rd69+2048];
	fma.rn.f32 	%f139, %f138, %f138, %f137;
	ld.global.f32 	%f140, [%rd69+3072];
	fma.rn.f32 	%f141, %f140, %f140, %f139;
	ld.global.f32 	%f142, [%rd69+4096];
	fma.rn.f32 	%f143, %f142, %f142, %f141;
	ld.global.f32 	%f144, [%rd69+5120];
	fma.rn.f32 	%f145, %f144, %f144, %f143;
	ld.global.f32 	%f146, [%rd69+6144];
	fma.rn.f32 	%f147, %f146, %f146, %f145;
	ld.global.f32 	%f148, [%rd69+7168];
	fma.rn.f32 	%f338, %f148, %f148, %f147;
	add.s32 	%r201, %r201, 4096;
	add.s32 	%r199, %r199, 16;
	add.s64 	%rd69, %rd69, 16384;
	setp.ne.s32 	%p9, %r199, 0;
	@%p9 bra 	$L__BB5_32;
$L__BB5_33:
	setp.eq.s32 	%p10, %r35, 0;
	@%p10 bra 	$L__BB5_42;
	and.b32  	%r42, %r34, 7;
	setp.lt.u32 	%p11, %r35, 8;
	@%p11 bra 	$L__BB5_36;
	cvt.u64.u32 	%rd37, %r201;
	add.s64 	%rd38, %rd71, %rd37;
	shl.b64 	%rd39, %rd38, 2;
	add.s64 	%rd40, %rd2, %rd39;
	ld.global.f32 	%f150, [%rd40];
	fma.rn.f32 	%f151, %f150, %f150, %f338;
	ld.global.f32 	%f152, [%rd40+1024];
	fma.rn.f32 	%f153, %f152, %f152, %f151;
	ld.global.f32 	%f154, [%rd40+2048];
	fma.rn.f32 	%f155, %f154, %f154, %f153;
	ld.global.f32 	%f156, [%rd40+3072];
	fma.rn.f32 	%f157, %f156, %f156, %f155;
	ld.global.f32 	%f158, [%rd40+4096];
	fma.rn.f32 	%f159, %f158, %f158, %f157;
	ld.global.f32 	%f160, [%rd40+5120];
	fma.rn.f32 	%f161, %f160, %f160, %f159;
	ld.global.f32 	%f162, [%rd40+6144];
	fma.rn.f32 	%f163, %f162, %f162, %f161;
	ld.global.f32 	%f164, [%rd40+7168];
	fma.rn.f32 	%f338, %f164, %f164, %f163;
	add.s32 	%r201, %r201, 2048;
$L__BB5_36:
	setp.eq.s32 	%p12, %r42, 0;
	@%p12 bra 	$L__BB5_42;
	setp.lt.u32 	%p13, %r42, 4;
	@%p13 bra 	$L__BB5_39;
	cvt.u64.u32 	%rd41, %r201;
	add.s64 	%rd42, %rd71, %rd41;
	shl.b64 	%rd43, %rd42, 2;
	add.s64 	%rd44, %rd2, %rd43;
	ld.global.f32 	%f166, [%rd44];
	fma.rn.f32 	%f167, %f166, %f166, %f338;
	ld.global.f32 	%f168, [%rd44+1024];
	fma.rn.f32 	%f169, %f168, %f168, %f167;
	ld.global.f32 	%f170, [%rd44+2048];
	fma.rn.f32 	%f171, %f170, %f170, %f169;
	ld.global.f32 	%f172, [%rd44+3072];
	fma.rn.f32 	%f338, %f172, %f172, %f171;
	add.s32 	%r201, %r201, 1024;
$L__BB5_39:
	and.b32  	%r78, %r34, 3;
	setp.eq.s32 	%p14, %r78, 0;
	@%p14 bra 	$L__BB5_42;
	cvt.u64.u32 	%rd45, %r201;
	add.s64 	%rd46, %rd45, %rd70;
	shl.b64 	%rd47, %rd46, 2;
	add.s64 	%rd73, %rd2, %rd47;
	cvt.u16.u32 	%rs1, %r197;
	shr.u16 	%rs2, %rs1, 8;
	add.s16 	%rs3, %rs2, 1;
	cvt.u32.u16 	%r79, %rs3;
	and.b32  	%r80, %r79, 3;
	neg.s32 	%r204, %r80;
$L__BB5_41:
	.pragma "nounroll";
	ld.global.f32 	%f173, [%rd73];
	fma.rn.f32 	%f338, %f173, %f173, %f338;
	add.s64 	%rd73, %rd73, 1024;
	add.s32 	%r204, %r204, 1;
	setp.ne.s32 	%p15, %r204, 0;
	@%p15 bra 	$L__BB5_41;
$L__BB5_42:
	// begin inline asm
	mov.u32 %r81, %laneid;
	// end inline asm
	mov.b32 	%r83, %f338;
	mov.b32 	%r84, 1;
	mov.b32 	%r105, 31;
	mov.b32 	%r106, -1;
	// begin inline asm
	shfl.sync.down.b32 %r82, %r83, %r84, %r105, %r106;
	// end inline asm
	setp.gt.s32 	%p16, %r81, 30;
	mov.b32 	%f174, %r82;
	add.f32 	%f175, %f338, %f174;
	selp.f32 	%f176, %f338, %f175, %p16;
	mov.b32 	%r88, %f176;
	mov.b32 	%r89, 2;
	// begin inline asm
	shfl.sync.down.b32 %r87, %r88, %r89, %r105, %r106;
	// end inline asm
	setp.gt.s32 	%p17, %r81, 29;
	mov.b32 	%f177, %r87;
	add.f32 	%f178, %f176, %f177;
	selp.f32 	%f179, %f176, %f178, %p17;
	mov.b32 	%r93, %f179;
	mov.b32 	%r94, 4;
	// begin inline asm
	shfl.sync.down.b32 %r92, %r93, %r94, %r105, %r106;
	// end inline asm
	setp.gt.s32 	%p18, %r81, 27;
	mov.b32 	%f180, %r92;
	add.f32 	%f181, %f179, %f180;
	selp.f32 	%f182, %f179, %f181, %p18;
	mov.b32 	%r98, %f182;
	mov.b32 	%r99, 8;
	// begin inline asm
	shfl.sync.down.b32 %r97, %r98, %r99, %r105, %r106;
	// end inline asm
	setp.gt.s32 	%p19, %r81, 23;
	mov.b32 	%f183, %r97;
	add.f32 	%f184, %f182, %f183;
	selp.f32 	%f185, %f182, %f184, %p19;
	mov.b32 	%r103, %f185;
	mov.b32 	%r104, 16;
	// begin inline asm
	shfl.sync.down.b32 %r102, %r103, %r104, %r105, %r106;
	// end inline asm
	setp.gt.s32 	%p20, %r81, 15;
	mov.b32 	%f186, %r102;
	add.f32 	%f37, %f185, %f186;
	selp.f32 	%f339, %f185, %f37, %p20;
	setp.ne.s32 	%p21, %r81, 0;
	@%p21 bra 	$L__BB5_44;
	shr.u32 	%r107, %r27, 3;
	and.b32  	%r108, %r107, 124;
	mov.u32 	%r109, _ZZN3cub18CUB_300001_SM_10006detail6reduce18DeviceReduceKernelINS2_10policy_hubIfyN4cuda3std3__44plusIfEEE10Policy1000EN6thrust24THRUST_300001_SM_1000_NS6detail15normal_iteratorINSD_10device_ptrIfEEEEyS9_f6squareEEvT0_PT3_T1_NS0_13GridEvenShareISN_EET2_T4_E12temp_storage;
	add.s32 	%r110, %r109, %r108;
	st.shared.f32 	[%r110+8], %f37;
$L__BB5_44:
	bar.sync 	0;
	setp.ne.s32 	%p22, %r27, 0;
	@%p22 bra 	$L__BB5_46;
	ld.shared.f32 	%f187, [_ZZN3cub18CUB_300001_SM_10006detail6reduce18DeviceReduceKernelINS2_10policy_hubIfyN4cuda3std3__44plusIfEEE10Policy1000EN6thrust24THRUST_300001_SM_1000_NS6detail15normal_iteratorINSD_10device_ptrIfEEEEyS9_f6squareEEvT0_PT3_T1_NS0_13GridEvenShareISN_EET2_T4_E12temp_storage+12];
	add.f32 	%f188, %f339, %f187;
	ld.shared.f32 	%f189, [_ZZN3cub18CUB_300001_SM_10006detail6reduce18DeviceReduceKernelINS2_10policy_hubIfyN4cuda3std3__44plusIfEEE10Policy1000EN6thrust24THRUST_300001_SM_1000_NS6detail15normal_iteratorINSD_10device_ptrIfEEEEyS9_f6squareEEvT0_PT3_T1_NS0_13GridEvenShareISN_EET2_T4_E12temp_storage+16];
	add.f32 	%f190, %f188, %f189;
	ld.shared.f32 	%f191, [_ZZN3cub18CUB_300001_SM_10006detail6reduce18DeviceReduceKernelINS2_10policy_hubIfyN4cuda3std3__44plusIfEEE10Policy1000EN6thrust24THRUST_300001_SM_1000_NS6detail15normal_iteratorINSD_10device_ptrIfEEEEyS9_f6squareEEvT0_PT3_T1_NS0_13GridEvenShareISN_EET2_T4_E12temp_storage+20];
	add.f32 	%f192, %f190, %f191;
	ld.shared.f32 	%f193, [_ZZN3cub18CUB_300001_SM_10006detail6reduce18DeviceReduceKernelINS2_10policy_hubIfyN4cuda3std3__44plusIfEEE10Policy1000EN6thrust24THRUST_300001_SM_1000_NS6detail15normal_iteratorINSD_10device_ptrIfEEEEyS9_f6squareEEvT0_PT3_T1_NS0_13GridEvenShareISN_EET2_T4_E12temp_storage+24];
	add.f32 	%f194, %f192, %f193;
	ld.shared.f32 	%f195, [_ZZN3cub18CUB_300001_SM_10006detail6reduce18DeviceReduceKernelINS2_10policy_hubIfyN4cuda3std3__44plusIfEEE10Policy1000EN6thrust24THRUST_300001_SM_1000_NS6detail15normal_iteratorINSD_10device_ptrIfEEEEyS9_f6squareEEvT0_PT3_T1_NS0_13GridEvenShareISN_EET2_T4_E12temp_storage+28];
	add.f32 	%f196, %f194, %f195;
	ld.shared.f32 	%f197, [_ZZN3cub18CUB_300001_SM_10006detail6reduce18DeviceReduceKernelINS2_10policy_hubIfyN4cuda3std3__44plusIfEEE10Policy1000EN6thrust24THRUST_300001_SM_1000_NS6detail15normal_iteratorINSD_10device_ptrIfEEEEyS9_f6squareEEvT0_PT3_T1_NS0_13GridEvenShareISN_EET2_T4_E12temp_storage+32];
	add.f32 	%f198, %f196, %f197;
	ld.shared.f32 	%f199, [_ZZN3cub18CUB_300001_SM_10006detail6reduce18DeviceReduceKernelINS2_10policy_hubIfyN4cuda3std3__44plusIfEEE10Policy1000EN6thrust24THRUST_300001_SM_1000_NS6detail15normal_iteratorINSD_10device_ptrIfEEEEyS9_f6squareEEvT0_PT3_T1_NS0_13GridEvenShareISN_EET2_T4_E12temp_storage+36];
	add.f32 	%f339, %f198, %f199;
$L__BB5_46:
	mov.u32 	%r188, %tid.x;
	setp.ne.s32 	%p56, %r188, 0;
	@%p56 bra 	$L__BB5_48;
	cvta.to.global.u64 	%rd65, %rd24;
	mul.wide.u32 	%rd66, %r2, 4;
	add.s64 	%rd67, %rd65, %rd66;
	st.global.f32 	[%rd67], %f339;
$L__BB5_48:
	ret;

}
	// .globl	_ZN3cub18CUB_300001_SM_10006detail6reduce28DeviceReduceSingleTileKernelINS2_10policy_hubIfyN4cuda3std3__44plusIfEEE10Policy1000EPfSC_iS9_ffNS7_10__identityEEEvT0_T1_T2_T3_T4_T6_
.visible .entry _ZN3cub18CUB_300001_SM_10006detail6reduce28DeviceReduceSingleTileKernelINS2_10policy_hubIfyN4cuda3std3__44plusIfEEE10Policy1000EPfSC_iS9_ffNS7_10__identityEEEvT0_T1_T2_T3_T4_T6_(
	.param .u64 .ptr .align 1 _ZN3cub18CUB_300001_SM_10006detail6reduce28DeviceReduceSingleTileKernelINS2_10policy_hubIfyN4cuda3std3__44plusIfEEE10Policy1000EPfSC_iS9_ffNS7_10__identityEEEvT0_T1_T2_T3_T4_T6__param_0,
	.param .u64 .ptr .align 1 _ZN3cub18CUB_300001_SM_10006detail6reduce28DeviceReduceSingleTileKernelINS2_10policy_hubIfyN4cuda3std3__44plusIfEEE10Policy1000EPfSC_iS9_ffNS7_10__identityEEEvT0_T1_T2_T3_T4_T6__param_1,
	.param .u32 _ZN3cub18CUB_300001_SM_10006detail6reduce28DeviceReduceSingleTileKernelINS2_10policy_hubIfyN4cuda3std3__44plusIfEEE10Policy1000EPfSC_iS9_ffNS7_10__identityEEEvT0_T1_T2_T3_T4_T6__param_2,
	.param .align 1 .b8 _ZN3cub18CUB_300001_SM_10006detail6reduce28DeviceReduceSingleTileKernelINS2_10policy_hubIfyN4cuda3std3__44plusIfEEE10Policy1000EPfSC_iS9_ffNS7_10__identityEEEvT0_T1_T2_T3_T4_T6__param_3[1],
	.param .f32 _ZN3cub18CUB_300001_SM_10006detail6reduce28DeviceReduceSingleTileKernelINS2_10policy_hubIfyN4cuda3std3__44plusIfEEE10Policy1000EPfSC_iS9_ffNS7_10__identityEEEvT0_T1_T2_T3_T4_T6__param_4,
	.param .align 1 .b8 _ZN3cub18CUB_300001_SM_10006detail6reduce28DeviceReduceSingleTileKernelINS2_10policy_hubIfyN4cuda3std3__44plusIfEEE10Policy1000EPfSC_iS9_ffNS7_10__identityEEEvT0_T1_T2_T3_T4_T6__param_5[1]
)
.maxntid 256
.minnctapersm 1
{
	.reg .pred 	%p<97>;
	.reg .b32 	%r<407>;
	.reg .b32 	%f<419>;
	.reg .b64 	%rd<125>;
	// demoted variable
	.shared .align 4 .b8 _ZZN3cub18CUB_300001_SM_10006detail6reduce28DeviceReduceSingleTileKernelINS2_10policy_hubIfyN4cuda3std3__44plusIfEEE10Policy1000EPfSC_iS9_ffNS7_10__identityEEEvT0_T1_T2_T3_T4_T6_E12temp_storage[44];
	ld.param.u64 	%rd16, [_ZN3cub18CUB_300001_SM_10006detail6reduce28DeviceReduceSingleTileKernelINS2_10policy_hubIfyN4cuda3std3__44plusIfEEE10Policy1000EPfSC_iS9_ffNS7_10__identityEEEvT0_T1_T2_T3_T4_T6__param_0];
	ld.param.u64 	%rd17, [_ZN3cub18CUB_300001_SM_10006detail6reduce28DeviceReduceSingleTileKernelINS2_10policy_hubIfyN4cuda3std3__44plusIfEEE10Policy1000EPfSC_iS9_ffNS7_10__identityEEEvT0_T1_T2_T3_T4_T6__param_1];
	ld.param.u32 	%r67, [_ZN3cub18CUB_300001_SM_10006detail6reduce28DeviceReduceSingleTileKernelINS2_10policy_hubIfyN4cuda3std3__44plusIfEEE10Policy1000EPfSC_iS9_ffNS7_10__identityEEEvT0_T1_T2_T3_T4_T6__param_2];
	ld.param.f32 	%f58, [_ZN3cub18CUB_300001_SM_10006detail6reduce28DeviceReduceSingleTileKernelINS2_10policy_hubIfyN4cuda3std3__44plusIfEEE10Policy1000EPfSC_iS9_ffNS7_10__identityEEEvT0_T1_T2_T3_T4_T6__param_4];
	cvta.to.global.u64 	%rd1, %rd17;
	setp.ne.s32 	%p1, %r67, 0;
	@%p1 bra 	$L__BB6_3;
	mov.u32 	%r380, %tid.x;
	setp.ne.s32 	%p96, %r380, 0;
	@%p96 bra 	$L__BB6_74;
	st.global.f32 	[%rd1], %f58;
	bra.uni 	$L__BB6_74;
$L__BB6_3:
	and.b64  	%rd18, %rd16, 15;
	setp.ne.s64 	%p2, %rd18, 0;
	@%p2 bra 	$L__BB6_38;
	setp.gt.s32 	%p49, %r67, 4095;
	@%p49 bra 	$L__BB6_22;
	mov.u32 	%r1, %tid.x;
	setp.ge.s32 	%p66, %r1, %r67;
	mov.f32 	%f397, 0f00000000;
	mov.u32 	%r384, %r1;
	@%p66 bra 	$L__BB6_7;
	mul.wide.u32 	%rd113, %r1, 4;
	add.s64 	%rd112, %rd16, %rd113;
	// begin inline asm
	ld.global.nc.u32 %r300, [%rd112];
	// end inline asm
	mov.b32 	%f397, %r300;
	add.s32 	%r384, %r1, 256;
$L__BB6_7:
	setp.ge.s32 	%p67, %r384, %r67;
	@%p67 bra 	$L__BB6_13;
	not.b32 	%r301, %r384;
	add.s32 	%r4, %r67, %r301;
	and.b32  	%r302, %r4, 768;
	setp.eq.s32 	%p68, %r302, 768;
	@%p68 bra 	$L__BB6_11;
	mul.wide.u32 	%rd114, %r384, 4;
	add.s64 	%rd121, %rd16, %rd114;
	shr.u32 	%r303, %r4, 8;
	add.s32 	%r304, %r303, 1;
	and.b32  	%r305, %r304, 3;
	neg.s32 	%r382, %r305;
$L__BB6_10:
	.pragma "nounroll";
	// begin inline asm
	ld.global.nc.u32 %r306, [%rd121];
	// end inline asm
	mov.b32 	%f323, %r306;
	add.f32 	%f397, %f397, %f323;
	add.s32 	%r384, %r384, 256;
	add.s64 	%rd121, %rd121, 1024;
	add.s32 	%r382, %r382, 1;
	setp.ne.s32 	%p69, %r382, 0;
	@%p69 bra 	$L__BB6_10;
$L__BB6_11:
	setp.lt.u32 	%p70, %r4, 768;
	@%p70 bra 	$L__BB6_13;
$L__BB6_12:
	mul.wide.s32 	%rd120, %r384, 4;
	add.s64 	%rd116, %rd16, %rd120;
	// begin inline asm
	ld.global.nc.u32 %r307, [%rd116];
	// end inline asm
	mov.b32 	%f324, %r307;
	add.f32 	%f325, %f397, %f324;
	add.s64 	%rd117, %rd116, 1024;
	// begin inline asm
	ld.global.nc.u32 %r308, [%rd117];
	// end inline asm
	mov.b32 	%f326, %r308;
	add.f32 	%f327, %f325, %f326;
	add.s64 	%rd118, %rd116, 2048;
	// begin inline asm
	ld.global.nc.u32 %r309, [%rd118];
	// end inline asm
	mov.b32 	%f328, %r309;
	add.f32 	%f329, %f327, %f328;
	add.s64 	%rd119, %rd116, 3072;
	// begin inline asm
	ld.global.nc.u32 %r310, [%rd119];
	// end inline asm
	mov.b32 	%f330, %r310;
	add.f32 	%f397, %f329, %f330;
	add.s32 	%r384, %r384, 1024;
	setp.lt.s32 	%p71, %r384, %r67;
	@%p71 bra 	$L__BB6_12;
$L__BB6_13:
	setp.lt.s32 	%p72, %r67, 256;
	@%p72 bra 	$L__BB6_18;
	// begin inline asm
	mov.u32 %r349, %laneid;
	// end inline asm
	mov.b32 	%r351, %f397;
	mov.b32 	%r352, 1;
	mov.b32 	%r373, 31;
	mov.b32 	%r374, -1;
	// begin inline asm
	shfl.sync.down.b32 %r350, %r351, %r352, %r373, %r374;
	// end inline asm
	setp.gt.s32 	%p88, %r349, 30;
	mov.b32 	%f365, %r350;
	add.f32 	%f366, %f397, %f365;
	selp.f32 	%f367, %f397, %f366, %p88;
	mov.b32 	%r356, %f367;
	mov.b32 	%r357, 2;
	// begin inline asm
	shfl.sync.down.b32 %r355, %r356, %r357, %r373, %r374;
	// end inline asm
	setp.gt.s32 	%p89, %r349, 29;
	mov.b32 	%f368, %r355;
	add.f32 	%f369, %f367, %f368;
	selp.f32 	%f370, %f367, %f369, %p89;
	mov.b32 	%r361, %f370;
	mov.b32 	%r362, 4;
	// begin inline asm
	shfl.sync.down.b32 %r360, %r361, %r362, %r373, %r374;
	// end inline asm
	setp.gt.s32 	%p90, %r349, 27;
	mov.b32 	%f371, %r360;
	add.f32 	%f372, %f370, %f371;
	selp.f32 	%f373, %f370, %f372, %p90;
	mov.b32 	%r366, %f373;
	mov.b32 	%r367, 8;
	// begin inline asm
	shfl.sync.down.b32 %r365, %r366, %r367, %r373, %r374;
	// end inline asm
	setp.gt.s32 	%p91, %r349, 23;
	mov.b32 	%f374, %r365;
	add.f32 	%f375, %f373, %f374;
	selp.f32 	%f376, %f373, %f375, %p91;
	mov.b32 	%r371, %f376;
	mov.b32 	%r372, 16;
	// begin inline asm
	shfl.sync.down.b32 %r370, %r371, %r372, %r373, %r374;
	// end inline asm
	setp.gt.s32 	%p92, %r349, 15;
	mov.b32 	%f377, %r370;
	add.f32 	%f10, %f376, %f377;
	selp.f32 	%f418, %f376, %f10, %p92;
	setp.ne.s32 	%p93, %r349, 0;
	@%p93 bra 	$L__BB6_16;
	shr.u32 	%r375, %r1, 3;
	and.b32  	%r376, %r375, 124;
	mov.u32 	%r377, _ZZN3cub18CUB_300001_SM_10006detail6reduce28DeviceReduceSingleTileKernelINS2_10policy_hubIfyN4cuda3std3__44plusIfEEE10Policy1000EPfSC_iS9_ffNS7_10__identityEEEvT0_T1_T2_T3_T4_T6_E12temp_storage;
	add.s32 	%r378, %r377, %r376;
	st.shared.f32 	[%r378+8], %f10;
$L__BB6_16:
	bar.sync 	0;
	setp.ne.s32 	%p94, %r1, 0;
	@%p94 bra 	$L__BB6_72;
	ld.shared.f32 	%f378, [_ZZN3cub18CUB_300001_SM_10006detail6reduce28DeviceReduceSingleTileKernelINS2_10policy_hubIfyN4cuda3std3__44plusIfEEE10Policy1000EPfSC_iS9_ffNS7_10__identityEEEvT0_T1_T2_T3_T4_T6_E12temp_storage+12];
	add.f32 	%f379, %f418, %f378;
	ld.shared.f32 	%f380, [_ZZN3cub18CUB_300001_SM_10006detail6reduce28DeviceReduceSingleTileKernelINS2_10policy_hubIfyN4cuda3std3__44plusIfEEE10Policy1000EPfSC_iS9_ffNS7_10__identityEEEvT0_T1_T2_T3_T4_T6_E12temp_storage+16];
	add.f32 	%f381, %f379, %f380;
	ld.shared.f32 	%f382, [_ZZN3cub18CUB_300001_SM_10006detail6reduce28DeviceReduceSingleTileKernelINS2_10policy_hubIfyN4cuda3std3__44plusIfEEE10Policy1000EPfSC_iS9_ffNS7_10__identityEEEvT0_T1_T2_T3_T4_T6_E12temp_storage+20];
	add.f32 	%f383, %f381, %f382;
	ld.shared.f32 	%f384, [_ZZN3cub18CUB_300001_SM_10006detail6reduce28DeviceReduceSingleTileKernelINS2_10policy_hubIfyN4cuda3std3__44plusIfEEE10Policy1000EPfSC_iS9_ffNS7_10__identityEEEvT0_T1_T2_T3_T4_T6_E12temp_storage+24];
	add.f32 	%f385, %f383, %f384;
	ld.shared.f32 	%f386, [_ZZN3cub18CUB_300001_SM_10006detail6reduce28DeviceReduceSingleTileKernelINS2_10policy_hubIfyN4cuda3std3__44plusIfEEE10Policy1000EPfSC_iS9_ffNS7_10__identityEEEvT0_T1_T2_T3_T4_T6_E12temp_storage+28];
	add.f32 	%f387, %f385, %f386;
	ld.shared.f32 	%f388, [_ZZN3cub18CUB_300001_SM_10006detail6reduce28DeviceReduceSingleTileKernelINS2_10policy_hubIfyN4cuda3std3__44plusIfEEE10Policy1000EPfSC_iS9_ffNS7_10__identityEEEvT0_T1_T2_T3_T4_T6_E12temp_storage+32];
	add.f32 	%f389, %f387, %f388;
	ld.shared.f32 	%f390, [_ZZN3cub18CUB_300001_SM_10006detail6reduce28DeviceReduceSingleTileKernelINS2_10policy_hubIfyN4cuda3std3__44plusIfEEE10Policy1000EPfSC_iS9_ffNS7_10__identityEEEvT0_T1_T2_T3_T4_T6_E12temp_storage+36];
	add.f32 	%f418, %f389, %f390;
	bra.uni 	$L__BB6_72;
$L__BB6_18:
	// begin inline asm
	mov.u32 %r311, %laneid;
	// end inline asm
	and.b32  	%r337, %r1, 992;
	add.s32 	%r338, %r337, 32;
	setp.gt.s32 	%p73, %r338, %r67;
	not.b32 	%r339, %r337;
	add.s32 	%r340, %r67, %r339;
	selp.b32 	%r335, %r340, 31, %p73;
	mov.b32 	%r313, %f397;
	mov.b32 	%r314, 1;
	mov.b32 	%r336, -1;
	// begin inline asm
	shfl.sync.down.b32 %r312, %r313, %r314, %r335, %r336;
	// end inline asm
	setp.lt.s32 	%p74, %r311, %r335;
	mov.b32 	%f331, %r312;
	add.f32 	%f332, %f397, %f331;
	selp.f32 	%f333, %f332, %f397, %p74;
	mov.b32 	%r318, %f333;
	mov.b32 	%r319, 2;
	// begin inline asm
	shfl.sync.down.b32 %r317, %r318, %r319, %r335, %r336;
	// end inline asm
	add.s32 	%r341, %r311, 2;
	setp.gt.s32 	%p75, %r341, %r335;
	mov.b32 	%f334, %r317;
	add.f32 	%f335, %f333, %f334;
	selp.f32 	%f336, %f333, %f335, %p75;
	mov.b32 	%r323, %f336;
	mov.b32 	%r324, 4;
	// begin inline asm
	shfl.sync.down.b32 %r322, %r323, %r324, %r335, %r336;
	// end inline asm
	add.s32 	%r342, %r311, 4;
	setp.gt.s32 	%p76, %r342, %r335;
	mov.b32 	%f337, %r322;
	add.f32 	%f338, %f336, %f337;
	selp.f32 	%f339, %f336, %f338, %p76;
	mov.b32 	%r328, %f339;
	mov.b32 	%r329, 8;
	// begin inline asm
	shfl.sync.down.b32 %r327, %r328, %r329, %r335, %r336;
	// end inline asm
	add.s32 	%r343, %r311, 8;
	setp.gt.s32 	%p77, %r343, %r335;
	mov.b32 	%f340, %r327;
	add.f32 	%f341, %f339, %f340;
	selp.f32 	%f342, %f339, %f341, %p77;
	mov.b32 	%r333, %f342;
	mov.b32 	%r334, 16;
	// begin inline asm
	shfl.sync.down.b32 %r332, %r333, %r334, %r335, %r336;
	// end inline asm
	add.s32 	%r344, %r311, 16;
	setp.gt.s32 	%p78, %r344, %r335;
	mov.b32 	%f343, %r332;
	add.f32 	%f344, %f342, %f343;
	selp.f32 	%f418, %f342, %f344, %p78;
	setp.ne.s32 	%p79, %r311, 0;
	@%p79 bra 	$L__BB6_20;
	shr.u32 	%r345, %r1, 3;
	and.b32  	%r346, %r345, 124;
	mov.u32 	%r347, _ZZN3cub18CUB_300001_SM_10006detail6reduce28DeviceReduceSingleTileKernelINS2_10policy_hubIfyN4cuda3std3__44plusIfEEE10Policy1000EPfSC_iS9_ffNS7_10__identityEEEvT0_T1_T2_T3_T4_T6_E12temp_storage;
	add.s32 	%r348, %r347, %r346;
	st.shared.f32 	[%r348+8], %f418;
$L__BB6_20:
	bar.sync 	0;
	setp.ne.s32 	%p80, %r1, 0;
	@%p80 bra 	$L__BB6_72;
	setp.gt.s32 	%p81, %r67, 32;
	ld.shared.f32 	%f345, [_ZZN3cub18CUB_300001_SM_10006detail6reduce28DeviceReduceSingleTileKernelINS2_10policy_hubIfyN4cuda3std3__44plusIfEEE10Policy1000EPfSC_iS9_ffNS7_10__identityEEEvT0_T1_T2_T3_T4_T6_E12temp_storage+12];
	add.f32 	%f346, %f418, %f345;
	selp.f32 	%f347, %f346, %f418, %p81;
	setp.gt.s32 	%p82, %r67, 64;
	ld.shared.f32 	%f348, [_ZZN3cub18CUB_300001_SM_10006detail6reduce28DeviceReduceSingleTileKernelINS2_10policy_hubIfyN4cuda3std3__44plusIfEEE10Policy1000EPfSC_iS9_ffNS7_10__identityEEEvT0_T1_T2_T3_T4_T6_E12temp_storage+16];
	add.f32 	%f349, %f348, %f347;
	selp.f32 	%f350, %f349, %f347, %p82;
	setp.gt.s32 	%p83, %r67, 96;
	ld.shared.f32 	%f351, [_ZZN3cub18CUB_300001_SM_10006detail6reduce28DeviceReduceSingleTileKernelINS2_10policy_hubIfyN4cuda3std3__44plusIfEEE10Policy1000EPfSC_iS9_ffNS7_10__identityEEEvT0_T1_T2_T3_T4_T6_E12temp_storage+20];
	add.f32 	%f352, %f351, %f350;
	selp.f32 	%f353, %f352, %f350, %p83;
	setp.gt.s32 	%p84, %r67, 128;
	ld.shared.f32 	%f354, [_ZZN3cub18CUB_300001_SM_10006detail6reduce28DeviceReduceSingleTileKernelINS2_10policy_hubIfyN4cuda3std3__44plusIfEEE10Policy1000EPfSC_iS9_ffNS7_10__identityEEEvT0_T1_T2_T3_T4_T6_E12temp_storage+24];
	add.f32 	%f355, %f354, %f353;
	selp.f32 	%f356, %f355, %f353, %p84;
	setp.gt.s32 	%p85, %r67, 160;
	ld.shared.f32 	%f357, [_ZZN3cub18CUB_300001_SM_10006detail6reduce28DeviceReduceSingleTileKernelINS2_10policy_hubIfyN4cuda3std3__44plusIfEEE10Policy1000EPfSC_iS9_ffNS7_10__identityEEEvT0_T1_T2_T3_T4_T6_E12temp_storage+28];
	add.f32 	%f358, %f357, %f356;
	selp.f32 	%f359, %f358, %f356, %p85;
	setp.gt.s32 	%p86, %r67, 192;
	ld.shared.f32 	%f360, [_ZZN3cub18CUB_300001_SM_10006detail6reduce28DeviceReduceSingleTileKernelINS2_10policy_hubIfyN4cuda3std3__44plusIfEEE10Policy1000EPfSC_iS9_ffNS7_10__identityEEEvT0_T1_T2_T3_T4_T6_E12temp_storage+32];
	add.f32 	%f361, %f360, %f359;
	selp.f32 	%f362, %f361, %f359, %p86;
	setp.gt.s32 	%p87, %r67, 224;
	ld.shared.f32 	%f363, [_ZZN3cub18CUB_300001_SM_10006detail6reduce28DeviceReduceSingleTileKernelINS2_10policy_hubIfyN4cuda3std3__44plusIfEEE10Policy1000EPfSC_iS9_ffNS7_10__identityEEEvT0_T1_T2_T3_T4_T6_E12temp_storage+36];
	add.f32 	%f364, %f363, %f362;
	selp.f32 	%f418, %f364, %f362, %p87;
	bra.uni 	$L__BB6_72;
$L__BB6_22:
	mov.u32 	%r13, %tid.x;
	shl.b32 	%r224, %r13, 2;
	mul.wide.u32 	%rd86, %r224, 4;
	add.s64 	%rd76, %rd16, %rd86;
	// begin inline asm
	ld.global.nc.v2.u64 {%rd74, %rd75}, [%rd76];
	// end inline asm
	mov.b64 	{%r225, %r226}, %rd75;
	mov.b64 	{%r227, %r228}, %rd74;
	mov.b32 	%f225, %r228;
	mov.b32 	%f226, %r227;
	mov.b32 	%f227, %r226;
	mov.b32 	%f228, %r225;
	add.s64 	%rd79, %rd76, 4096;
	// begin inline asm
	ld.global.nc.v2.u64 {%rd77, %rd78}, [%rd79];
	// end inline asm
	mov.b64 	{%r229, %r230}, %rd78;
	mov.b64 	{%r231, %r232}, %rd77;
	mov.b32 	%f229, %r232;
	mov.b32 	%f230, %r231;
	mov.b32 	%f231, %r230;
	mov.b32 	%f232, %r229;
	add.s64 	%rd82, %rd76, 8192;
	// begin inline asm
	ld.global.nc.v2.u64 {%rd80, %rd81}, [%rd82];
	// end inline asm
	mov.b64 	{%r233, %r234}, %rd81;
	mov.b64 	{%r235, %r236}, %rd80;
	mov.b32 	%f233, %r236;
	mov.b32 	%f234, %r235;
	mov.b32 	%f235, %r234;
	mov.b32 	%f236, %r233;
	add.s64 	%rd85, %rd76, 12288;
	// begin inline asm
	ld.global.nc.v2.u64 {%rd83, %rd84}, [%rd85];
	// end inline asm
	mov.b64 	{%r237, %r238}, %rd84;
	mov.b64 	{%r239, %r240}, %rd83;
	mov.b32 	%f237, %r240;
	mov.b32 	%f238, %r239;
	mov.b32 	%f239, %r238;
	mov.b32 	%f240, %r237;
	add.f32 	%f241, %f226, %f225;
	add.f32 	%f242, %f228, %f227;
	add.f32 	%f243, %f230, %f229;
	add.f32 	%f244, %f232, %f231;
	add.f32 	%f245, %f234, %f233;
	add.f32 	%f246, %f236, %f235;
	add.f32 	%f247, %f238, %f237;
	add.f32 	%f248, %f240, %f239;
	add.f32 	%f249, %f241, %f242;
	add.f32 	%f250, %f243, %f244;
	add.f32 	%f251, %f245, %f246;
	add.f32 	%f252, %f247, %f248;
	add.f32 	%f253, %f249, %f250;
	add.f32 	%f254, %f251, %f252;
	add.f32 	%f404, %f253, %f254;
	setp.lt.u32 	%p50, %r67, 8192;
	mov.b32 	%r387, 4096;
	@%p50 bra 	$L__BB6_26;
	add.s32 	%r14, %r67, -4096;
	mov.b32 	%r387, 4096;
$L__BB6_24:
	mul.wide.s32 	%rd99, %r387, 4;
	add.s64 	%rd89, %rd76, %rd99;
	// begin inline asm
	ld.global.nc.v2.u64 {%rd87, %rd88}, [%rd89];
	// end inline asm
	mov.b64 	{%r242, %r243}, %rd88;
	mov.b64 	{%r244, %r245}, %rd87;
	mov.b32 	%f255, %r245;
	mov.b32 	%f256, %r244;
	mov.b32 	%f257, %r243;
	mov.b32 	%f258, %r242;
	add.s64 	%rd92, %rd89, 4096;
	// begin inline asm
	ld.global.nc.v2.u64 {%rd90, %rd91}, [%rd92];
	// end inline asm
	mov.b64 	{%r246, %r247}, %rd91;
	mov.b64 	{%r248, %r249}, %rd90;
	mov.b32 	%f259, %r249;
	mov.b32 	%f260, %r248;
	mov.b32 	%f261, %r247;
	mov.b32 	%f262, %r246;
	add.s64 	%rd95, %rd89, 8192;
	// begin inline asm
	ld.global.nc.v2.u64 {%rd93, %rd94}, [%rd95];
	// end inline asm
	mov.b64 	{%r250, %r251}, %rd94;
	mov.b64 	{%r252, %r253}, %rd93;
	mov.b32 	%f263, %r253;
	mov.b32 	%f264, %r252;
	mov.b32 	%f265, %r251;
	mov.b32 	%f266, %r250;
	add.s64 	%rd98, %rd89, 12288;
	// begin inline asm
	ld.global.nc.v2.u64 {%rd96, %rd97}, [%rd98];
	// end inline asm
	mov.b64 	{%r254, %r255}, %rd97;
	mov.b64 	{%r256, %r257}, %rd96;
	mov.b32 	%f267, %r257;
	mov.b32 	%f268, %r256;
	mov.b32 	%f269, %r255;
	mov.b32 	%f270, %r254;
	add.f32 	%f271, %f404, %f256;
	add.f32 	%f272, %f255, %f258;
	add.f32 	%f273, %f257, %f260;
	add.f32 	%f274, %f259, %f262;
	add.f32 	%f275, %f261, %f264;
	add.f32 	%f276, %f263, %f266;
	add.f32 	%f277, %f265, %f268;
	add.f32 	%f278, %f267, %f270;
	add.f32 	%f279, %f271, %f272;
	add.f32 	%f280, %f273, %f274;
	add.f32 	%f281, %f275, %f276;
	add.f32 	%f282, %f277, %f278;
	add.f32 	%f283, %f279, %f280;
	add.f32 	%f284, %f281, %f282;
	add.f32 	%f285, %f283, %f284;
	add.f32 	%f404, %f285, %f269;
	sub.s32 	%r258, %r67, %r387;
	setp.lt.s32 	%p51, %r258, 4096;
	@%p51 bra 	$L__BB6_34;
	add.s32 	%r387, %r387, 4096;
	setp.le.s32 	%p52, %r387, %r14;
	@%p52 bra 	$L__BB6_24;
$L__BB6_26:
	setp.le.s32 	%p53, %r67, %r387;
	@%p53 bra 	$L__BB6_34;
	sub.s32 	%r18, %r67, %r387;
	setp.ge.s32 	%p54, %r13, %r18;
	@%p54 bra 	$L__BB6_34;
	not.b32 	%r259, %r13;
	add.s32 	%r260, %r67, %r259;
	sub.s32 	%r19, %r260, %r387;
	and.b32  	%r261, %r19, 768;
	setp.eq.s32 	%p55, %r261, 768;
	mov.u32 	%r391, %r13;
	@%p55 bra 	$L__BB6_31;
	add.s32 	%r389, %r13, %r387;
	shr.u32 	%r262, %r19, 8;
	add.s32 	%r263, %r262, 1;
	and.b32  	%r264, %r263, 3;
	neg.s32 	%r388, %r264;
	mov.u32 	%r391, %r13;
$L__BB6_30:
	.pragma "nounroll";
	mul.wide.u32 	%rd101, %r389, 4;
	add.s64 	%rd100, %rd16, %rd101;
	// begin inline asm
	ld.global.nc.u32 %r265, [%rd100];
	// end inline asm
	mov.b32 	%f287, %r265;
	add.f32 	%f404, %f404, %f287;
	add.s32 	%r391, %r391, 256;
	add.s32 	%r389, %r389, 256;
	add.s32 	%r388, %r388, 1;
	setp.ne.s32 	%p56, %r388, 0;
	@%p56 bra 	$L__BB6_30;
$L__BB6_31:
	setp.lt.u32 	%p57, %r19, 768;
	@%p57 bra 	$L__BB6_34;
	cvt.u64.u32 	%rd102, %r391;
	cvt.u64.u32 	%rd103, %r387;
	add.s64 	%rd104, %rd102, %rd103;
	shl.b64 	%rd105, %rd104, 2;
	add.s64 	%rd106, %rd105, %rd16;
	add.s64 	%rd122, %rd106, 2048;
	add.s32 	%r392, %r391, %r387;
$L__BB6_33:
	mul.wide.u32 	%rd111, %r392, 4;
	add.s64 	%rd107, %rd16, %rd111;
	// begin inline asm
	ld.global.nc.u32 %r266, [%rd107];
	// end inline asm
	mov.b32 	%f288, %r266;
	add.f32 	%f289, %f404, %f288;
	add.s64 	%rd108, %rd122, -1024;
	// begin inline asm
	ld.global.nc.u32 %r267, [%rd108];
	// end inline asm
	mov.b32 	%f290, %r267;
	add.f32 	%f291, %f289, %f290;
	// begin inline asm
	ld.global.nc.u32 %r268, [%rd122];
	// end inline asm
	mov.b32 	%f292, %r268;
	add.f32 	%f293, %f291, %f292;
	add.s64 	%rd110, %rd122, 1024;
	// begin inline asm
	ld.global.nc.u32 %r269, [%rd110];
	// end inline asm
	mov.b32 	%f294, %r269;
	add.f32 	%f404, %f293, %f294;
	add.s32 	%r391, %r391, 1024;
	add.s64 	%rd122, %rd122, 4096;
	add.s32 	%r392, %r392, 1024;
	setp.lt.s32 	%p58, %r391, %r18;
	@%p58 bra 	$L__BB6_33;
$L__BB6_34:
	// begin inline asm
	mov.u32 %r270, %laneid;
	// end inline asm
	mov.b32 	%r272, %f404;
	mov.b32 	%r273, 1;
	mov.b32 	%r294, 31;
	mov.b32 	%r295, -1;
	// begin inline asm
	shfl.sync.down.b32 %r271, %r272, %r273, %r294, %r295;
	// end inline asm
	setp.gt.s32 	%p59, %r270, 30;
	mov.b32 	%f295, %r271;
	add.f32 	%f296, %f404, %f295;
	selp.f32 	%f297, %f404, %f296, %p59;
	mov.b32 	%r277, %f297;
	mov.b32 	%r278, 2;
	// begin inline asm
	shfl.sync.down.b32 %r276, %r277, %r278, %r294, %r295;
	// end inline asm
	setp.gt.s32 	%p60, %r270, 29;
	mov.b32 	%f298, %r276;
	add.f32 	%f299, %f297, %f298;
	selp.f32 	%f300, %f297, %f299, %p60;
	mov.b32 	%r282, %f300;
	mov.b32 	%r283, 4;
	// begin inline asm
	shfl.sync.down.b32 %r281, %r282, %r283, %r294, %r295;
	// end inline asm
	setp.gt.s32 	%p61, %r270, 27;
	mov.b32 	%f301, %r281;
	add.f32 	%f302, %f300, %f301;
	selp.f32 	%f303, %f300, %f302, %p61;
	mov.b32 	%r287, %f303;
	mov.b32 	%r288, 8;
	// begin inline asm
	shfl.sync.down.b32 %r286, %r287, %r288, %r294, %r295;
	// end inline asm
	setp.gt.s32 	%p62, %r270, 23;
	mov.b32 	%f304, %r286;
	add.f32 	%f305, %f303, %f304;
	selp.f32 	%f306, %f303, %f305, %p62;
	mov.b32 	%r292, %f306;
	mov.b32 	%r293, 16;
	// begin inline asm
	shfl.sync.down.b32 %r291, %r292, %r293, %r294, %r295;
	// end inline asm
	setp.gt.s32 	%p63, %r270, 15;
	mov.b32 	%f307, %r291;
	add.f32 	%f26, %f306, %f307;
	selp.f32 	%f418, %f306, %f26, %p63;
	setp.ne.s32 	%p64, %r270, 0;
	@%p64 bra 	$L__BB6_36;
	shr.u32 	%r296, %r13, 3;
	and.b32  	%r297, %r296, 124;
	mov.u32 	%r298, _ZZN3cub18CUB_300001_SM_10006detail6reduce28DeviceReduceSingleTileKernelINS2_10policy_hubIfyN4cuda3std3__44plusIfEEE10Policy1000EPfSC_iS9_ffNS7_10__identityEEEvT0_T1_T2_T3_T4_T6_E12temp_storage;
	add.s32 	%r299, %r298, %r297;
	st.shared.f32 	[%r299+8], %f26;
$L__BB6_36:
	bar.sync 	0;
	setp.ne.s32 	%p65, %r13, 0;
	@%p65 bra 	$L__BB6_72;
	ld.shared.f32 	%f308, [_ZZN3cub18CUB_300001_SM_10006detail6reduce28DeviceReduceSingleTileKernelINS2_10policy_hubIfyN4cuda3std3__44plusIfEEE10Policy1000EPfSC_iS9_ffNS7_10__identityEEEvT0_T1_T2_T3_T4_T6_E12temp_storage+12];
	add.f32 	%f309, %f418, %f308;
	ld.shared.f32 	%f310, [_ZZN3cub18CUB_300001_SM_10006detail6reduce28DeviceReduceSingleTileKernelINS2_10policy_hubIfyN4cuda3std3__44plusIfEEE10Policy1000EPfSC_iS9_ffNS7_10__identityEEEvT0_T1_T2_T3_T4_T6_E12temp_storage+16];
	add.f32 	%f311, %f309, %f310;
	ld.shared.f32 	%f312, [_ZZN3cub18CUB_300001_SM_10006detail6reduce28DeviceReduceSingleTileKernelINS2_10policy_hubIfyN4cuda3std3__44plusIfEEE10Policy1000EPfSC_iS9_ffNS7_10__identityEEEvT0_T1_T2_T3_T4_T6_E12temp_storage+20];
	add.f32 	%f313, %f311, %f312;
	ld.shared.f32 	%f314, [_ZZN3cub18CUB_300001_SM_10006detail6reduce28DeviceReduceSingleTileKernelINS2_10policy_hubIfyN4cuda3std3__44plusIfEEE10Policy1000EPfSC_iS9_ffNS7_10__identityEEEvT0_T1_T2_T3_T4_T6_E12temp_storage+24];
	add.f32 	%f315, %f313, %f314;
	ld.shared.f32 	%f316, [_ZZN3cub18CUB_300001_SM_10006detail6reduce28DeviceReduceSingleTileKernelINS2_10policy_hubIfyN4cuda3std3__44plusIfEEE10Policy1000EPfSC_iS9_ffNS7_10__identityEEEvT0_T1_T2_T3_T4_T6_E12temp_storage+28];
	add.f32 	%f317, %f315, %f316;
	ld.shared.f32 	%f318, [_ZZN3cub18CUB_300001_SM_10006detail6reduce28DeviceReduceSingleTileKernelINS2_10policy_hubIfyN4cuda3std3__44plusIfEEE10Policy1000EPfSC_iS9_ffNS7_10__identityEEEvT0_T1_T2_T3_T4_T6_E12temp_storage+32];
	add.f32 	%f319, %f317, %f318;
	ld.shared.f32 	%f320, [_ZZN3cub18CUB_300001_SM_10006detail6reduce28DeviceReduceSingleTileKernelINS2_10policy_hubIfyN4cuda3std3__44plusIfEEE10Policy1000EPfSC_iS9_ffNS7_10__identityEEEvT0_T1_T2_T3_T4_T6_E12temp_storage+36];
	add.f32 	%f418, %f319, %f320;
	bra.uni 	$L__BB6_72;
$L__BB6_38:
	setp.gt.s32 	%p3, %r67, 4095;
	@%p3 bra 	$L__BB6_56;
	mov.u32 	%r34, %tid.x;
	setp.ge.s32 	%p20, %r34, %r67;
	mov.f32 	%f410, 0f00000000;
	mov.u32 	%r397, %r34;
	@%p20 bra 	$L__BB6_41;
	mul.wide.u32 	%rd66, %r34, 4;
	add.s64 	%rd65, %rd16, %rd66;
	// begin inline asm
	ld.global.nc.u32 %r144, [%rd65];
	// end inline asm
	mov.b32 	%f410, %r144;
	add.s32 	%r397, %r34, 256;
$L__BB6_41:
	setp.ge.s32 	%p21, %r397, %r67;
	@%p21 bra 	$L__BB6_47;
	not.b32 	%r145, %r397;
	add.s32 	%r37, %r67, %r145;
	and.b32  	%r146, %r37, 768;
	setp.eq.s32 	%p22, %r146, 768;
	@%p22 bra 	$L__BB6_45;
	mul.wide.u32 	%rd67, %r397, 4;
	add.s64 	%rd123, %rd16, %rd67;
	shr.u32 	%r147, %r37, 8;
	add.s32 	%r148, %r147, 1;
	and.b32  	%r149, %r148, 3;
	neg.s32 	%r395, %r149;
$L__BB6_44:
	.pragma "nounroll";
	// begin inline asm
	ld.global.nc.u32 %r150, [%rd123];
	// end inline asm
	mov.b32 	%f157, %r150;
	add.f32 	%f410, %f410, %f157;
	add.s32 	%r397, %r397, 256;
	add.s64 	%rd123, %rd123, 1024;
	add.s32 	%r395, %r395, 1;
	setp.ne.s32 	%p23, %r395, 0;
	@%p23 bra 	$L__BB6_44;
$L__BB6_45:
	setp.lt.u32 	%p24, %r37, 768;
	@%p24 bra 	$L__BB6_47;
$L__BB6_46:
	mul.wide.s32 	%rd73, %r397, 4;
	add.s64 	%rd69, %rd16, %rd73;
	// begin inline asm
	ld.global.nc.u32 %r151, [%rd69];
	// end inline asm
	mov.b32 	%f158, %r151;
	add.f32 	%f159, %f410, %f158;
	add.s64 	%rd70, %rd69, 1024;
	// begin inline asm
	ld.global.nc.u32 %r152, [%rd70];
	// end inline asm
	mov.b32 	%f160, %r152;
	add.f32 	%f161, %f159, %f160;
	add.s64 	%rd71, %rd69, 2048;
	// begin inline asm
	ld.global.nc.u32 %r153, [%rd71];
	// end inline asm
	mov.b32 	%f162, %r153;
	add.f32 	%f163, %f161, %f162;
	add.s64 	%rd72, %rd69, 3072;
	// begin inline asm
	ld.global.nc.u32 %r154, [%rd72];
	// end inline asm
	mov.b32 	%f164, %r154;
	add.f32 	%f410, %f163, %f164;
	add.s32 	%r397, %r397, 1024;
	setp.lt.s32 	%p25, %r397, %r67;
	@%p25 bra 	$L__BB6_46;
$L__BB6_47:
	setp.lt.s32 	%p26, %r67, 256;
	@%p26 bra 	$L__BB6_52;
	// begin inline asm
	mov.u32 %r193, %laneid;
	// end inline asm
	mov.b32 	%r195, %f410;
	mov.b32 	%r196, 1;
	mov.b32 	%r217, 31;
	mov.b32 	%r218, -1;
	// begin inline asm
	shfl.sync.down.b32 %r194, %r195, %r196, %r217, %r218;
	// end inline asm
	setp.gt.s32 	%p42, %r193, 30;
	mov.b32 	%f199, %r194;
	add.f32 	%f200, %f410, %f199;
	selp.f32 	%f201, %f410, %f200, %p42;
	mov.b32 	%r200, %f201;
	mov.b32 	%r201, 2;
	// begin inline asm
	shfl.sync.down.b32 %r199, %r200, %r201, %r217, %r218;
	// end inline asm
	setp.gt.s32 	%p43, %r193, 29;
	mov.b32 	%f202, %r199;
	add.f32 	%f203, %f201, %f202;
	selp.f32 	%f204, %f201, %f203, %p43;
	mov.b32 	%r205, %f204;
	mov.b32 	%r206, 4;
	// begin inline asm
	shfl.sync.down.b32 %r204, %r205, %r206, %r217, %r218;
	// end inline asm
	setp.gt.s32 	%p44, %r193, 27;
	mov.b32 	%f205, %r204;
	add.f32 	%f206, %f204, %f205;
	selp.f32 	%f207, %f204, %f206, %p44;
	mov.b32 	%r210, %f207;
	mov.b32 	%r211, 8;
	// begin inline asm
	shfl.sync.down.b32 %r209, %r210, %r211, %r217, %r218;
	// end inline asm
	setp.gt.s32 	%p45, %r193, 23;
	mov.b32 	%f208, %r209;
	add.f32 	%f209, %f207, %f208;
	selp.f32 	%f210, %f207, %f209, %p45;
	mov.b32 	%r215, %f210;
	mov.b32 	%r216, 16;
	// begin inline asm
	shfl.sync.down.b32 %r214, %r215, %r216, %r217, %r218;
	// end inline asm
	setp.gt.s32 	%p46, %r193, 15;
	mov.b32 	%f211, %r214;
	add.f32 	%f38, %f210, %f211;
	selp.f32 	%f418, %f210, %f38, %p46;
	setp.ne.s32 	%p47, %r193, 0;
	@%p47 bra 	$L__BB6_50;
	shr.u32 	%r219, %r34, 3;
	and.b32  	%r220, %r219, 124;
	mov.u32 	%r221, _ZZN3cub18CUB_300001_SM_10006detail6reduce28DeviceReduceSingleTileKernelINS2_10policy_hubIfyN4cuda3std3__44plusIfEEE10Policy1000EPfSC_iS9_ffNS7_10__identityEEEvT0_T1_T2_T3_T4_T6_E12temp_storage;
	add.s32 	%r222, %r221, %r220;
	st.shared.f32 	[%r222+8], %f38;
$L__BB6_50:
	bar.sync 	0;
	setp.ne.s32 	%p48, %r34, 0;
	@%p48 bra 	$L__BB6_72;
	ld.shared.f32 	%f212, [_ZZN3cub18CUB_300001_SM_10006detail6reduce28DeviceReduceSingleTileKernelINS2_10policy_hubIfyN4cuda3std3__44plusIfEEE10Policy1000EPfSC_iS9_ffNS7_10__identityEEEvT0_T1_T2_T3_T4_T6_E12temp_storage+12];
	add.f32 	%f213, %f418, %f212;
	ld.shared.f32 	%f214, [_ZZN3cub18CUB_300001_SM_10006detail6reduce28DeviceReduceSingleTileKernelINS2_10policy_hubIfyN4cuda3std3__44plusIfEEE10Policy1000EPfSC_iS9_ffNS7_10__identityEEEvT0_T1_T2_T3_T4_T6_E12temp_storage+16];
	add.f32 	%f215, %f213, %f214;
	ld.shared.f32 	%f216, [_ZZN3cub18CUB_300001_SM_10006detail6reduce28DeviceReduceSingleTileKernelINS2_10policy_hubIfyN4cuda3std3__44plusIfEEE10Policy1000EPfSC_iS9_ffNS7_10__identityEEEvT0_T1_T2_T3_T4_T6_E12temp_storage+20];
	add.f32 	%f217, %f215, %f216;
	ld.shared.f32 	%f218, [_ZZN3cub18CUB_300001_SM_10006detail6reduce28DeviceReduceSingleTileKernelINS2_10policy_hubIfyN4cuda3std3__44plusIfEEE10Policy1000EPfSC_iS9_ffNS7_10__identityEEEvT0_T1_T2_T3_T4_T6_E12temp_storage+24];
	add.f32 	%f219, %f217, %f218;
	ld.shared.f32 	%f220, [_ZZN3cub18CUB_300001_SM_10006detail6reduce28DeviceReduceSingleTileKernelINS2_10policy_hubIfyN4cuda3std3__44plusIfEEE10Policy1000EPfSC_iS9_ffNS7_10__identityEEEvT0_T1_T2_T3_T4_T6_E12temp_storage+28];
	add.f32 	%f221, %f219, %f220;
	ld.shared.f32 	%f222, [_ZZN3cub18CUB_300001_SM_10006detail6reduce28DeviceReduceSingleTileKernelINS2_10policy_hubIfyN4cuda3std3__44plusIfEEE10Policy1000EPfSC_iS9_ffNS7_10__identityEEEvT0_T1_T2_T3_T4_T6_E12temp_storage+32];
	add.f32 	%f223, %f221, %f222;
	ld.shared.f32 	%f224, [_ZZN3cub18CUB_300001_SM_10006detail6reduce28DeviceReduceSingleTileKernelINS2_10policy_hubIfyN4cuda3std3__44plusIfEEE10Policy1000EPfSC_iS9_ffNS7_10__identityEEEvT0_T1_T2_T3_T4_T6_E12temp_storage+36];
	add.f32 	%f418, %f223, %f224;
	bra.uni 	$L__BB6_72;
$L__BB6_52:
	// begin inline asm
	mov.u32 %r155, %laneid;
	// end inline asm
	and.b32  	%r181, %r34, 992;
	add.s32 	%r182, %r181, 32;
	setp.gt.s32 	%p27, %r182, %r67;
	not.b32 	%r183, %r181;
	add.s32 	%r184, %r67, %r183;
	selp.b32 	%r179, %r184, 31, %p27;
	mov.b32 	%r157, %f410;
	mov.b32 	%r158, 1;
	mov.b32 	%r180, -1;
	// begin inline asm
	shfl.sync.down.b32 %r156, %r157, %r158, %r179, %r180;
	// end inline asm
	setp.lt.s32 	%p28, %r155, %r179;
	mov.b32 	%f165, %r156;
	add.f32 	%f166, %f410, %f165;
	selp.f32 	%f167, %f166, %f410, %p28;
	mov.b32 	%r162, %f167;
	mov.b32 	%r163, 2;
	// begin inline asm
	shfl.sync.down.b32 %r161, %r162, %r163, %r179, %r180;
	// end inline asm
	add.s32 	%r185, %r155, 2;
	setp.gt.s32 	%p29, %r185, %r179;
	mov.b32 	%f168, %r161;
	add.f32 	%f169, %f167, %f168;
	selp.f32 	%f170, %f167, %f169, %p29;
	mov.b32 	%r167, %f170;
	mov.b32 	%r168, 4;
	// begin inline asm
	shfl.sync.down.b32 %r166, %r167, %r168, %r179, %r180;
	// end inline asm
	add.s32 	%r186, %r155, 4;
	setp.gt.s32 	%p30, %r186, %r179;
	mov.b32 	%f171, %r166;
	add.f32 	%f172, %f170, %f171;
	selp.f32 	%f173, %f170, %f172, %p30;
	mov.b32 	%r172, %f173;
	mov.b32 	%r173, 8;
	// begin inline asm
	shfl.sync.down.b32 %r171, %r172, %r173, %r179, %r180;
	// end inline asm
	add.s32 	%r187, %r155, 8;
	setp.gt.s32 	%p31, %r187, %r179;
	mov.b32 	%f174, %r171;
	add.f32 	%f175, %f173, %f174;
	selp.f32 	%f176, %f173, %f175, %p31;
	mov.b32 	%r177, %f176;
	mov.b32 	%r178, 16;
	// begin inline asm
	shfl.sync.down.b32 %r176, %r177, %r178, %r179, %r180;
	// end inline asm
	add.s32 	%r188, %r155, 16;
	setp.gt.s32 	%p32, %r188, %r179;
	mov.b32 	%f177, %r176;
	add.f32 	%f178, %f176, %f177;
	selp.f32 	%f418, %f176, %f178, %p32;
	setp.ne.s32 	%p33, %r155, 0;
	@%p33 bra 	$L__BB6_54;
	shr.u32 	%r189, %r34, 3;
	and.b32  	%r190, %r189, 124;
	mov.u32 	%r191, _ZZN3cub18CUB_300001_SM_10006detail6reduce28DeviceReduceSingleTileKernelINS2_10policy_hubIfyN4cuda3std3__44plusIfEEE10Policy1000EPfSC_iS9_ffNS7_10__identityEEEvT0_T1_T2_T3_T4_T6_E12temp_storage;
	add.s32 	%r192, %r191, %r190;
	st.shared.f32 	[%r192+8], %f418;
$L__BB6_54:
	bar.sync 	0;
	setp.ne.s32 	%p34, %r34, 0;
	@%p34 bra 	$L__BB6_72;
	setp.gt.s32 	%p35, %r67, 32;
	ld.shared.f32 	%f179, [_ZZN3cub18CUB_300001_SM_10006detail6reduce28DeviceReduceSingleTileKernelINS2_10policy_hubIfyN4cuda3std3__44plusIfEEE10Policy1000EPfSC_iS9_ffNS7_10__identityEEEvT0_T1_T2_T3_T4_T6_E12temp_storage+12];
	add.f32 	%f180, %f418, %f179;
	selp.f32 	%f181, %f180, %f418, %p35;
	setp.gt.s32 	%p36, %r67, 64;
	ld.shared.f32 	%f182, [_ZZN3cub18CUB_300001_SM_10006detail6reduce28DeviceReduceSingleTileKernelINS2_10policy_hubIfyN4cuda3std3__44plusIfEEE10Policy1000EPfSC_iS9_ffNS7_10__identityEEEvT0_T1_T2_T3_T4_T6_E12temp_storage+16];
	add.f32 	%f183, %f182, %f181;
	selp.f32 	%f184, %f183, %f181, %p36;
	setp.gt.s32 	%p37, %r67, 96;
	ld.shared.f32 	%f185, [_ZZN3cub18CUB_300001_SM_10006detail6reduce28DeviceReduceSingleTileKernelINS2_10policy_hubIfyN4cuda3std3__44plusIfEEE10Policy1000EPfSC_iS9_ffNS7_10__identityEEEvT0_T1_T2_T3_T4_T6_E12temp_storage+20];
	add.f32 	%f186, %f185, %f184;
	selp.f32 	%f187, %f186, %f184, %p37;
	setp.gt.s32 	%p38, %r67, 128;
	ld.shared.f32 	%f188, [_ZZN3cub18CUB_300001_SM_10006detail6reduce28DeviceReduceSingleTileKernelINS2_10policy_hubIfyN4cuda3std3__44plusIfEEE10Policy1000EPfSC_iS9_ffNS7_10__identityEEEvT0_T1_T2_T3_T4_T6_E12temp_storage+24];
	add.f32 	%f189, %f188, %f187;
	selp.f32 	%f190, %f189, %f187, %p38;
	setp.gt.s32 	%p39, %r67, 160;
	ld.shared.f32 	%f191, [_ZZN3cub18CUB_300001_SM_10006detail6reduce28DeviceReduceSingleTileKernelINS2_10policy_hubIfyN4cuda3std3__44plusIfEEE10Policy1000EPfSC_iS9_ffNS7_10__identityEEEvT0_T1_T2_T3_T4_T6_E12temp_storage+28];
	add.f32 	%f192, %f191, %f190;
	selp.f32 	%f193, %f192, %f190, %p39;
	setp.gt.s32 	%p40, %r67, 192;
	ld.shared.f32 	%f194, [_ZZN3cub18CUB_300001_SM_10006detail6reduce28DeviceReduceSingleTileKernelINS2_10policy_hubIfyN4cuda3std3__44plusIfEEE10Policy1000EPfSC_iS9_ffNS7_10__identityEEEvT0_T1_T2_T3_T4_T6_E12temp_storage+32];
	add.f32 	%f195, %f194, %f193;
	selp.f32 	%f196, %f195, %f193, %p40;
	setp.gt.s32 	%p41, %r67, 224;
	ld.shared.f32 	%f197, [_ZZN3cub18CUB_300001_SM_10006detail6reduce28DeviceReduceSingleTileKernelINS2_10policy_hubIfyN4cuda3std3__44plusIfEEE10Policy1000EPfSC_iS9_ffNS7_10__identityEEEvT0_T1_T2_T3_T4_T6_E12temp_storage+36];
	add.f32 	%f198, %f197, %f196;
	selp.f32 	%f418, %f198, %f196, %p41;
	bra.uni 	$L__BB6_72;
$L__BB6_56:
	mov.u32 	%r46, %tid.x;
	mul.wide.u32 	%rd35, %r46, 4;
	add.s64 	%rd19, %rd16, %rd35;
	// begin inline asm
	ld.global.nc.u32 %r68, [%rd19];
	// end inline asm
	mov.b32 	%f59, %r68;
	add.s64 	%rd20, %rd19, 1024;
	// begin inline asm
	ld.global.nc.u32 %r69, [%rd20];
	// end inline asm
	mov.b32 	%f60, %r69;
	add.s64 	%rd21, %rd19, 2048;
	// begin inline asm
	ld.global.nc.u32 %r70, [%rd21];
	// end inline asm
	mov.b32 	%f61, %r70;
	add.s64 	%rd22, %rd19, 3072;
	// begin inline asm
	ld.global.nc.u32 %r71, [%rd22];
	// end inline asm
	mov.b32 	%f62, %r71;
	add.s64 	%rd23, %rd19, 4096;
	// begin inline asm
	ld.global.nc.u32 %r72, [%rd23];
	// end inline asm
	mov.b32 	%f63, %r72;
	add.s64 	%rd24, %rd19, 5120;
	// begin inline asm
	ld.global.nc.u32 %r73, [%rd24];
	// end inline asm
	mov.b32 	%f64, %r73;
	add.s64 	%rd25, %rd19, 6144;
	// begin inline asm
	ld.global.nc.u32 %r74, [%rd25];
	// end inline asm
	mov.b32 	%f65, %r74;
	add.s64 	%rd26, %rd19, 7168;
	// begin inline asm
	ld.global.nc.u32 %r75, [%rd26];
	// end inline asm
	mov.b32 	%f66, %r75;
	add.s64 	%rd27, %rd19, 8192;
	// begin inline asm
	ld.global.nc.u32 %r76, [%rd27];
	// end inline asm
	mov.b32 	%f67, %r76;
	add.s64 	%rd28, %rd19, 9216;
	// begin inline asm
	ld.global.nc.u32 %r77, [%rd28];
	// end inline asm
	mov.b32 	%f68, %r77;
	add.s64 	%rd29, %rd19, 10240;
	// begin inline asm
	ld.global.nc.u32 %r78, [%rd29];
	// end inline asm
	mov.b32 	%f69, %r78;
	add.s64 	%rd30, %rd19, 11264;
	// begin inline asm
	ld.global.nc.u32 %r79, [%rd30];
	// end inline asm
	mov.b32 	%f70, %r79;
	add.s64 	%rd31, %rd19, 12288;
	// begin inline asm
	ld.global.nc.u32 %r80, [%rd31];
	// end inline asm
	mov.b32 	%f71, %r80;
	add.s64 	%rd32, %rd19, 13312;
	// begin inline asm
	ld.global.nc.u32 %r81, [%rd32];
	// end inline asm
	mov.b32 	%f72, %r81;
	add.s64 	%rd33, %rd19, 14336;
	// begin inline asm
	ld.global.nc.u32 %r82, [%rd33];
	// end inline asm
	mov.b32 	%f73, %r82;
	add.s64 	%rd34, %rd19, 15360;
	// begin inline asm
	ld.global.nc.u32 %r83, [%rd34];
	// end inline asm
	mov.b32 	%f74, %r83;
	add.f32 	%f75, %f59, %f60;
	add.f32 	%f76, %f61, %f62;
	add.f32 	%f77, %f63, %f64;
	add.f32 	%f78, %f65, %f66;
	add.f32 	%f79, %f67, %f68;
	add.f32 	%f80, %f69, %f70;
	add.f32 	%f81, %f71, %f72;
	add.f32 	%f82, %f73, %f74;
	add.f32 	%f83, %f75, %f76;
	add.f32 	%f84, %f77, %f78;
	add.f32 	%f85, %f79, %f80;
	add.f32 	%f86, %f81, %f82;
	add.f32 	%f87, %f83, %f84;
	add.f32 	%f88, %f85, %f86;
	add.f32 	%f417, %f87, %f88;
	setp.lt.u32 	%p4, %r67, 8192;
	mov.b32 	%r400, 4096;
	@%p4 bra 	$L__BB6_60;
	add.s32 	%r47, %r67, -4096;
	mov.b32 	%r400, 4096;
$L__BB6_58:
	mul.wide.s32 	%rd52, %r400, 4;
	add.s64 	%rd36, %rd19, %rd52;
	// begin inline asm
	ld.global.nc.u32 %r86, [%rd36];
	// end inline asm
	mov.b32 	%f89, %r86;
	add.s64 	%rd37, %rd36, 1024;
	// begin inline asm
	ld.global.nc.u32 %r87, [%rd37];
	// end inline asm
	mov.b32 	%f90, %r87;
	add.s64 	%rd38, %rd36, 2048;
	// begin inline asm
	ld.global.nc.u32 %r88, [%rd38];
	// end inline asm
	mov.b32 	%f91, %r88;
	add.s64 	%rd39, %rd36, 3072;
	// begin inline asm
	ld.global.nc.u32 %r89, [%rd39];
	// end inline asm
	mov.b32 	%f92, %r89;
	add.s64 	%rd40, %rd36, 4096;
	// begin inline asm
	ld.global.nc.u32 %r90, [%rd40];
	// end inline asm
	mov.b32 	%f93, %r90;
	add.s64 	%rd41, %rd36, 5120;
	// begin inline asm
	ld.global.nc.u32 %r91, [%rd41];
	// end inline asm
	mov.b32 	%f94, %r91;
	add.s64 	%rd42, %rd36, 6144;
	// begin inline asm
	ld.global.nc.u32 %r92, [%rd42];
	// end inline asm
	mov.b32 	%f95, %r92;
	add.s64 	%rd43, %rd36, 7168;
	// begin inline asm
	ld.global.nc.u32 %r93, [%rd43];
	// end inline asm
	mov.b32 	%f96, %r93;
	add.s64 	%rd44, %rd36, 8192;
	// begin inline asm
	ld.global.nc.u32 %r94, [%rd44];
	// end inline asm
	mov.b32 	%f97, %r94;
	add.s64 	%rd45, %rd36, 9216;
	// begin inline asm
	ld.global.nc.u32 %r95, [%rd45];
	// end inline asm
	mov.b32 	%f98, %r95;
	add.s64 	%rd46, %rd36, 10240;
	// begin inline asm
	ld.global.nc.u32 %r96, [%rd46];
	// end inline asm
	mov.b32 	%f99, %r96;
	add.s64 	%rd47, %rd36, 11264;
	// begin inline asm
	ld.global.nc.u32 %r97, [%rd47];
	// end inline asm
	mov.b32 	%f100, %r97;
	add.s64 	%rd48, %rd36, 12288;
	// begin inline asm
	ld.global.nc.u32 %r98, [%rd48];
	// end inline asm
	mov.b32 	%f101, %r98;
	add.s64 	%rd49, %rd36, 13312;
	// begin inline asm
	ld.global.nc.u32 %r99, [%rd49];
	// end inline asm
	mov.b32 	%f102, %r99;
	add.s64 	%rd50, %rd36, 14336;
	// begin inline asm
	ld.global.nc.u32 %r100, [%rd50];
	// end inline asm
	mov.b32 	%f103, %r100;
	add.s64 	%rd51, %rd36, 15360;
	// begin inline asm
	ld.global.nc.u32 %r101, [%rd51];
	// end inline asm
	mov.b32 	%f104, %r101;
	add.f32 	%f105, %f417, %f89;
	add.f32 	%f106, %f90, %f91;
	add.f32 	%f107, %f92, %f93;
	add.f32 	%f108, %f94, %f95;
	add.f32 	%f109, %f96, %f97;
	add.f32 	%f110, %f98, %f99;
	add.f32 	%f111, %f100, %f101;
	add.f32 	%f112, %f102, %f103;
	add.f32 	%f113, %f105, %f106;
	add.f32 	%f114, %f107, %f108;
	add.f32 	%f115, %f109, %f110;
	add.f32 	%f116, %f111, %f112;
	add.f32 	%f117, %f113, %f114;
	add.f32 	%f118, %f115, %f116;
	add.f32 	%f119, %f117, %f118;
	add.f32 	%f417, %f119, %f104;
	sub.s32 	%r102, %r67, %r400;
	setp.lt.s32 	%p5, %r102, 4096;
	@%p5 bra 	$L__BB6_68;
	add.s32 	%r400, %r400, 4096;
	setp.le.s32 	%p6, %r400, %r47;
	@%p6 bra 	$L__BB6_58;
$L__BB6_60:
	setp.le.s32 	%p7, %r67, %r400;
	@%p7 bra 	$L__BB6_68;
	sub.s32 	%r51, %r67, %r400;
	setp.ge.s32 	%p8, %r46, %r51;
	@%p8 bra 	$L__BB6_68;
	not.b32 	%r103, %r46;
	add.s32 	%r104, %r67, %r103;
	sub.s32 	%r52, %r104, %r400;
	and.b32  	%r105, %r52, 768;
	setp.eq.s32 	%p9, %r105, 768;
	mov.u32 	%r404, %r46;
	@%p9 bra 	$L__BB6_65;
	add.s32 	%r402, %r46, %r400;
	shr.u32 	%r106, %r52, 8;
	add.s32 	%r107, %r106, 1;
	and.b32  	%r108, %r107, 3;
	neg.s32 	%r401, %r108;
	mov.u32 	%r404, %r46;
$L__BB6_64:
	.pragma "nounroll";
	mul.wide.u32 	%rd54, %r402, 4;
	add.s64 	%rd53, %rd16, %rd54;
	// begin inline asm
	ld.global.nc.u32 %r109, [%rd53];
	// end inline asm
	mov.b32 	%f121, %r109;
	add.f32 	%f417, %f417, %f121;
	add.s32 	%r404, %r404, 256;
	add.s32 	%r402, %r402, 256;
	add.s32 	%r401, %r401, 1;
	setp.ne.s32 	%p10, %r401, 0;
	@%p10 bra 	$L__BB6_64;
$L__BB6_65:
	setp.lt.u32 	%p11, %r52, 768;
	@%p11 bra 	$L__BB6_68;
	cvt.u64.u32 	%rd55, %r404;
	cvt.u64.u32 	%rd56, %r400;
	add.s64 	%rd57, %rd55, %rd56;
	shl.b64 	%rd58, %rd57, 2;
	add.s64 	%rd59, %rd58, %rd16;
	add.s64 	%rd124, %rd59, 2048;
	add.s32 	%r405, %r404, %r400;
$L__BB6_67:
	mul.wide.u32 	%rd64, %r405, 4;
	add.s64 	%rd60, %rd16, %rd64;
	// begin inline asm
	ld.global.nc.u32 %r110, [%rd60];
	// end inline asm
	mov.b32 	%f122, %r110;
	add.f32 	%f123, %f417, %f122;
	add.s64 	%rd61, %rd124, -1024;
	// begin inline asm
	ld.global.nc.u32 %r111, [%rd61];
	// end inline asm
	mov.b32 	%f124, %r111;
	add.f32 	%f125, %f123, %f124;
	// begin inline asm
	ld.global.nc.u32 %r112, [%rd124];
	// end inline asm
	mov.b32 	%f126, %r112;
	add.f32 	%f127, %f125, %f126;
	add.s64 	%rd63, %rd124, 1024;
	// begin inline asm
	ld.global.nc.u32 %r113, [%rd63];
	// end inline asm
	mov.b32 	%f128, %r113;
	add.f32 	%f417, %f127, %f128;
	add.s32 	%r404, %r404, 1024;
	add.s64 	%rd124, %rd124, 4096;
	add.s32 	%r405, %r405, 1024;
	setp.lt.s32 	%p12, %r404, %r51;
	@%p12 bra 	$L__BB6_67;
$L__BB6_68:
	// begin inline asm
	mov.u32 %r114, %laneid;
	// end inline asm
	mov.b32 	%r116, %f417;
	mov.b32 	%r117, 1;
	mov.b32 	%r138, 31;
	mov.b32 	%r139, -1;
	// begin inline asm
	shfl.sync.down.b32 %r115, %r116, %r117, %r138, %r139;
	// end inline asm
	setp.gt.s32 	%p13, %r114, 30;
	mov.b32 	%f129, %r115;
	add.f32 	%f130, %f417, %f129;
	selp.f32 	%f131, %f417, %f130, %p13;
	mov.b32 	%r121, %f131;
	mov.b32 	%r122, 2;
	// begin inline asm
	shfl.sync.down.b32 %r120, %r121, %r122, %r138, %r139;
	// end inline asm
	setp.gt.s32 	%p14, %r114, 29;
	mov.b32 	%f132, %r120;
	add.f32 	%f133, %f131, %f132;
	selp.f32 	%f134, %f131, %f133, %p14;
	mov.b32 	%r126, %f134;
	mov.b32 	%r127, 4;
	// begin inline asm
	shfl.sync.down.b32 %r125, %r126, %r127, %r138, %r139;
	// end inline asm
	setp.gt.s32 	%p15, %r114, 27;
	mov.b32 	%f135, %r125;
	add.f32 	%f136, %f134, %f135;
	selp.f32 	%f137, %f134, %f136, %p15;
	mov.b32 	%r131, %f137;
	mov.b32 	%r132, 8;
	// begin inline asm
	shfl.sync.down.b32 %r130, %r131, %r132, %r138, %r139;
	// end inline asm
	setp.gt.s32 	%p16, %r114, 23;
	mov.b32 	%f138, %r130;
	add.f32 	%f139, %f137, %f138;
	selp.f32 	%f140, %f137, %f139, %p16;
	mov.b32 	%r136, %f140;
	mov.b32 	%r137, 16;
	// begin inline asm
	shfl.sync.down.b32 %r135, %r136, %r137, %r138, %r139;
	// end inline asm
	setp.gt.s32 	%p17, %r114, 15;
	mov.b32 	%f141, %r135;
	add.f32 	%f54, %f140, %f141;
	selp.f32 	%f418, %f140, %f54, %p17;
	setp.ne.s32 	%p18, %r114, 0;
	@%p18 bra 	$L__BB6_70;
	shr.u32 	%r140, %r46, 3;
	and.b32  	%r141, %r140, 124;
	mov.u32 	%r142, _ZZN3cub18CUB_300001_SM_10006detail6reduce28DeviceReduceSingleTileKernelINS2_10policy_hubIfyN4cuda3std3__44plusIfEEE10Policy1000EPfSC_iS9_ffNS7_10__identityEEEvT0_T1_T2_T3_T4_T6_E12temp_storage;
	add.s32 	%r143, %r142, %r141;
	st.shared.f32 	[%r143+8], %f54;
$L__BB6_70:
	bar.sync 	0;
	setp.ne.s32 	%p19, %r46, 0;
	@%p19 bra 	$L__BB6_72;
	ld.shared.f32 	%f142, [_ZZN3cub18CUB_300001_SM_10006detail6reduce28DeviceReduceSingleTileKernelINS2_10policy_hubIfyN4cuda3std3__44plusIfEEE10Policy1000EPfSC_iS9_ffNS7_10__identityEEEvT0_T1_T2_T3_T4_T6_E12temp_storage+12];
	add.f32 	%f143, %f418, %f142;
	ld.shared.f32 	%f144, [_ZZN3cub18CUB_300001_SM_10006detail6reduce28DeviceReduceSingleTileKernelINS2_10policy_hubIfyN4cuda3std3__44plusIfEEE10Policy1000EPfSC_iS9_ffNS7_10__identityEEEvT0_T1_T2_T3_T4_T6_E12temp_storage+16];
	add.f32 	%f145, %f143, %f144;
	ld.shared.f32 	%f146, [_ZZN3cub18CUB_300001_SM_10006detail6reduce28DeviceReduceSingleTileKernelINS2_10policy_hubIfyN4cuda3std3__44plusIfEEE10Policy1000EPfSC_iS9_ffNS7_10__identityEEEvT0_T1_T2_T3_T4_T6_E12temp_storage+20];
	add.f32 	%f147, %f145, %f146;
	ld.shared.f32 	%f148, [_ZZN3cub18CUB_300001_SM_10006detail6reduce28DeviceReduceSingleTileKernelINS2_10policy_hubIfyN4cuda3std3__44plusIfEEE10Policy1000EPfSC_iS9_ffNS7_10__identityEEEvT0_T1_T2_T3_T4_T6_E12temp_storage+24];
	add.f32 	%f149, %f147, %f148;
	ld.shared.f32 	%f150, [_ZZN3cub18CUB_300001_SM_10006detail6reduce28DeviceReduceSingleTileKernelINS2_10policy_hubIfyN4cuda3std3__44plusIfEEE10Policy1000EPfSC_iS9_ffNS7_10__identityEEEvT0_T1_T2_T3_T4_T6_E12temp_storage+28];
	add.f32 	%f151, %f149, %f150;
	ld.shared.f32 	%f152, [_ZZN3cub18CUB_300001_SM_10006detail6reduce28DeviceReduceSingleTileKernelINS2_10policy_hubIfyN4cuda3std3__44plusIfEEE10Policy1000EPfSC_iS9_ffNS7_10__identityEEEvT0_T1_T2_T3_T4_T6_E12temp_storage+32];
	add.f32 	%f153, %f151, %f152;
	ld.shared.f32 	%f154, [_ZZN3cub18CUB_300001_SM_10006detail6reduce28DeviceReduceSingleTileKernelINS2_10policy_hubIfyN4cuda3std3__44plusIfEEE10Policy1000EPfSC_iS9_ffNS7_10__identityEEEvT0_T1_T2_T3_T4_T6_E12temp_storage+36];
	add.f32 	%f418, %f153, %f154;
$L__BB6_72:
	mov.u32 	%r379, %tid.x;
	setp.ne.s32 	%p95, %r379, 0;
	@%p95 bra 	$L__BB6_74;
	add.f32 	%f391, %f58, %f418;
	st.global.f32 	[%rd1], %f391;
$L__BB6_74:
	ret;

}


// ===== COMPILED SASS (sm_100) =====

	.target	sm_100

	.elftype	@"ET_EXEC"


//--------------------- .note.nv.tkinfo           --------------------------
	.section	.note.nv.tkinfo,"",@"SHT_NOTE"
	.sectionflags	@"SHF_NOTE_NV_TKINFO"
	.tkinfo
        /*0018*/ 	.word	0x00000002
        /*0030*/ 	.string	""
        /*0030*/ 	.string	"ptxas"
        /*0030*/ 	.string	"Cuda compilation tools, release 13.0, V13.0.88"
        /*0030*/ 	.string	"Build cuda_13.0.r13.0/compiler.36424714_0"
        /*0030*/ 	.string	"-arch sm_100 -m 64 "



//--------------------- .note.nv.cuinfo           --------------------------
	.section	.note.nv.cuinfo,"",@"SHT_NOTE"
	.sectionflags	@"SHF_NOTE_NV_CUINFO"
        /*0018*/ 	.short	0x0002
        /*001a*/ 	.short	0x0064
        /*001c*/ 	.short	0x0082
	.zero		2


//--------------------- .nv.info                  --------------------------
	.section	.nv.info,"",@"SHT_CUDA_INFO"
	.align	4


	//----- nvinfo : EIATTR_REGCOUNT
	.align		4
        /*0000*/ 	.byte	0x04, 0x2f
        /*0002*/ 	.short	(.L_44 - .L_43)
	.align		4
.L_43:
        /*0004*/ 	.word	index@(_ZN3cub18CUB_300001_SM_10006detail11EmptyKernelIvEEvv)
        /*0008*/ 	.word	0x00000004


	//----- nvinfo : EIATTR_FRAME_SIZE
	.align		4
.L_44:
        /*000c*/ 	.byte	0x04, 0x11
        /*000e*/ 	.short	(.L_46 - .L_45)
	.align		4
.L_45:
        /*0010*/ 	.word	index@(_ZN3cub18CUB_300001_SM_10006detail11EmptyKernelIvEEvv)
        /*0014*/ 	.word	0x00000000


	//----- nvinfo : EIATTR_REGCOUNT
	.align		4
.L_46:
        /*0018*/ 	.byte	0x04, 0x2f
        /*001a*/ 	.short	(.L_48 - .L_47)
	.align		4
.L_47:
        /*001c*/ 	.word	index@(_ZN3cub18CUB_300001_SM_10006detail6reduce28DeviceReduceSingleTileKernelINS2_10policy_hubIfjN4cuda3std3__44plusIfEEE10Policy1000EN6thrust24THRUST_300001_SM_1000_NS6detail15normal_iteratorINSD_10device_ptrIfEEEEPfjS9_ff6squareEEvT0_T1_T2_T3_T4_T6_)
        /*0020*/ 	.word	0x00000020


	//----- nvinfo : EIATTR_FRAME_SIZE
	.align		4
.L_48:
        /*0024*/ 	.byte	0x04, 0x11
        /*0026*/ 	.short	(.L_50 - .L_49)
	.align		4
.L_49:
        /*0028*/ 	.word	index@(_ZN3cub18CUB_300001_SM_10006detail6reduce28DeviceReduceSingleTileKernelINS2_10policy_hubIfjN4cuda3std3__44plusIfEEE10Policy1000EN6thrust24THRUST_300001_SM_1000_NS6detail15normal_iteratorINSD_10device_ptrIfEEEEPfjS9_ff6squareEEvT0_T1_T2_T3_T4_T6_)
        /*002c*/ 	.word	0x00000000


	//----- nvinfo : EIATTR_REGCOUNT
	.align		4
.L_50:
        /*0030*/ 	.byte	0x04, 0x2f
        /*0032*/ 	.short	(.L_52 - .L_51)
	.align		4
.L_51:
        /*0034*/ 	.word	index@(_ZN3cub18CUB_300001_SM_10006detail6reduce18DeviceReduceKernelINS2_10policy_hubIfjN4cuda3std3__44plusIfEEE10Policy1000EN6thrust24THRUST_300001_SM_1000_NS6detail15normal_iteratorINSD_10device_ptrIfEEEEjS9_f6squareEEvT0_PT3_T1_NS0_13GridEvenShareISN_EET2_T4_)
        /*0038*/ 	.word	0x00000020


	//----- nvinfo : EIATTR_FRAME_SIZE
	.align		4
.L_52:
        /*003c*/ 	.byte	0x04, 0x11
        /*003e*/ 	.short	(.L_54 - .L_53)
	.align		4
.L_53:
        /*0040*/ 	.word	index@(_ZN3cub18CUB_300001_SM_10006detail6reduce18DeviceReduceKernelINS2_10policy_hubIfjN4cuda3std3__44plusIfEEE10Policy1000EN6thrust24THRUST_300001_SM_1000_NS6detail15normal_iteratorINSD_10device_ptrIfEEEEjS9_f6squareEEvT0_PT3_T1_NS0_13GridEvenShareISN_EET2_T4_)
        /*0044*/ 	.word	0x00000000


	//----- nvinfo : EIATTR_REGCOUNT
	.align		4
.L_54:
        /*0048*/ 	.byte	0x04, 0x2f
        /*004a*/ 	.short	(.L_56 - .L_55)
	.align		4
.L_55:
        /*004c*/ 	.word	index@(_ZN3cub18CUB_300001_SM_10006detail6reduce28DeviceReduceSingleTileKernelINS2_10policy_hubIfjN4cuda3std3__44plusIfEEE10Policy1000EPfSC_iS9_ffNS7_10__identityEEEvT0_T1_T2_T3_T4_T6_)
        /*0050*/ 	.word	0x0000001e


	//----- nvinfo : EIATTR_FRAME_SIZE
	.align		4
.L_56:
        /*0054*/ 	.byte	0x04, 0x11
        /*0056*/ 	.short	(.L_58 - .L_57)
	.align		4
.L_57:
        /*0058*/ 	.word	index@(_ZN3cub18CUB_300001_SM_10006detail6reduce28DeviceReduceSingleTileKernelINS2_10policy_hubIfjN4cuda3std3__44plusIfEEE10Policy1000EPfSC_iS9_ffNS7_10__identityEEEvT0_T1_T2_T3_T4_T6_)
        /*005c*/ 	.word	0x00000000


	//----- nvinfo : EIATTR_REGCOUNT
	.align		4
.L_58:
        /*0060*/ 	.byte	0x04, 0x2f
        /*0062*/ 	.short	(.L_60 - .L_59)
	.align		4
.L_59:
        /*0064*/ 	.word	index@(_ZN3cub18CUB_300001_SM_10006detail6reduce28DeviceReduceSingleTileKernelINS2_10policy_hubIfyN4cuda3std3__44plusIfEEE10Policy1000EN6thrust24THRUST_300001_SM_1000_NS6detail15normal_iteratorINSD_10device_ptrIfEEEEPfyS9_ff6squareEEvT0_T1_T2_T3_T4_T6_)
        /*0068*/ 	.word	0x00000020


	//----- nvinfo : EIATTR_FRAME_SIZE
	.align		4
.L_60:
        /*006c*/ 	.byte	0x04, 0x11
        /*006e*/ 	.short	(.L_62 - .L_61)
	.align		4
.L_61:
        /*0070*/ 	.word	index@(_ZN3cub18CUB_300001_SM_10006detail6reduce28DeviceReduceSingleTileKernelINS2_10policy_hubIfyN4cuda3std3__44plusIfEEE10Policy1000EN6thrust24THRUST_300001_SM_1000_NS6detail15normal_iteratorINSD_10device_ptrIfEEEEPfyS9_ff6squareEEvT0_T1_T2_T3_T4_T6_)
        /*0074*/ 	.word	0x00000000


	//----- nvinfo : EIATTR_REGCOUNT
	.align		4
.L_62:
        /*0078*/ 	.byte	0x04, 0x2f
        /*007a*/ 	.short	(.L_64 - .L_63)
	.align		4
.L_63:
        /*007c*/ 	.word	index@(_ZN3cub18CUB_300001_SM_10006detail6reduce18DeviceReduceKernelINS2_10policy_hubIfyN4cuda3std3__44plusIfEEE10Policy1000EN6thrust24THRUST_300001_SM_1000_NS6detail15normal_iteratorINSD_10device_ptrIfEEEEyS9_f6squareEEvT0_PT3_T1_NS0_13GridEvenShareISN_EET2_T4_)
        /*0080*/ 	.word	0x0000001f


	//----- nvinfo : EIATTR_FRAME_SIZE
	.align		4
.L_64:
        /*0084*/ 	.byte	0x04, 0x11
        /*0086*/ 	.short	(.L_66 - .L_65)
	.align		4
.L_65:
        /*0088*/ 	.word	index@(_ZN3cub18CUB_300001_SM_10006detail6reduce18DeviceReduceKernelINS2_10policy_hubIfyN4cuda3std3__44plusIfEEE10Policy1000EN6thrust24THRUST_300001_SM_1000_NS6detail15normal_iteratorINSD_10device_ptrIfEEEEyS9_f6squareEEvT0_PT3_T1_NS0_13GridEvenShareISN_EET2_T4_)
        /*008c*/ 	.word	0x00000000


	//----- nvinfo : EIATTR_REGCOUNT
	.align		4
.L_66:
        /*0090*/ 	.byte	0x04, 0x2f
        /*0092*/ 	.short	(.L_68 - .L_67)
	.align		4
.L_67:
        /*0094*/ 	.word	index@(_ZN3cub18CUB_300001_SM_10006detail6reduce28DeviceReduceSingleTileKernelINS2_10policy_hubIfyN4cuda3std3__44plusIfEEE10Policy1000EPfSC_iS9_ffNS7_10__identityEEEvT0_T1_T2_T3_T4_T6_)
        /*0098*/ 	.word	0x0000001e


	//----- nvinfo : EIATTR_FRAME_SIZE
	.align		4
.L_68:
        /*009c*/ 	.byte	0x04, 0x11
        /*009e*/ 	.short	(.L_70 - .L_69)
	.align		4
.L_69:
        /*00a0*/ 	.word	index@(_ZN3cub18CUB_300001_SM_10006detail6reduce28DeviceReduceSingleTileKernelINS2_10policy_hubIfyN4cuda3std3__44plusIfEEE10Policy1000EPfSC_iS9_ffNS7_10__identityEEEvT0_T1_T2_T3_T4_T6_)
        /*00a4*/ 	.word	0x00000000


	//----- nvinfo : EIATTR_MIN_STACK_SIZE
	.align		4
.L_70:
        /*00a8*/ 	.byte	0x04, 0x12
        /*00aa*/ 	.short	(.L_72 - .L_71)
	.align		4
.L_71:
        /*00ac*/ 	.word	index@(_ZN3cub18CUB_300001_SM_10006detail6reduce28DeviceReduceSingleTileKernelINS2_10policy_hubIfyN4cuda3std3__44plusIfEEE10Policy1000EPfSC_iS9_ffNS7_10__identityEEEvT0_T1_T2_T3_T4_T6_)
        /*00b0*/ 	.word	0x00000000


	//----- nvinfo : EIATTR_MIN_STACK_SIZE
	.align		4
.L_72:
        /*00b4*/ 	.byte	0x04, 0x12
        /*00b6*/ 	.short	(.L_74 - .L_73)
	.align		4
.L_73:
        /*00b8*/ 	.word	index@(_ZN3cub18CUB_300001_SM_10006detail6reduce18DeviceReduceKernelINS2_10policy_hubIfyN4cuda3std3__44plusIfEEE10Policy1000EN6thrust24THRUST_300001_SM_1000_NS6detail15normal_iteratorINSD_10device_ptrIfEEEEyS9_f6squareEEvT0_PT3_T1_NS0_13GridEvenShareISN_EET2_T4_)
        /*00bc*/ 	.word	0x00000000


	//----- nvinfo : EIATTR_MIN_STACK_SIZE
	.align		4
.L_74:
        /*00c0*/ 	.byte	0x04, 0x12
        /*00c2*/ 	.short	(.L_76 - .L_75)
	.align		4
.L_75:
        /*00c4*/ 	.word	index@(_ZN3cub18CUB_300001_SM_10006detail6reduce28DeviceReduceSingleTileKernelINS2_10policy_hubIfyN4cuda3std3__44plusIfEEE10Policy1000EN6thrust24THRUST_300001_SM_1000_NS6detail15normal_iteratorINSD_10device_ptrIfEEEEPfyS9_ff6squareEEvT0_T1_T2_T3_T4_T6_)
        /*00c8*/ 	.word	0x00000000


	//----- nvinfo : EIATTR_MIN_STACK_SIZE
	.align		4
.L_76:
        /*00cc*/ 	.byte	0x04, 0x12
        /*00ce*/ 	.short	(.L_78 - .L_77)
	.align		4
.L_77:
        /*00d0*/ 	.word	index@(_ZN3cub18CUB_300001_SM_10006detail6reduce28DeviceReduceSingleTileKernelINS2_10policy_hubIfjN4cuda3std3__44plusIfEEE10Policy1000EPfSC_iS9_ffNS7_10__identityEEEvT0_T1_T2_T3_T4_T6_)
        /*00d4*/ 	.word	0x00000000


	//----- nvinfo : EIATTR_MIN_STACK_SIZE
	.align		4
.L_78:
        /*00d8*/ 	.byte	0x04, 0x12
        /*00da*/ 	.short	(.L_80 - .L_79)
	.align		4
.L_79:
        /*00dc*/ 	.word	index@(_ZN3cub18CUB_300001_SM_10006detail6reduce18DeviceReduceKernelINS2_10policy_hubIfjN4cuda3std3__44plusIfEEE10Policy1000EN6thrust24THRUST_300001_SM_1000_NS6detail15normal_iteratorINSD_10device_ptrIfEEEEjS9_f6squareEEvT0_PT3_T1_NS0_13GridEvenShareISN_EET2_T4_)
        /*00e0*/ 	.word	0x00000000


	//----- nvinfo : EIATTR_MIN_STACK_SIZE
	.align		4
.L_80:
        /*00e4*/ 	.byte	0x04, 0x12
        /*00e6*/ 	.short	(.L_82 - .L_81)
	.align		4
.L_81:
        /*00e8*/ 	.word	index@(_ZN3cub18CUB_300001_SM_10006detail6reduce28DeviceReduceSingleTileKernelINS2_10policy_hubIfjN4cuda3std3__44plusIfEEE10Policy1000EN6thrust24THRUST_300001_SM_1000_NS6detail15normal_iteratorINSD_10device_ptrIfEEEEPfjS9_ff6squareEEvT0_T1_T2_T3_T4_T6_)
        /*00ec*/ 	.word	0x00000000


	//----- nvinfo : EIATTR_MIN_STACK_SIZE
	.align		4
.L_82:
        /*00f0*/ 	.byte	0x04, 0x12
        /*00f2*/ 	.short	(.L_84 - .L_83)
	.align		4
.L_83:
        /*00f4*/ 	.word	index@(_ZN3cub18CUB_300001_SM_10006detail11EmptyKernelIvEEvv)
        /*00f8*/ 	.word	0x00000000
.L_84:


//--------------------- .nv.compat                --------------------------
	.section	.nv.compat,"",@"SHT_CUDA_COMPAT_INFO"
	.align	4
        /*0000*/ 	.byte	0x02, 0x09, 0x00, 0x00, 0x02, 0x02, 0x01, 0x00, 0x02, 0x05, 0x05, 0x00, 0x03, 0x07, 0x01, 0x01
        /*0010*/ 	.byte	0x02, 0x03, 0x00, 0x00, 0x02, 0x06, 0x01, 0x00, 0x04, 0x0b, 0x08, 0x00, 0x09, 0x00, 0x00, 0x00
        /*0020*/ 	.byte	0x00, 0x00, 0x00, 0x00


//--------------------- .nv.info._ZN3cub18CUB_300001_SM_10006detail6reduce28DeviceReduceSingleTileKernelINS2_10policy_hubIfyN4cuda3std3__44plusIfEEE10Policy1000EPfSC_iS9_ffNS7_10__identityEEEvT0_T1_T2_T3_T4_T6_ --------------------------
	.section	.nv.info._ZN3cub18CUB_300001_SM_10006detail6reduce28DeviceReduceSingleTileKernelINS2_10policy_hubIfyN4cuda3std3__44plusIfEEE10Policy1000EPfSC_iS9_ffNS7_10__identityEEEvT0_T1_T2_T3_T4_T6_,"",@"SHT_CUDA_INFO"
	.sectionflags	@""
	.align	4


	//----- nvinfo : EIATTR_CUDA_API_VERSION
	.align		4
        /*0000*/ 	.byte	0x04, 0x37
        /*0002*/ 	.short	(.L_86 - .L_85)
.L_85:
        /*0004*/ 	.word	0x00000082


	//----- nvinfo : EIATTR_KPARAM_INFO
	.align		4
.L_86:
        /*0008*/ 	.byte	0x04, 0x17
        /*000a*/ 	.short	(.L_88 - .L_87)
.L_87:
        /*000c*/ 	.word	0x00000000
        /*0010*/ 	.short	0x0005
        /*0012*/ 	.short	0x001c
        /*0014*/ 	.byte	0x00, 0xf0, 0x05, 0x00


	//----- nvinfo : EIATTR_KPARAM_INFO
	.align		4
.L_88:
        /*0018*/ 	.byte	0x04, 0x17
        /*001a*/ 	.short	(.L_90 - .L_89)
.L_89:
        /*001c*/ 	.word	0x00000000
        /*0020*/ 	.short	0x0004
        /*0022*/ 	.short	0x0018
        /*0024*/ 	.byte	0x00, 0xf0, 0x11, 0x00


	//----- nvinfo : EIATTR_KPARAM_INFO
	.align		4
.L_90:
        /*0028*/ 	.byte	0x04, 0x17
        /*002a*/ 	.short	(.L_92 - .L_91)
.L_91:
        /*002c*/ 	.word	0x00000000
        /*0030*/ 	.short	0x0003
        /*0032*/ 	.short	0x0014
        /*0034*/ 	.byte	0x00, 0xf0, 0x05, 0x00


	//----- nvinfo : EIATTR_KPARAM_INFO
	.align		4
.L_92:
        /*0038*/ 	.byte	0x04, 0x17
        /*003a*/ 	.short	(.L_94 - .L_93)
.L_93:
        /*003c*/ 	.word	0x00000000
        /*0040*/ 	.short	0x0002
        /*0042*/ 	.short	0x0010
        /*0044*/ 	.byte	0x00, 0xf0, 0x11, 0x00


	//----- nvinfo : EIATTR_KPARAM_INFO
	.align		4
.L_94:
        /*0048*/ 	.byte	0x04, 0x17
        /*004a*/ 	.short	(.L_96 - .L_95)
.L_95:
        /*004c*/ 	.word	0x00000000
        /*0050*/ 	.short	0x0001
        /*0052*/ 	.short	0x0008
        /*0054*/ 	.byte	0x00, 0xf5, 0x21, 0x00


	//----- nvinfo : EIATTR_KPARAM_INFO
	.align		4
.L_96:
        /*0058*/ 	.byte	0x04, 0x17
        /*005a*/ 	.short	(.L_98 - .L_97)
.L_97:
        /*005c*/ 	.word	0x00000000
        /*0060*/ 	.short	0x0000
        /*0062*/ 	.short	0x0000
        /*0064*/ 	.byte	0x00, 0xf5, 0x21, 0x00


	//----- nvinfo : EIATTR_SPARSE_MMA_MASK
	.align		4
.L_98:
        /*0068*/ 	.byte	0x03, 0x50
        /*006a*/ 	.short	0x0000


	//----- nvinfo : EIATTR_MAXREG_COUNT
	.align		4
        /*006c*/ 	.byte	0x03, 0x1b
        /*006e*/ 	.short	0x00ff


	//----- nvinfo : EIATTR_NUM_BARRIERS
	.align		4
        /*0070*/ 	.byte	0x02, 0x4c
        /*0072*/ 	.byte	0x01
	.zero		1


	//----- nvinfo : EIATTR_MERCURY_ISA_VERSION
	.align		4
        /*0074*/ 	.byte	0x03, 0x5f
        /*0076*/ 	.short	0x0101


	//----- nvinfo : EIATTR_COOP_GROUP_MASK_REGIDS
	.align		4
        /*0078*/ 	.byte	0x04, 0x29
        /*007a*/ 	.short	(.L_100 - .L_99)


	//   ....[0]....
.L_99:
        /*007c*/ 	.word	0xffffffff


	//   ....[1]....
        /*0080*/ 	.word	0xffffffff


	//   ....[2]....
        /*0084*/ 	.word	0xffffffff


	//   ....[3]....
        /*0088*/ 	.word	0xffffffff


	//   ....[4]....
        /*008c*/ 	.word	0xffffffff


	//   ....[5]....
        /*0090*/ 	.word	0xffffffff


	//   ....[6]....
        /*0094*/ 	.word	0xffffffff


	//   ....[7]....
        /*0098*/ 	.word	0xffffffff


	//   ....[8]....
        /*009c*/ 	.word	0xffffffff


	//   ....[9]....
        /*00a0*/ 	.word	0xffffffff


	//   ....[10]....
        /*00a4*/ 	.word	0xffffffff


	//   ....[11]....
        /*00a8*/ 	.word	0xffffffff


	//   ....[12]....
        /*00ac*/ 	.word	0xffffffff


	//   ....[13]....
        /*00b0*/ 	.word	0xffffffff


	//   ....[14]....
        /*00b4*/ 	.word	0xffffffff


	//   ....[15]....
        /*00b8*/ 	.word	0xffffffff


	//   ....[16]....
        /*00bc*/ 	.word	0xffffffff


	//   ....[17]....
        /*00c0*/ 	.word	0xffffffff


	//   ....[18]....
        /*00c4*/ 	.word	0xffffffff


	//   ....[19]....
        /*00c8*/ 	.word	0xffffffff


	//   ....[20]....
        /*00cc*/ 	.word	0xffffffff


	//   ....[21]....
        /*00d0*/ 	.word	0xffffffff


	//   ....[22]....
        /*00d4*/ 	.word	0xffffffff


	//   ....[23]....
        /*00d8*/ 	.word	0xffffffff


	//   ....[24]....
        /*00dc*/ 	.word	0xffffffff


	//   ....[25]....
        /*00e0*/ 	.word	0xffffffff


	//   ....[26]....
        /*00e4*/ 	.word	0xffffffff


	//   ....[27]....
        /*00e8*/ 	.word	0xffffffff


	//   ....[28]....
        /*00ec*/ 	.word	0xffffffff


	//   ....[29]....
        /*00f0*/ 	.word	0xffffffff


	//----- nvinfo : EIATTR_COOP_GROUP_INSTR_OFFSETS
	.align		4
.L_100:
        /*00f4*/ 	.byte	0x04, 0x28
        /*00f6*/ 	.short	(.L_102 - .L_101)


	//   ....[0]....
.L_101:
        /*00f8*/ 	.word	0x00000980


	//   ....[1]....
        /*00fc*/ 	.word	0x000009e0


	//   ....[2]....
        /*0100*/ 	.word	0x00000a50


	//   ....[3]....
        /*0104*/ 	.word	0x00000aa0


	//   ....[4]....
        /*0108*/ 	.word	0x00000ad0


	//   ....[5]....
        /*010c*/ 	.word	0x00000c90


	//   ....[6]....
        /*0110*/ 	.word	0x00000d20


	//   ....[7]....
        /*0114*/ 	.word	0x00000d60


	//   ....[8]....
        /*0118*/ 	.word	0x00000db0


	//   ....[9]....
        /*011c*/ 	.word	0x00000df0


	//   ....[10]....
        /*0120*/ 	.word	0x00001c00


	//   ....[11]....
        /*0124*/ 	.word	0x00001c80


	//   ....[12]....
        /*0128*/ 	.word	0x00001cd0


	//   ....[13]....
        /*012c*/ 	.word	0x00001d10


	//   ....[14]....
        /*0130*/ 	.word	0x00001d40


	//   ....[15]....
        /*0134*/ 	.word	0x00002700


	//   ....[16]....
        /*0138*/ 	.word	0x00002760


	//   ....[17]....
        /*013c*/ 	.word	0x000027d0


	//   ....[18]....
        /*0140*/ 	.word	0x00002820


	//   ....[19]....
        /*0144*/ 	.word	0x00002850


	//   ....[20]....
        /*0148*/ 	.word	0x00002a10


	//   ....[21]....
        /*014c*/ 	.word	0x00002a90


	//   ....[22]....
        /*0150*/ 	.word	0x00002ad0


	//   ....[23]....
        /*0154*/ 	.word	0x00002b10


	//   ....[24]....
        /*0158*/ 	.word	0x00002b70


	//   ....[25]....
        /*015c*/ 	.word	0x00003b00


	//   ....[26]....
        /*0160*/ 	.word	0x00003b80


	//   ....[27]....
        /*0164*/ 	.word	0x00003bd0


	//   ....[28]....
        /*0168*/ 	.word	0x00003c10


	//   ....[29]....
        /*016c*/ 	.word	0x00003c40


	//----- nvinfo : EIATTR_VRC_CTA_INIT_COUNT
	.align		4
.L_102:
        /*0170*/ 	.byte	0x02, 0x4a
	.zero		1
	.zero		1


	//----- nvinfo : EIATTR_EXIT_INSTR_OFFSETS
	.align		4
        /*0174*/ 	.byte	0x04, 0x1c
        /*0176*/ 	.short	(.L_104 - .L_103)


	//   ....[0]....
.L_103:
        /*0178*/ 	.word	0x00000080


	//   ....[1]....
        /*017c*/ 	.word	0x000000c0


	//   ....[2]....
        /*0180*/ 	.word	0x00003d90


	//   ....[3]....
        /*0184*/ 	.word	0x00003de0


	//----- nvinfo : EIATTR_MAX_THREADS
	.align		4
.L_104:
        /*0188*/ 	.byte	0x04, 0x05
        /*018a*/ 	.short	(.L_106 - .L_105)
.L_105:
        /*018c*/ 	.word	0x00000100
        /*0190*/ 	.word	0x00000001
        /*0194*/ 	.word	0x00000001


	//----- nvinfo : EIATTR_CRS_STACK_SIZE
	.align		4
.L_106:
        /*0198*/ 	.byte	0x04, 0x1e
        /*019a*/ 	.short	(.L_108 - .L_107)
.L_107:
        /*019c*/ 	.word	0x00000000


	//----- nvinfo : EIATTR_CBANK_PARAM_SIZE
	.align		4
.L_108:
        /*01a0*/ 	.byte	0x03, 0x19
        /*01a2*/ 	.short	0x001d


	//----- nvinfo : EIATTR_PARAM_CBANK
	.align		4
        /*01a4*/ 	.byte	0x04, 0x0a
        /*01a6*/ 	.short	(.L_110 - .L_109)
	.align		4
.L_109:
        /*01a8*/ 	.word	index@(.nv.constant0._ZN3cub18CUB_300001_SM_10006detail6reduce28DeviceReduceSingleTileKernelINS2_10policy_hubIfyN4cuda3std3__44plusIfEEE10Policy1000EPfSC_iS9_ffNS7_10__identityEEEvT0_T1_T2_T3_T4_T6_)
        /*01ac*/ 	.short	0x0380
        /*01ae*/ 	.short	0x001d


	//----- nvinfo : EIATTR_SW_WAR
	.align		4
.L_110:
        /*01b0*/ 	.byte	0x04, 0x36
        /*01b2*/ 	.short	(.L_112 - .L_111)
.L_111:
        /*01b4*/ 	.word	0x00000008
.L_112:


//--------------------- .nv.info._ZN3cub18CUB_300001_SM_10006detail6reduce18DeviceReduceKernelINS2_10policy_hubIfyN4cuda3std3__44plusIfEEE10Policy1000EN6thrust24THRUST_300001_SM_1000_NS6detail15normal_iteratorINSD_10device_ptrIfEEEEyS9_f6squareEEvT0_PT3_T1_NS0_13GridEvenShareISN_EET2_T4_ --------------------------
	.section	.nv.info._ZN3cub18CUB_300001_SM_10006detail6reduce18DeviceReduceKernelINS2_10policy_hubIfyN4cuda3std3__44plusIfEEE10Policy1000EN6thrust24THRUST_300001_SM_1000_NS6detail15normal_iteratorINSD_10device_ptrIfEEEEyS9_f6squareEEvT0_PT3_T1_NS0_13GridEvenShareISN_EET2_T4_,"",@"SHT_CUDA_INFO"
	.sectionflags	@""
	.align	4


	//----- nvinfo : EIATTR_CUDA_API_VERSION
	.align		4
        /*0000*/ 	.byte	0x04, 0x37
        /*0002*/ 	.short	(.L_114 - .L_113)
.L_113:
        /*0004*/ 	.word	0x00000082


	//----- nvinfo : EIATTR_KPARAM_INFO
	.align		4
.L_114:
        /*0008*/ 	.byte	0x04, 0x17
        /*000a*/ 	.short	(.L_116 - .L_115)
.L_115:
        /*000c*/ 	.word	0x00000000
        /*0010*/ 	.short	0x0005
        /*0012*/ 	.short	0x0061
        /*0014*/ 	.byte	0x00, 0xf0, 0x05, 0x00


	//----- nvinfo : EIATTR_KPARAM_INFO
	.align		4
.L_116:
        /*0018*/ 	.byte	0x04, 0x17
        /*001a*/ 	.short	(.L_118 - .L_117)
.L_117:
        /*001c*/ 	.word	0x00000000
        /*0020*/ 	.short	0x0004
        /*0022*/ 	.short	0x0060
        /*0024*/ 	.byte	0x00, 0xf0, 0x05, 0x00


	//----- nvinfo : EIATTR_KPARAM_INFO
	.align		4
.L_118:
        /*0028*/ 	.byte	0x04, 0x17
        /*002a*/ 	.short	(.L_120 - .L_119)
.L_119:
        /*002c*/ 	.word	0x00000000
        /*0030*/ 	.short	0x0003
        /*0032*/ 	.short	0x0018
        /*0034*/ 	.byte	0x00, 0xf0, 0x21, 0x01


	//----- nvinfo : EIATTR_KPARAM_INFO
	.align		4
.L_120:
        /*0038*/ 	.byte	0x04, 0x17
        /*003a*/ 	.short	(.L_122 - .L_121)
.L_121:
        /*003c*/ 	.word	0x00000000
        /*0040*/ 	.short	0x0002
        /*0042*/ 	.short	0x0010
        /*0044*/ 	.byte	0x00, 0xf0, 0x21, 0x00


	//----- nvinfo : EIATTR_KPARAM_INFO
	.align		4
.L_122:
        /*0048*/ 	.byte	0x04, 0x17
        /*004a*/ 	.short	(.L_124 - .L_123)
.L_123:
        /*004c*/ 	.word	0x00000000
        /*0050*/ 	.short	0x0001
        /*0052*/ 	.short	0x0008
        /*0054*/ 	.byte	0x00, 0xf5, 0x21, 0x00


	//----- nvinfo : EIATTR_KPARAM_INFO
	.align		4
.L_124:
        /*0058*/ 	.byte	0x04, 0x17
        /*005a*/ 	.short	(.L_126 - .L_125)
.L_125:
        /*005c*/ 	.word	0x00000000
        /*0060*/ 	.short	0x0000
        /*0062*/ 	.short	0x0000
        /*0064*/ 	.byte	0x00, 0xf0, 0x21, 0x00


	//----- nvinfo : EIATTR_SPARSE_MMA_MASK
	.align		4
.L_126:
        /*0068*/ 	.byte	0x03, 0x50
        /*006a*/ 	.short	0x0000


	//----- nvinfo : EIATTR_MAXREG_COUNT
	.align		4
        /*006c*/ 	.byte	0x03, 0x1b
        /*006e*/ 	.short	0x00ff


	//----- nvinfo : EIATTR_NUM_BARRIERS
	.align		4
        /*0070*/ 	.byte	0x02, 0x4c
        /*0072*/ 	.byte	0x01
	.zero		1


	//----- nvinfo : EIATTR_MERCURY_ISA_VERSION
	.align		4
        /*0074*/ 	.byte	0x03, 0x5f
        /*0076*/ 	.short	0x0101


	//----- nvinfo : EIATTR_COOP_GROUP_MASK_REGIDS
	.align		4
        /*0078*/ 	.byte	0x04, 0x29
        /*007a*/ 	.short	(.L_128 - .L_127)


	//   ....[0]....
.L_127:
        /*007c*/ 	.word	0xffffffff


	//   ....[1]....
        /*0080*/ 	.word	0xffffffff


	//   ....[2]....
        /*0084*/ 	.word	0xffffffff


	//   ....[3]....
        /*0088*/ 	.word	0xffffffff


	//   ....[4]....
        /*008c*/ 	.word	0xffffffff


	//   ....[5]....
        /*0090*/ 	.word	0xffffffff


	//   ....[6]....
        /*0094*/ 	.word	0xffffffff


	//   ....[7]....
        /*0098*/ 	.word	0xffffffff


	//   ....[8]....
        /*009c*/ 	.word	0xffffffff


	//   ....[9]....
        /*00a0*/ 	.word	0xffffffff


	//   ....[10]....
        /*00a4*/ 	.word	0xffffffff


	//   ....[11]....
        /*00a8*/ 	.word	0xffffffff


	//   ....[12]....
        /*00ac*/ 	.word	0xffffffff


	//   ....[13]....
        /*00b0*/ 	.word	0xffffffff


	//   ....[14]....
        /*00b4*/ 	.word	0xffffffff


	//----- nvinfo : EIATTR_COOP_GROUP_INSTR_OFFSETS
	.align		4
.L_128:
        /*00b8*/ 	.byte	0x04, 0x28
        /*00ba*/ 	.short	(.L_130 - .L_129)


	//   ....[0]....
.L_129:
        /*00bc*/ 	.word	0x000009c0


	//   ....[1]....
        /*00c0*/ 	.word	0x00000a20


	//   ....[2]....
        /*00c4*/ 	.word	0x00000a90


	//   ....[3]....
        /*00c8*/ 	.word	0x00000ae0


	//   ....[4]....
        /*00cc*/ 	.word	0x00000b10


	//   ....[5]....
        /*00d0*/ 	.word	0x00000cd0


	//   ....[6]....
        /*00d4*/ 	.word	0x00000d60


	//   ....[7]....
        /*00d8*/ 	.word	0x00000da0


	//   ....[8]....
        /*00dc*/ 	.word	0x00000df0


	//   ....[9]....
        /*00e0*/ 	.word	0x00000e30


	//   ....[10]....
        /*00e4*/ 	.word	0x000020e0


	//   ....[11]....
        /*00e8*/ 	.word	0x00002170


	//   ....[12]....
        /*00ec*/ 	.word	0x000021c0


	//   ....[13]....
        /*00f0*/ 	.word	0x00002200


	//   ....[14]....
        /*00f4*/ 	.word	0x00002230


	//----- nvinfo : EIATTR_VRC_CTA_INIT_COUNT
	.align		4
.L_130:
        /*00f8*/ 	.byte	0x02, 0x4a
	.zero		1
	.zero		1


	//----- nvinfo : EIATTR_EXIT_INSTR_OFFSETS
	.align		4
        /*00fc*/ 	.byte	0x04, 0x1c
        /*00fe*/ 	.short	(.L_132 - .L_131)


	//   ....[0]....
.L_131:
        /*0100*/ 	.word	0x00002380


	//   ....[1]....
        /*0104*/ 	.word	0x000023e0


	//----- nvinfo : EIATTR_MAX_THREADS
	.align		4
.L_132:
        /*0108*/ 	.byte	0x04, 0x05
        /*010a*/ 	.short	(.L_134 - .L_133)
.L_133:
        /*010c*/ 	.word	0x00000100
        /*0110*/ 	.word	0x00000001
        /*0114*/ 	.word	0x00000001


	//----- nvinfo : EIATTR_CRS_STACK_SIZE
	.align		4
.L_134:
        /*0118*/ 	.byte	0x04, 0x1e
        /*011a*/ 	.short	(.L_136 - .L_135)
.L_135:
        /*011c*/ 	.word	0x00000000


	//----- nvinfo : EIATTR_CBANK_PARAM_SIZE
	.align		4
.L_136:
        /*0120*/ 	.byte	0x03, 0x19
        /*0122*/ 	.short	0x0062


	//----- nvinfo : EIATTR_PARAM_CBANK
	.align		4
        /*0124*/ 	.byte	0x04, 0x0a
        /*0126*/ 	.short	(.L_138 - .L_137)
	.align		4
.L_137:
        /*0128*/ 	.word	index@(.nv.constant0._ZN3cub18CUB_300001_SM_10006detail6reduce18DeviceReduceKernelINS2_10policy_hubIfyN4cuda3std3__44plusIfEEE10Policy1000EN6thrust24THRUST_300001_SM_1000_NS6detail15normal_iteratorINSD_10device_ptrIfEEEEyS9_f6squareEEvT0_PT3_T1_NS0_13GridEvenShareISN_EET2_T4_)
        /*012c*/ 	.short	0x0380
        /*012e*/ 	.short	0x0062


	//----- nvinfo : EIATTR_SW_WAR
	.align		4
.L_138:
        /*0130*/ 	.byte	0x04, 0x36
        /*0132*/ 	.short	(.L_140 - .L_139)
.L_139:
        /*0134*/ 	.word	0x00000008
.L_140:


//--------------------- .nv.info._ZN3cub18CUB_300001_SM_10006detail6reduce28DeviceReduceSingleTileKernelINS2_10policy_hubIfyN4cuda3std3__44plusIfEEE10Policy1000EN6thrust24THRUST_300001_SM_1000_NS6detail15normal_iteratorINSD_10device_ptrIfEEEEPfyS9_ff6squareEEvT0_T1_T2_T3_T4_T6_ --------------------------
	.section	.nv.info._ZN3cub18CUB_300001_SM_10006detail6reduce28DeviceReduceSingleTileKernelINS2_10policy_hubIfyN4cuda3std3__44plusIfEEE10Policy1000EN6thrust24THRUST_300001_SM_1000_NS6detail15normal_iteratorINSD_10device_ptrIfEEEEPfyS9_ff6squareEEvT0_T1_T2_T3_T4_T6_,"",@"SHT_CUDA_INFO"
	.sectionflags	@""
	.align	4


	//----- nvinfo : EIATTR_CUDA_API_VERSION
	.align		4
        /*0000*/ 	.byte	0x04, 0x37
        /*0002*/ 	.short	(.L_142 - .L_141)
.L_141:
        /*0004*/ 	.word	0x00000082


	//----- nvinfo : EIATTR_KPARAM_INFO
	.align		4
.L_142:
        /*0008*/ 	.byte	0x04, 0x17
        /*000a*/ 	.short	(.L_144 - .L_143)
.L_143:
        /*000c*/ 	.word	0x00000000
        /*0010*/ 	.short	0x0005
        /*0012*/ 	.short	0x0020
        /*0014*/ 	.byte	0x00, 0xf0, 0x05, 0x00


	//----- nvinfo : EIATTR_KPARAM_INFO
	.align		4
.L_144:
        /*0018*/ 	.byte	0x04, 0x17
        /*001a*/ 	.short	(.L_146 - .L_145)
.L_145:
        /*001c*/ 	.word	0x00000000
        /*0020*/ 	.short	0x0004
        /*0022*/ 	.short	0x001c
        /*0024*/ 	.byte	0x00, 0xf0, 0x11, 0x00


	//----- nvinfo : EIATTR_KPARAM_INFO
	.align		4
.L_146:
        /*0028*/ 	.byte	0x04, 0x17
        /*002a*/ 	.short	(.L_148 - .L_147)
.L_147:
        /*002c*/ 	.word	0x00000000
        /*0030*/ 	.short	0x0003
        /*0032*/ 	.short	0x0018
        /*0034*/ 	.byte	0x00, 0xf0, 0x05, 0x00


	//----- nvinfo : EIATTR_KPARAM_INFO
	.align		4
.L_148:
        /*0038*/ 	.byte	0x04, 0x17
        /*003a*/ 	.short	(.L_150 - .L_149)
.L_149:
        /*003c*/ 	.word	0x00000000
        /*0040*/ 	.short	0x0002
        /*0042*/ 	.short	0x0010
        /*0044*/ 	.byte	0x00, 0xf0, 0x21, 0x00


	//----- nvinfo : EIATTR_KPARAM_INFO
	.align		4
.L_150:
        /*0048*/ 	.byte	0x04, 0x17
        /*004a*/ 	.short	(.L_152 - .L_151)
.L_151:
        /*004c*/ 	.word	0x00000000
        /*0050*/ 	.short	0x0001
        /*0052*/ 	.short	0x0008
        /*0054*/ 	.byte	0x00, 0xf5, 0x21, 0x00


	//----- nvinfo : EIATTR_KPARAM_INFO
	.align		4
.L_152:
        /*0058*/ 	.byte	0x04, 0x17
        /*005a*/ 	.short	(.L_154 - .L_153)
.L_153:
        /*005c*/ 	.word	0x00000000
        /*0060*/ 	.short	0x0000
        /*0062*/ 	.short	0x0000
        /*0064*/ 	.byte	0x00, 0xf0, 0x21, 0x00


	//----- nvinfo : EIATTR_SPARSE_MMA_MASK
	.align		4
.L_154:
        /*0068*/ 	.byte	0x03, 0x50
        /*006a*/ 	.short	0x0000


	//----- nvinfo : EIATTR_MAXREG_COUNT
	.align		4
        /*006c*/ 	.byte	0x03, 0x1b
        /*006e*/ 	.short	0x00ff


	//----- nvinfo : EIATTR_NUM_BARRIERS
	.align		4
        /*0070*/ 	.byte	0x02, 0x4c
        /*0072*/ 	.byte	0x01
	.zero		1


	//----- nvinfo : EIATTR_MERCURY_ISA_VERSION
	.align		4
        /*0074*/ 	.byte	0x03, 0x5f
        /*0076*/ 	.short	0x0101


	//----- nvinfo : EIATTR_COOP_GROUP_MASK_REGIDS
	.align		4
        /*0078*/ 	.byte	0x04, 0x29
        /*007a*/ 	.short	(.L_156 - .L_155)


	//   ....[0]....
.L_155:
        /*007c*/ 	.word	0xffffffff


	//   ....[1]....
        /*0080*/ 	.word	0xffffffff


	//   ....[2]....
        /*0084*/ 	.word	0xffffffff


	//   ....[3]....
        /*0088*/ 	.word	0xffffffff


	//   ....[4]....
        /*008c*/ 	.word	0xffffffff


	//   ....[5]....
        /*0090*/ 	.word	0xffffffff


	//   ....[6]....
        /*0094*/ 	.word	0xffffffff


	//   ....[7]....
        /*0098*/ 	.word	0xffffffff


	//   ....[8]....
        /*009c*/ 	.word	0xffffffff


	//   ....[9]....
        /*00a0*/ 	.word	0xffffffff


	//   ....[10]....
        /*00a4*/ 	.word	0xffffffff


	//   ....[11]....
        /*00a8*/ 	.word	0xffffffff


	//   ....[12]....
        /*00ac*/ 	.word	0xffffffff


	//   ....[13]....
        /*00b0*/ 	.word	0xffffffff


	//   ....[14]....
        /*00b4*/ 	.word	0xffffffff


	//----- nvinfo : EIATTR_COOP_GROUP_INSTR_OFFSETS
	.align		4
.L_156:
        /*00b8*/ 	.byte	0x04, 0x28
        /*00ba*/ 	.short	(.L_158 - .L_157)


	//   ....[0]....
.L_157:
        /*00bc*/ 	.word	0x00000940


	//   ....[1]....
        /*00c0*/ 	.word	0x000009a0


	//   ....[2]....
        /*00c4*/ 	.word	0x00000a10


	//   ....[3]....
        /*00c8*/ 	.word	0x00000a60


	//   ....[4]....
        /*00cc*/ 	.word	0x00000a90


	//   ....[5]....
        /*00d0*/ 	.word	0x00000c50


	//   ....[6]....
        /*00d4*/ 	.word	0x00000ce0


	//   ....[7]....
        /*00d8*/ 	.word	0x00000d30


	//   ....[8]....
        /*00dc*/ 	.word	0x00000d70


	//   ....[9]....
        /*00e0*/ 	.word	0x00000db0


	//   ....[10]....
        /*00e4*/ 	.word	0x00001ed0


	//   ....[11]....
        /*00e8*/ 	.word	0x00001f50


	//   ....[12]....
        /*00ec*/ 	.word	0x00001fa0


	//   ....[13]....
        /*00f0*/ 	.word	0x00001fe0


	//   ....[14]....
        /*00f4*/ 	.word	0x00002010


	//----- nvinfo : EIATTR_VRC_CTA_INIT_COUNT
	.align		4
.L_158:
        /*00f8*/ 	.byte	0x02, 0x4a
	.zero		1
	.zero		1


	//----- nvinfo : EIATTR_EXIT_INSTR_OFFSETS
	.align		4
        /*00fc*/ 	.byte	0x04, 0x1c
        /*00fe*/ 	.short	(.L_160 - .L_159)


	//   ....[0]....
.L_159:
        /*0100*/ 	.word	0x000000a0


	//   ....[1]....
        /*0104*/ 	.word	0x000000e0


	//   ....[2]....
        /*0108*/ 	.word	0x00002150


	//   ....[3]....
        /*010c*/ 	.word	0x000021a0


	//----- nvinfo : EIATTR_MAX_THREADS
	.align		4
.L_160:
        /*0110*/ 	.byte	0x04, 0x05
        /*0112*/ 	.short	(.L_162 - .L_161)
.L_161:
        /*0114*/ 	.word	0x00000100
        /*0118*/ 	.word	0x00000001
        /*011c*/ 	.word	0x00000001


	//----- nvinfo : EIATTR_CRS_STACK_SIZE
	.align		4
.L_162:
        /*0120*/ 	.byte	0x04, 0x1e
        /*0122*/ 	.short	(.L_164 - .L_163)
.L_163:
        /*0124*/ 	.word	0x00000000


	//----- nvinfo : EIATTR_CBANK_PARAM_SIZE
	.align		4
.L_164:
        /*0128*/ 	.byte	0x03, 0x19
        /*012a*/ 	.short	0x0021


	//----- nvinfo : EIATTR_PARAM_CBANK
	.align		4
        /*012c*/ 	.byte	0x04, 0x0a
        /*012e*/ 	.short	(.L_166 - .L_165)
	.align		4
.L_165:
        /*0130*/ 	.word	index@(.nv.constant0._ZN3cub18CUB_300001_SM_10006detail6reduce28DeviceReduceSingleTileKernelINS2_10policy_hubIfyN4cuda3std3__44plusIfEEE10Policy1000EN6thrust24THRUST_300001_SM_1000_NS6detail15normal_iteratorINSD_10device_ptrIfEEEEPfyS9_ff6squareEEvT0_T1_T2_T3_T4_T6_)
        /*0134*/ 	.short	0x0380
        /*0136*/ 	.short	0x0021


	//----- nvinfo : EIATTR_SW_WAR
	.align		4
.L_166:
        /*0138*/ 	.byte	0x04, 0x36
        /*013a*/ 	.short	(.L_168 - .L_167)
.L_167:
        /*013c*/ 	.word	0x00000008
.L_168:


//--------------------- .nv.info._ZN3cub18CUB_300001_SM_10006detail6reduce28DeviceReduceSingleTileKernelINS2_10policy_hubIfjN4cuda3std3__44plusIfEEE10Policy1000EPfSC_iS9_ffNS7_10__identityEEEvT0_T1_T2_T3_T4_T6_ --------------------------
	.section	.nv.info._ZN3cub18CUB_300001_SM_10006detail6reduce28DeviceReduceSingleTileKernelINS2_10policy_hubIfjN4cuda3std3__44plusIfEEE10Policy1000EPfSC_iS9_ffNS7_10__identityEEEvT0_T1_T2_T3_T4_T6_,"",@"SHT_CUDA_INFO"
	.sectionflags	@""
	.align	4


	//----- nvinfo : EIATTR_CUDA_API_VERSION
	.align		4
        /*0000*/ 	.byte	0x04, 0x37
        /*0002*/ 	.short	(.L_170 - .L_169)
.L_169:
        /*0004*/ 	.word	0x00000082


	//----- nvinfo : EIATTR_KPARAM_INFO
	.align		4
.L_170:
        /*0008*/ 	.byte	0x04, 0x17
        /*000a*/ 	.short	(.L_172 - .L_171)
.L_171:
        /*000c*/ 	.word	0x00000000
        /*0010*/ 	.short	0x0005
        /*0012*/ 	.short	0x001c
        /*0014*/ 	.byte	0x00, 0xf0, 0x05, 0x00


	//----- nvinfo : EIATTR_KPARAM_INFO
	.align		4
.L_172:
        /*0018*/ 	.byte	0x04, 0x17
        /*001a*/ 	.short	(.L_174 - .L_173)
.L_173:
        /*001c*/ 	.word	0x00000000
        /*0020*/ 	.short	0x0004
        /*0022*/ 	.short	0x0018
        /*0024*/ 	.byte	0x00, 0xf0, 0x11, 0x00


	//----- nvinfo : EIATTR_KPARAM_INFO
	.align		4
.L_174:
        /*0028*/ 	.byte	0x04, 0x17
        /*002a*/ 	.short	(.L_176 - .L_175)
.L_175:
        /*002c*/ 	.word	0x00000000
        /*0030*/ 	.short	0x0003
        /*0032*/ 	.short	0x0014
        /*0034*/ 	.byte	0x00, 0xf0, 0x05, 0x00


	//----- nvinfo : EIATTR_KPARAM_INFO
	.align		4
.L_176:
        /*0038*/ 	.byte	0x04, 0x17
        /*003a*/ 	.short	(.L_178 - .L_177)
.L_177:
        /*003c*/ 	.word	0x00000000
        /*0040*/ 	.short	0x0002
        /*0042*/ 	.short	0x0010
        /*0044*/ 	.byte	0x00, 0xf0, 0x11, 0x00


	//----- nvinfo : EIATTR_KPARAM_INFO
	.align		4
.L_178:
        /*0048*/ 	.byte	0x04, 0x17
        /*004a*/ 	.short	(.L_180 - .L_179)
.L_179:
        /*004c*/ 	.word	0x00000000
        /*0050*/ 	.short	0x0001
        /*0052*/ 	.short	0x0008
        /*0054*/ 	.byte	0x00, 0xf5, 0x21, 0x00


	//----- nvinfo : EIATTR_KPARAM_INFO
	.align		4
.L_180:
        /*0058*/ 	.byte	0x04, 0x17
        /*005a*/ 	.short	(.L_182 - .L_181)
.L_181:
        /*005c*/ 	.word	0x00000000
        /*0060*/ 	.short	0x0000
        /*0062*/ 	.short	0x0000
        /*0064*/ 	.byte	0x00, 0xf5, 0x21, 0x00


	//----- nvinfo : EIATTR_SPARSE_MMA_MASK
	.align		4
.L_182:
        /*0068*/ 	.byte	0x03, 0x50
        /*006a*/ 	.short	0x0000


	//----- nvinfo : EIATTR_MAXREG_COUNT
	.align		4
        /*006c*/ 	.byte	0x03, 0x1b
        /*006e*/ 	.short	0x0080


	//----- nvinfo : EIATTR_NUM_BARRIERS
	.align		4
        /*0070*/ 	.byte	0x02, 0x4c
        /*0072*/ 	.byte	0x01
	.zero		1


	//----- nvinfo : EIATTR_MERCURY_ISA_VERSION
	.align		4
        /*0074*/ 	.byte	0x03, 0x5f
        /*0076*/ 	.short	0x0101


	//----- nvinfo : EIATTR_UNUSED_LOAD_BYTE_OFFSET
	.align		4
        /*0078*/ 	.byte	0x04, 0x44
        /*007a*/ 	.short	(.L_184 - .L_183)


	//   ....[0]....
.L_183:
        /*007c*/ 	.word	0x00000b70
        /*0080*/ 	.word	0x0000fff0


	//   ....[1]....
        /*0084*/ 	.word	0x00000f80
        /*0088*/ 	.word	0x0000fff0


	//   ....[2]....
        /*008c*/ 	.word	0x00002010
        /*0090*/ 	.word	0x0000fff0


	//   ....[3]....
        /*0094*/ 	.word	0x00002bb0
        /*0098*/ 	.word	0x0000fff0


	//   ....[4]....
        /*009c*/ 	.word	0x00002fc0
        /*00a0*/ 	.word	0x0000fff0


	//   ....[5]....
        /*00a4*/ 	.word	0x00004140
        /*00a8*/ 	.word	0x0000fff0


	//----- nvinfo : EIATTR_COOP_GROUP_MASK_REGIDS
	.align		4
.L_184:
        /*00ac*/ 	.byte	0x04, 0x29
        /*00ae*/ 	.short	(.L_186 - .L_185)


	//   ....[0]....
.L_185:
        /*00b0*/ 	.word	0xffffffff


	//   ....[1]....
        /*00b4*/ 	.word	0xffffffff


	//   ....[2]....
        /*00b8*/ 	.word	0xffffffff


	//   ....[3]....
        /*00bc*/ 	.word	0xffffffff


	//   ....[4]....
        /*00c0*/ 	.word	0xffffffff


	//   ....[5]....
        /*00c4*/ 	.word	0xffffffff


	//   ....[6]....
        /*00c8*/ 	.word	0xffffffff


	//   ....[7]....
        /*00cc*/ 	.word	0xffffffff


	//   ....[8]....
        /*00d0*/ 	.word	0xffffffff


	//   ....[9]....
        /*00d4*/ 	.word	0xffffffff


	//   ....[10]....
        /*00d8*/ 	.word	0xffffffff


	//   ....[11]....
        /*00dc*/ 	.word	0xffffffff


	//   ....[12]....
        /*00e0*/ 	.word	0xffffffff


	//   ....[13]....
        /*00e4*/ 	.word	0xffffffff


	//   ....[14]....
        /*00e8*/ 	.word	0xffffffff


	//   ....[15]....
        /*00ec*/ 	.word	0xffffffff


	//   ....[16]....
        /*00f0*/ 	.word	0xffffffff


	//   ....[17]....
        /*00f4*/ 	.word	0xffffffff


	//   ....[18]....
        /*00f8*/ 	.word	0xffffffff


	//   ....[19]....
        /*00fc*/ 	.word	0xffffffff


	//   ....[20]....
        /*0100*/ 	.word	0xffffffff


	//   ....[21]....
        /*0104*/ 	.word	0xffffffff


	//   ....[22]....
        /*0108*/ 	.word	0xffffffff


	//   ....[23]....
        /*010c*/ 	.word	0xffffffff


	//   ....[24]....
        /*0110*/ 	.word	0xffffffff


	//   ....[25]....
        /*0114*/ 	.word	0xffffffff


	//   ....[26]....
        /*0118*/ 	.word	0xffffffff


	//   ....[27]....
        /*011c*/ 	.word	0xffffffff


	//   ....[28]....
        /*0120*/ 	.word	0xffffffff


	//   ....[29]....
        /*0124*/ 	.word	0xffffffff


	//----- nvinfo : EIATTR_COOP_GROUP_INSTR_OFFSETS
	.align		4
.L_186:
        /*0128*/ 	.byte	0x04, 0x28
        /*012a*/ 	.short	(.L_188 - .L_187)


	//   ....[0]....
.L_187:
        /*012c*/ 	.word	0x00000980


	//   ....[1]....
        /*0130*/ 	.word	0x000009e0


	//   ....[2]....
        /*0134*/ 	.word	0x00000a50


	//   ....[3]....
        /*0138*/ 	.word	0x00000aa0


	//   ....[4]....
        /*013c*/ 	.word	0x00000ad0


	//   ....[5]....
        /*0140*/ 	.word	0x00000d20


	//   ....[6]....
        /*0144*/ 	.word	0x00000db0


	//   ....[7]....
        /*0148*/ 	.word	0x00000df0


	//   ....[8]....
        /*014c*/ 	.word	0x00000e40


	//   ....[9]....
        /*0150*/ 	.word	0x00000e80


	//   ....[10]....
        /*0154*/ 	.word	0x00001e30


	//   ....[11]....
        /*0158*/ 	.word	0x00001eb0


	//   ....[12]....
        /*015c*/ 	.word	0x00001f00


	//   ....[13]....
        /*0160*/ 	.word	0x00001f40


	//   ....[14]....
        /*0164*/ 	.word	0x00001f70


	//   ....[15]....
        /*0168*/ 	.word	0x000029c0


	//   ....[16]....
        /*016c*/ 	.word	0x00002a20


	//   ....[17]....
        /*0170*/ 	.word	0x00002a90


	//   ....[18]....
        /*0174*/ 	.word	0x00002ae0


	//   ....[19]....
        /*0178*/ 	.word	0x00002b10


	//   ....[20]....
        /*017c*/ 	.word	0x00002d60


	//   ....[21]....
        /*0180*/ 	.word	0x00002de0


	//   ....[22]....
        /*0184*/ 	.word	0x00002e20


	//   ....[23]....
        /*0188*/ 	.word	0x00002e60


	//   ....[24]....
        /*018c*/ 	.word	0x00002ec0


	//   ....[25]....
        /*0190*/ 	.word	0x00003f60


	//   ....[26]....
        /*0194*/ 	.word	0x00003fe0


	//   ....[27]....
        /*0198*/ 	.word	0x00004030


	//   ....[28]....
        /*019c*/ 	.word	0x00004070


	//   ....[29]....
        /*01a0*/ 	.word	0x000040a0


	//----- nvinfo : EIATTR_VRC_CTA_INIT_COUNT
	.align		4
.L_188:
        /*01a4*/ 	.byte	0x02, 0x4a
	.zero		1
	.zero		1


	//----- nvinfo : EIATTR_EXIT_INSTR_OFFSETS
	.align		4
        /*01a8*/ 	.byte	0x04, 0x1c
        /*01aa*/ 	.short	(.L_190 - .L_189)


	//   ....[0]....
.L_189:
        /*01ac*/ 	.word	0x00000080


	//   ....[1]....
        /*01b0*/ 	.word	0x000000c0


	//   ....[2]....
        /*01b4*/ 	.word	0x00004280


	//   ....[3]....
        /*01b8*/ 	.word	0x000042d0


	//----- nvinfo : EIATTR_MAX_THREADS
	.align		4
.L_190:
        /*01bc*/ 	.byte	0x04, 0x05
        /*01be*/ 	.short	(.L_192 - .L_191)
.L_191:
        /*01c0*/ 	.word	0x00000200
        /*01c4*/ 	.word	0x00000001
        /*01c8*/ 	.word	0x00000001


	//----- nvinfo : EIATTR_CRS_STACK_SIZE
	.align		4
.L_192:
        /*01cc*/ 	.byte	0x04, 0x1e
        /*01ce*/ 	.short	(.L_194 - .L_193)
.L_193:
        /*01d0*/ 	.word	0x00000000


	//----- nvinfo : EIATTR_CBANK_PARAM_SIZE
	.align		4
.L_194:
        /*01d4*/ 	.byte	0x03, 0x19
        /*01d6*/ 	.short	0x001d


	//----- nvinfo : EIATTR_PARAM_CBANK
	.align		4
        /*01d8*/ 	.byte	0x04, 0x0a
        /*01da*/ 	.short	(.L_196 - .L_195)
	.align		4
.L_195:
        /*01dc*/ 	.word	index@(.nv.constant0._ZN3cub18CUB_300001_SM_10006detail6reduce28DeviceReduceSingleTileKernelINS2_10policy_hubIfjN4cuda3std3__44plusIfEEE10Policy1000EPfSC_iS9_ffNS7_10__identityEEEvT0_T1_T2_T3_T4_T6_)
        /*01e0*/ 	.short	0x0380
        /*01e2*/ 	.short	0x001d


	//----- nvinfo : EIATTR_SW_WAR
	.align		4
.L_196:
        /*01e4*/ 	.byte	0x04, 0x36
        /*01e6*/ 	.short	(.L_198 - .L_197)
.L_197:
        /*01e8*/ 	.word	0x00000008
.L_198:


//--------------------- .nv.info._ZN3cub18CUB_300001_SM_10006detail6reduce18DeviceReduceKernelINS2_10policy_hubIfjN4cuda3std3__44plusIfEEE10Policy1000EN6thrust24THRUST_300001_SM_1000_NS6detail15normal_iteratorINSD_10device_ptrIfEEEEjS9_f6squareEEvT0_PT3_T1_NS0_13GridEvenShareISN_EET2_T4_ --------------------------
	.section	.nv.info._ZN3cub18CUB_300001_SM_10006detail6reduce18DeviceReduceKernelINS2_10policy_hubIfjN4cuda3std3__44plusIfEEE10Policy1000EN6thrust24THRUST_300001_SM_1000_NS6detail15normal_iteratorINSD_10device_ptrIfEEEEjS9_f6squareEEvT0_PT3_T1_NS0_13GridEvenShareISN_EET2_T4_,"",@"SHT_CUDA_INFO"
	.sectionflags	@""
	.align	4


	//----- nvinfo : EIATTR_CUDA_API_VERSION
	.align		4
        /*0000*/ 	.byte	0x04, 0x37
        /*0002*/ 	.short	(.L_200 - .L_199)
.L_199:
        /*0004*/ 	.word	0x00000082


	//----- nvinfo : EIATTR_KPARAM_INFO
	.align		4
.L_200:
        /*0008*/ 	.byte	0x04, 0x17
        /*000a*/ 	.short	(.L_202 - .L_201)
.L_201:
        /*000c*/ 	.word	0x00000000
        /*0010*/ 	.short	0x0005
        /*0012*/ 	.short	0x003d
        /*0014*/ 	.byte	0x00, 0xf0, 0x05, 0x00


	//----- nvinfo : EIATTR_KPARAM_INFO
	.align		4
.L_202:
        /*0018*/ 	.byte	0x04, 0x17
        /*001a*/ 	.short	(.L_204 - .L_203)
.L_203:
        /*001c*/ 	.word	0x00000000
        /*0020*/ 	.short	0x0004
        /*0022*/ 	.short	0x003c
        /*0024*/ 	.byte	0x00, 0xf0, 0x05, 0x00


	//----- nvinfo : EIATTR_KPARAM_INFO
	.align		4
.L_204:
        /*0028*/ 	.byte	0x04, 0x17
        /*002a*/ 	.short	(.L_206 - .L_205)
.L_205:
        /*002c*/ 	.word	0x00000000
        /*0030*/ 	.short	0x0003
        /*0032*/ 	.short	0x0014
        /*0034*/ 	.byte	0x00, 0xf0, 0xa1, 0x00


	//----- nvinfo : EIATTR_KPARAM_INFO
	.align		4
.L_206:
        /*0038*/ 	.byte	0x04, 0x17
        /*003a*/ 	.short	(.L_208 - .L_207)
.L_207:
        /*003c*/ 	.word	0x00000000
        /*0040*/ 	.short	0x0002
        /*0042*/ 	.short	0x0010
        /*0044*/ 	.byte	0x00, 0xf0, 0x11, 0x00


	//----- nvinfo : EIATTR_KPARAM_INFO
	.align		4
.L_208:
        /*0048*/ 	.byte	0x04, 0x17
        /*004a*/ 	.short	(.L_210 - .L_209)
.L_209:
        /*004c*/ 	.word	0x00000000
        /*0050*/ 	.short	0x0001
        /*0052*/ 	.short	0x0008
        /*0054*/ 	.byte	0x00, 0xf5, 0x21, 0x00


	//----- nvinfo : EIATTR_KPARAM_INFO
	.align		4
.L_210:
        /*0058*/ 	.byte	0x04, 0x17
        /*005a*/ 	.short	(.L_212 - .L_211)
.L_211:
        /*005c*/ 	.word	0x00000000
        /*0060*/ 	.short	0x0000
        /*0062*/ 	.short	0x0000
        /*0064*/ 	.byte	0x00, 0xf0, 0x21, 0x00


	//----- nvinfo : EIATTR_SPARSE_MMA_MASK
	.align		4
.L_212:
        /*0068*/ 	.byte	0x03, 0x50
        /*006a*/ 	.short	0x0000


	//----- nvinfo : EIATTR_MAXREG_COUNT
	.align		4
        /*006c*/ 	.byte	0x03, 0x1b
        /*006e*/ 	.short	0x0080


	//----- nvinfo : EIATTR_NUM_BARRIERS
	.align		4
        /*0070*/ 	.byte	0x02, 0x4c
        /*0072*/ 	.byte	0x01
	.zero		1


	//----- nvinfo : EIATTR_MERCURY_ISA_VERSION
	.align		4
        /*0074*/ 	.byte	0x03, 0x5f
        /*0076*/ 	.short	0x0101


	//----- nvinfo : EIATTR_UNUSED_LOAD_BYTE_OFFSET
	.align		4
        /*0078*/ 	.byte	0x04, 0x44
        /*007a*/ 	.short	(.L_214 - .L_213)


	//   ....[0]....
.L_213:
        /*007c*/ 	.word	0x00000df0
        /*0080*/ 	.word	0x0000fff0


	//   ....[1]....
        /*0084*/ 	.word	0x00001200
        /*0088*/ 	.word	0x0000fff0


	//   ....[2]....
        /*008c*/ 	.word	0x000027c0
        /*0090*/ 	.word	0x0000fff0


	//----- nvinfo : EIATTR_COOP_GROUP_MASK_REGIDS
	.align		4
.L_214:
        /*0094*/ 	.byte	0x04, 0x29
        /*0096*/ 	.short	(.L_216 - .L_215)


	//   ....[0]....
.L_215:
        /*0098*/ 	.word	0xffffffff


	//   ....[1]....
        /*009c*/ 	.word	0xffffffff


	//   ....[2]....
        /*00a0*/ 	.word	0xffffffff


	//   ....[3]....
        /*00a4*/ 	.word	0xffffffff


	//   ....[4]....
        /*00a8*/ 	.word	0xffffffff


	//   ....[5]....
        /*00ac*/ 	.word	0xffffffff


	//   ....[6]....
        /*00b0*/ 	.word	0xffffffff


	//   ....[7]....
        /*00b4*/ 	.word	0xffffffff


	//   ....[8]....
        /*00b8*/ 	.word	0xffffffff


	//   ....[9]....
        /*00bc*/ 	.word	0xffffffff


	//   ....[10]....
        /*00c0*/ 	.word	0xffffffff


	//   ....[11]....
        /*00c4*/ 	.word	0xffffffff


	//   ....[12]....
        /*00c8*/ 	.word	0xffffffff


	//   ....[13]....
        /*00cc*/ 	.word	0xffffffff


	//   ....[14]....
        /*00d0*/ 	.word	0xffffffff


	//----- nvinfo : EIATTR_COOP_GROUP_INSTR_OFFSETS
	.align		4
.L_216:
        /*00d4*/ 	.byte	0x04, 0x28
        /*00d6*/ 	.short	(.L_218 - .L_217)


	//   ....[0]....
.L_217:
        /*00d8*/ 	.word	0x00000c00


	//   ....[1]....
        /*00dc*/ 	.word	0x00000c60


	//   ....[2]....
        /*00e0*/ 	.word	0x00000cd0


	//   ....[3]....
        /*00e4*/ 	.word	0x00000d20


	//   ....[4]....
        /*00e8*/ 	.word	0x00000d50


	//   ....[5]....
        /*00ec*/ 	.word	0x00000fa0


	//   ....[6]....
        /*00f0*/ 	.word	0x00001030


	//   ....[7]....
        /*00f4*/ 	.word	0x00001080


	//   ....[8]....
        /*00f8*/ 	.word	0x000010c0


	//   ....[9]....
        /*00fc*/ 	.word	0x00001100


	//   ....[10]....
        /*0100*/ 	.word	0x000025d0


	//   ....[11]....
        /*0104*/ 	.word	0x00002660


	//   ....[12]....
        /*0108*/ 	.word	0x000026b0


	//   ....[13]....
        /*010c*/ 	.word	0x000026f0


	//   ....[14]....
        /*0110*/ 	.word	0x00002720


	//----- nvinfo : EIATTR_VRC_CTA_INIT_COUNT
	.align		4
.L_218:
        /*0114*/ 	.byte	0x02, 0x4a
	.zero		1
	.zero		1


	//----- nvinfo : EIATTR_EXIT_INSTR_OFFSETS
	.align		4
        /*0118*/ 	.byte	0x04, 0x1c
        /*011a*/ 	.short	(.L_220 - .L_219)


	//   ....[0]....
.L_219:
        /*011c*/ 	.word	0x00002900


	//   ....[1]....
        /*0120*/ 	.word	0x00002940


	//----- nvinfo : EIATTR_MAX_THREADS
	.align		4
.L_220:
        /*0124*/ 	.byte	0x04, 0x05
        /*0126*/ 	.short	(.L_222 - .L_221)
.L_221:
        /*0128*/ 	.word	0x00000200
        /*012c*/ 	.word	0x00000001
        /*0130*/ 	.word	0x00000001


	//----- nvinfo : EIATTR_CRS_STACK_SIZE
	.align		4
.L_222:
        /*0134*/ 	.byte	0x04, 0x1e
        /*0136*/ 	.short	(.L_224 - .L_223)
.L_223:
        /*0138*/ 	.word	0x00000000


	//----- nvinfo : EIATTR_CBANK_PARAM_SIZE
	.align		4
.L_224:
        /*013c*/ 	.byte	0x03, 0x19
        /*013e*/ 	.short	0x003e


	//----- nvinfo : EIATTR_PARAM_CBANK
	.align		4
        /*0140*/ 	.byte	0x04, 0x0a
        /*0142*/ 	.short	(.L_226 - .L_225)
	.align		4
.L_225:
        /*0144*/ 	.word	index@(.nv.constant0._ZN3cub18CUB_300001_SM_10006detail6reduce18DeviceReduceKernelINS2_10policy_hubIfjN4cuda3std3__44plusIfEEE10Policy1000EN6thrust24THRUST_300001_SM_1000_NS6detail15normal_iteratorINSD_10device_ptrIfEEEEjS9_f6squareEEvT0_PT3_T1_NS0_13GridEvenShareISN_EET2_T4_)
        /*0148*/ 	.short	0x0380
        /*014a*/ 	.short	0x003e


	//----- nvinfo : EIATTR_SW_WAR
	.align		4
.L_226:
        /*014c*/ 	.byte	0x04, 0x36
        /*014e*/ 	.short	(.L_228 - .L_227)
.L_227:
        /*0150*/ 	.word	0x00000008
.L_228:


//--------------------- .nv.info._ZN3cub18CUB_300001_SM_10006detail6reduce28DeviceReduceSingleTileKernelINS2_10policy_hubIfjN4cuda3std3__44plusIfEEE10Policy1000EN6thrust24THRUST_300001_SM_1000_NS6detail15normal_iteratorINSD_10device_ptrIfEEEEPfjS9_ff6squareEEvT0_T1_T2_T3_T4_T6_ --------------------------
	.section	.nv.info._ZN3cub18CUB_300001_SM_10006detail6reduce28DeviceReduceSingleTileKernelINS2_10policy_hubIfjN4cuda3std3__44plusIfEEE10Policy1000EN6thrust24THRUST_300001_SM_1000_NS6detail15normal_iteratorINSD_10device_ptrIfEEEEPfjS9_ff6squareEEvT0_T1_T2_T3_T4_T6_,"",@"SHT_CUDA_INFO"
	.sectionflags	@""
	.align	4


	//----- nvinfo : EIATTR_CUDA_API_VERSION
	.align		4
        /*0000*/ 	.byte	0x04, 0x37
        /*0002*/ 	.short	(.L_230 - .L_229)
.L_229:
        /*0004*/ 	.word	0x00000082


	//----- nvinfo : EIATTR_KPARAM_INFO
	.align		4
.L_230:
        /*0008*/ 	.byte	0x04, 0x17
        /*000a*/ 	.short	(.L_232 - .L_231)
.L_231:
        /*000c*/ 	.word	0x00000000
        /*0010*/ 	.short	0x0005
        /*0012*/ 	.short	0x001c
        /*0014*/ 	.byte	0x00, 0xf0, 0x05, 0x00


	//----- nvinfo : EIATTR_KPARAM_INFO
	.align		4
.L_232:
        /*0018*/ 	.byte	0x04, 0x17
        /*001a*/ 	.short	(.L_234 - .L_233)
.L_233:
        /*001c*/ 	.word	0x00000000
        /*0020*/ 	.short	0x0004
        /*0022*/ 	.short	0x0018
        /*0024*/ 	.byte	0x00, 0xf0, 0x11, 0x00


	//----- nvinfo : EIATTR_KPARAM_INFO
	.align		4
.L_234:
        /*0028*/ 	.byte	0x04, 0x17
        /*002a*/ 	.short	(.L_236 - .L_235)
.L_235:
        /*002c*/ 	.word	0x00000000
        /*0030*/ 	.short	0x0003
        /*0032*/ 	.short	0x0014
        /*0034*/ 	.byte	0x00, 0xf0, 0x05, 0x00


	//----- nvinfo : EIATTR_KPARAM_INFO
	.align		4
.L_236:
        /*0038*/ 	.byte	0x04, 0x17
        /*003a*/ 	.short	(.L_238 - .L_237)
.L_237:
        /*003c*/ 	.word	0x00000000
        /*0040*/ 	.short	0x0002
        /*0042*/ 	.short	0x0010
        /*0044*/ 	.byte	0x00, 0xf0, 0x11, 0x00


	//----- nvinfo : EIATTR_KPARAM_INFO
	.align		4
.L_238:
        /*0048*/ 	.byte	0x04, 0x17
        /*004a*/ 	.short	(.L_240 - .L_239)
.L_239:
        /*004c*/ 	.word	0x00000000
        /*0050*/ 	.short	0x0001
        /*0052*/ 	.short	0x0008
        /*0054*/ 	.byte	0x00, 0xf5, 0x21, 0x00


	//----- nvinfo : EIATTR_KPARAM_INFO
	.align		4
.L_240:
        /*0058*/ 	.byte	0x04, 0x17
        /*005a*/ 	.short	(.L_242 - .L_241)
.L_241:
        /*005c*/ 	.word	0x00000000
        /*0060*/ 	.short	0x0000
        /*0062*/ 	.short	0x0000
        /*0064*/ 	.byte	0x00, 0xf0, 0x21, 0x00


	//----- nvinfo : EIATTR_SPARSE_MMA_MASK
	.align		4
.L_242:
        /*0068*/ 	.byte	0x03, 0x50
        /*006a*/ 	.short	0x0000


	//----- nvinfo : EIATTR_MAXREG_COUNT
	.align		4
        /*006c*/ 	.byte	0x03, 0x1b
        /*006e*/ 	.short	0x0080


	//----- nvinfo : EIATTR_NUM_BARRIERS
	.align		4
        /*0070*/ 	.byte	0x02, 0x4c
        /*0072*/ 	.byte	0x01
	.zero		1


	//----- nvinfo : EIATTR_MERCURY_ISA_VERSION
	.align		4
        /*0074*/ 	.byte	0x03, 0x5f
        /*0076*/ 	.short	0x0101


	//----- nvinfo : EIATTR_UNUSED_LOAD_BYTE_OFFSET
	.align		4
        /*0078*/ 	.byte	0x04, 0x44
        /*007a*/ 	.short	(.L_244 - .L_243)


	//   ....[0]....
.L_243:
        /*007c*/ 	.word	0x00000b10
        /*0080*/ 	.word	0x0000fff0


	//   ....[1]....
        /*0084*/ 	.word	0x00000f20
        /*0088*/ 	.word	0x0000fff0


	//   ....[2]....
        /*008c*/ 	.word	0x00002370
        /*0090*/ 	.word	0x0000fff0


	//----- nvinfo : EIATTR_COOP_GROUP_MASK_REGIDS
	.align		4
.L_244:
        /*0094*/ 	.byte	0x04, 0x29
        /*0096*/ 	.short	(.L_246 - .L_245)


	//   ....[0]....
.L_245:
        /*0098*/ 	.word	0xffffffff


	//   ....[1]....
        /*009c*/ 	.word	0xffffffff


	//   ....[2]....
        /*00a0*/ 	.word	0xffffffff


	//   ....[3]....
        /*00a4*/ 	.word	0xffffffff


	//   ....[4]....
        /*00a8*/ 	.word	0xffffffff


	//   ....[5]....
        /*00ac*/ 	.word	0xffffffff


	//   ....[6]....
        /*00b0*/ 	.word	0xffffffff


	//   ....[7]....
        /*00b4*/ 	.word	0xffffffff


	//   ....[8]....
        /*00b8*/ 	.word	0xffffffff


	//   ....[9]....
        /*00bc*/ 	.word	0xffffffff


	//   ....[10]....
        /*00c0*/ 	.word	0xffffffff


	//   ....[11]....
        /*00c4*/ 	.word	0xffffffff


	//   ....[12]....
        /*00c8*/ 	.word	0xffffffff


	//   ....[13]....
        /*00cc*/ 	.word	0xffffffff


	//   ....[14]....
        /*00d0*/ 	.word	0xffffffff


	//----- nvinfo : EIATTR_COOP_GROUP_INSTR_OFFSETS
	.align		4
.L_246:
        /*00d4*/ 	.byte	0x04, 0x28
        /*00d6*/ 	.short	(.L_248 - .L_247)


	//   ....[0]....
.L_247:
        /*00d8*/ 	.word	0x00000920


	//   ....[1]....
        /*00dc*/ 	.word	0x00000980


	//   ....[2]....
        /*00e0*/ 	.word	0x000009f0


	//   ....[3]....
        /*00e4*/ 	.word	0x00000a40


	//   ....[4]....
        /*00e8*/ 	.word	0x00000a70


	//   ....[5]....
        /*00ec*/ 	.word	0x00000cc0


	//   ....[6]....
        /*00f0*/ 	.word	0x00000d50


	//   ....[7]....
        /*00f4*/ 	.word	0x00000d90


	//   ....[8]....
        /*00f8*/ 	.word	0x00000de0


	//   ....[9]....
        /*00fc*/ 	.word	0x00000e20


	//   ....[10]....
        /*0100*/ 	.word	0x00002190


	//   ....[11]....
        /*0104*/ 	.word	0x00002210


	//   ....[12]....
        /*0108*/ 	.word	0x00002260


	//   ....[13]....
        /*010c*/ 	.word	0x000022a0


	//   ....[14]....
        /*0110*/ 	.word	0x000022d0


	//----- nvinfo : EIATTR_VRC_CTA_INIT_COUNT
	.align		4
.L_248:
        /*0114*/ 	.byte	0x02, 0x4a
	.zero		1
	.zero		1


	//----- nvinfo : EIATTR_EXIT_INSTR_OFFSETS
	.align		4
        /*0118*/ 	.byte	0x04, 0x1c
        /*011a*/ 	.short	(.L_250 - .L_249)


	//   ....[0]....
.L_249:
        /*011c*/ 	.word	0x00000080


	//   ....[1]....
        /*0120*/ 	.word	0x000000c0


	//   ....[2]....
        /*0124*/ 	.word	0x000024b0


	//   ....[3]....
        /*0128*/ 	.word	0x00002500


	//----- nvinfo : EIATTR_MAX_THREADS
	.align		4
.L_250:
        /*012c*/ 	.byte	0x04, 0x05
        /*012e*/ 	.short	(.L_252 - .L_251)
.L_251:
        /*0130*/ 	.word	0x00000200
        /*0134*/ 	.word	0x00000001
        /*0138*/ 	.word	0x00000001


	//----- nvinfo : EIATTR_CRS_STACK_SIZE
	.align		4
.L_252:
        /*013c*/ 	.byte	0x04, 0x1e
        /*013e*/ 	.short	(.L_254 - .L_253)
.L_253:
        /*0140*/ 	.word	0x00000000


	//----- nvinfo : EIATTR_CBANK_PARAM_SIZE
	.align		4
.L_254:
        /*0144*/ 	.byte	0x03, 0x19
        /*0146*/ 	.short	0x001d


	//----- nvinfo : EIATTR_PARAM_CBANK
	.align		4
        /*0148*/ 	.byte	0x04, 0x0a
        /*014a*/ 	.short	(.L_256 - .L_255)
	.align		4
.L_255:
        /*014c*/ 	.word	index@(.nv.constant0._ZN3cub18CUB_300001_SM_10006detail6reduce28DeviceReduceSingleTileKernelINS2_10policy_hubIfjN4cuda3std3__44plusIfEEE10Policy1000EN6thrust24THRUST_300001_SM_1000_NS6detail15normal_iteratorINSD_10device_ptrIfEEEEPfjS9_ff6squareEEvT0_T1_T2_T3_T4_T6_)
        /*0150*/ 	.short	0x0380
        /*0152*/ 	.short	0x001d


	//----- nvinfo : EIATTR_SW_WAR
	.align		4
.L_256:
        /*0154*/ 	.byte	0x04, 0x36
        /*0156*/ 	.short	(.L_258 - .L_257)
.L_257:
        /*0158*/ 	.word	0x00000008
.L_258:


//--------------------- .nv.info._ZN3cub18CUB_300001_SM_10006detail11EmptyKernelIvEEvv --------------------------
	.section	.nv.info._ZN3cub18CUB_300001_SM_10006detail11EmptyKernelIvEEvv,"",@"SHT_CUDA_INFO"
	.sectionflags	@""
	.align	4


	//----- nvinfo : EIATTR_CUDA_API_VERSION
	.align		4
        /*0000*/ 	.byte	0x04, 0x37
        /*0002*/ 	.short	(.L_260 - .L_259)
.L_259:
        /*0004*/ 	.word	0x00000082


	//----- nvinfo : EIATTR_SPARSE_MMA_MASK
	.align		4
.L_260:
        /*0008*/ 	.byte	0x03, 0x50
        /*000a*/ 	.short	0x0000


	//----- nvinfo : EIATTR_MAXREG_COUNT
	.align		4
        /*000c*/ 	.byte	0x03, 0x1b
        /*000e*/ 	.short	0x00ff


	//----- nvinfo : EIATTR_MERCURY_ISA_VERSION
	.align		4
        /*0010*/ 	.byte	0x03, 0x5f
        /*0012*/ 	.short	0x0101


	//----- nvinfo : EIATTR_VRC_CTA_INIT_COUNT
	.align		4
        /*0014*/ 	.byte	0x02, 0x4a
	.zero		1
	.zero		1


	//----- nvinfo : EIATTR_EXIT_INSTR_OFFSETS
	.align		4
        /*0018*/ 	.byte	0x04, 0x1c
        /*001a*/ 	.short	(.L_262 - .L_261)


	//   ....[0]....
.L_261:
        /*001c*/ 	.word	0x00000010


	//----- nvinfo : EIATTR_SW_WAR
	.align		4
.L_262:
        /*0020*/ 	.byte	0x04, 0x36
        /*0022*/ 	.short	(.L_264 - .L_263)
.L_263:
        /*0024*/ 	.word	0x00000008
.L_264:


//--------------------- .nv.callgraph             --------------------------
	.section	.nv.callgraph,"",@"SHT_CUDA_CALLGRAPH"
	.align	4
	.sectionentsize	8
	.align		4
        /*0000*/ 	.word	0x00000000
	.align		4
        /*0004*/ 	.word	0xffffffff
	.align		4
        /*0008*/ 	.word	0x00000000
	.align		4
        /*000c*/ 	.word	0xfffffffe
	.align		4
        /*0010*/ 	.word	0x00000000
	.align		4
        /*0014*/ 	.word	0xfffffffd
	.align		4
        /*0018*/ 	.word	0x00000000
	.align		4
        /*001c*/ 	.word	0xfffffffc


//--------------------- .nv.constant4             --------------------------
	.section	.nv.constant4,"a",@progbits
	.align	8
	.align		8
.nv.constant4:
        /*0000*/ 	.dword	_ZN34_INTERNAL_fa25eb61_4_k_cu_9a01f6a34cuda3std3__45__cpo5beginE
	.align		8
        /*0008*/ 	.dword	_ZN34_INTERNAL_fa25eb61_4_k_cu_9a01f6a34cuda3std3__45__cpo3endE
	.align		8
        /*0010*/ 	.dword	_ZN34_INTERNAL_fa25eb61_4_k_cu_9a01f6a34cuda3std3__45__cpo6cbeginE
	.align		8
        /*0018*/ 	.dword	_ZN34_INTERNAL_fa25eb61_4_k_cu_9a01f6a34cuda3std3__45__cpo4cendE
	.align		8
        /*0020*/ 	.dword	_ZN34_INTERNAL_fa25eb61_4_k_cu_9a01f6a34cuda3std3__45__cpo6rbeginE
	.align		8
        /*0028*/ 	.dword	_ZN34_INTERNAL_fa25eb61_4_k_cu_9a01f6a34cuda3std3__45__cpo4rendE
	.align		8
        /*0030*/ 	.dword	_ZN34_INTERNAL_fa25eb61_4_k_cu_9a01f6a34cuda3std3__45__cpo7crbeginE
	.align		8
        /*0038*/ 	.dword	_ZN34_INTERNAL_fa25eb61_4_k_cu_9a01f6a34cuda3std3__45__cpo5crendE
	.align		8
        /*0040*/ 	.dword	_ZN34_INTERNAL_fa25eb61_4_k_cu_9a01f6a34cuda3std3__436_GLOBAL__N__fa25eb61_4_k_cu_9a01f6a36ignoreE
	.align		8
        /*0048*/ 	.dword	_ZN34_INTERNAL_fa25eb61_4_k_cu_9a01f6a34cuda3std3__419piecewise_constructE
	.align		8
        /*0050*/ 	.dword	_ZN34_INTERNAL_fa25eb61_4_k_cu_9a01f6a34cuda3std3__48in_placeE
	.align		8
        /*0058*/ 	.dword	_ZN34_INTERNAL_fa25eb61_4_k_cu_9a01f6a34cuda3std3__420unreachable_sentinelE
	.align		8
        /*0060*/ 	.dword	_ZN34_INTERNAL_fa25eb61_4_k_cu_9a01f6a34cuda3std3__47nulloptE
	.align		8
        /*0068*/ 	.dword	_ZN34_INTERNAL_fa25eb61_4_k_cu_9a01f6a34cuda3std3__48unexpectE
	.align		8
        /*0070*/ 	.dword	_ZN34_INTERNAL_fa25eb61_4_k_cu_9a01f6a34cuda3std6ranges3__45__cpo4swapE
	.align		8
        /*0078*/ 	.dword	_ZN34_INTERNAL_fa25eb61_4_k_cu_9a01f6a34cuda3std6ranges3__45__cpo9iter_moveE
	.align		8
        /*0080*/ 	.dword	_ZN34_INTERNAL_fa25eb61_4_k_cu_9a01f6a34cuda3std6ranges3__45__cpo5beginE
	.align		8
        /*0088*/ 	.dword	_ZN34_INTERNAL_fa25eb61_4_k_cu_9a01f6a34cuda3std6ranges3__45__cpo3endE
	.align		8
        /*0090*/ 	.dword	_ZN34_INTERNAL_fa25eb61_4_k_cu_9a01f6a34cuda3std6ranges3__45__cpo6cbeginE
	.align		8
        /*0098*/ 	.dword	_ZN34_INTERNAL_fa25eb61_4_k_cu_9a01f6a34cuda3std6ranges3__45__cpo4cendE
	.align		8
        /*00a0*/ 	.dword	_ZN34_INTERNAL_fa25eb61_4_k_cu_9a01f6a34cuda3std6ranges3__45__cpo7advanceE
	.align		8
        /*00a8*/ 	.dword	_ZN34_INTERNAL_fa25eb61_4_k_cu_9a01f6a34cuda3std6ranges3__45__cpo9iter_swapE
	.align		8
        /*00b0*/ 	.dword	_ZN34_INTERNAL_fa25eb61_4_k_cu_9a01f6a34cuda3std6ranges3__45__cpo4nextE
	.align		8
        /*00b8*/ 	.dword	_ZN34_INTERNAL_fa25eb61_4_k_cu_9a01f6a34cuda3std6ranges3__45__cpo4prevE
	.align		8
        /*00c0*/ 	.dword	_ZN34_INTERNAL_fa25eb61_4_k_cu_9a01f6a34cuda3std6ranges3__45__cpo4dataE
	.align		8
        /*00c8*/ 	.dword	_ZN34_INTERNAL_fa25eb61_4_k_cu_9a01f6a34cuda3std6ranges3__45__cpo5cdataE
	.align		8
        /*00d0*/ 	.dword	_ZN34_INTERNAL_fa25eb61_4_k_cu_9a01f6a34cuda3std6ranges3__45__cpo4sizeE
	.align		8
        /*00d8*/ 	.dword	_ZN34_INTERNAL_fa25eb61_4_k_cu_9a01f6a34cuda3std6ranges3__45__cpo5ssizeE
	.align		8
        /*00e0*/ 	.dword	_ZN34_INTERNAL_fa25eb61_4_k_cu_9a01f6a34cuda3std6ranges3__45__cpo8distanceE
	.align		8
        /*00e8*/ 	.dword	_ZN34_INTERNAL_fa25eb61_4_k_cu_9a01f6a36thrust24THRUST_300001_SM_1000_NS8cuda_cub3parE
	.align		8
        /*00f0*/ 	.dword	_ZN34_INTERNAL_fa25eb61_4_k_cu_9a01f6a36thrust24THRUST_300001_SM_1000_NS8cuda_cub10par_nosyncE
	.align		8
        /*00f8*/ 	.dword	_ZN34_INTERNAL_fa25eb61_4_k_cu_9a01f6a36thrust24THRUST_300001_SM_1000_NS6system6detail10sequential3seqE
	.align		8
        /*0100*/ 	.dword	_ZN34_INTERNAL_fa25eb61_4_k_cu_9a01f6a36thrust24THRUST_300001_SM_1000_NS12placeholders2_1E
	.align		8
        /*0108*/ 	.dword	_ZN34_INTERNAL_fa25eb61_4_k_cu_9a01f6a36thrust24THRUST_300001_SM_1000_NS12placeholders2_2E
	.align		8
        /*0110*/ 	.dword	_ZN34_INTERNAL_fa25eb61_4_k_cu_9a01f6a36thrust24THRUST_300001_SM_1000_NS12placeholders2_3E
	.align		8
        /*0118*/ 	.dword	_ZN34_INTERNAL_fa25eb61_4_k_cu_9a01f6a36thrust24THRUST_300001_SM_1000_NS12placeholders2_4E
	.align		8
        /*0120*/ 	.dword	_ZN34_INTERNAL_fa25eb61_4_k_cu_9a01f6a36thrust24THRUST_300001_SM_1000_NS12placeholders2_5E
	.align		8
        /*0128*/ 	.dword	_ZN34_INTERNAL_fa25eb61_4_k_cu_9a01f6a36thrust24THRUST_300001_SM_1000_NS12placeholders2_6E
	.align		8
        /*0130*/ 	.dword	_ZN34_INTERNAL_fa25eb61_4_k_cu_9a01f6a36thrust24THRUST_300001_SM_1000_NS12placeholders2_7E
	.align		8
        /*0138*/ 	.dword	_ZN34_INTERNAL_fa25eb61_4_k_cu_9a01f6a36thrust24THRUST_300001_SM_1000_NS12placeholders2_8E
	.align		8
        /*0140*/ 	.dword	_ZN34_INTERNAL_fa25eb61_4_k_cu_9a01f6a36thrust24THRUST_300001_SM_1000_NS12placeholders2_9E
	.align		8
        /*0148*/ 	.dword	_ZN34_INTERNAL_fa25eb61_4_k_cu_9a01f6a36thrust24THRUST_300001_SM_1000_NS12placeholders3_10E
	.align		8
        /*0150*/ 	.dword	_ZN34_INTERNAL_fa25eb61_4_k_cu_9a01f6a36thrust24THRUST_300001_SM_1000_NS3seqE


//--------------------- .text._ZN3cub18CUB_300001_SM_10006detail6reduce28DeviceReduceSingleTileKernelINS2_10policy_hubIfyN4cuda3std3__44plusIfEEE10Policy1000EPfSC_iS9_ffNS7_10__identityEEEvT0_T1_T2_T3_T4_T6_ --------------------------
	.section	.text._ZN3cub18CUB_300001_SM_10006detail6reduce28DeviceReduceSingleTileKernelINS2_10policy_hubIfyN4cuda3std3__44plusIfEEE10Policy1000EPfSC_iS9_ffNS7_10__identityEEEvT0_T1_T2_T3_T4_T6_,"ax",@progbits
	.align	128
        .global         _ZN3cub18CUB_300001_SM_10006detail6reduce28DeviceReduceSingleTileKernelINS2_10policy_hubIfyN4cuda3std3__44plusIfEEE10Policy1000EPfSC_iS9_ffNS7_10__identityEEEvT0_T1_T2_T3_T4_T6_
        .type           _ZN3cub18CUB_300001_SM_10006detail6reduce28DeviceReduceSingleTileKernelINS2_10policy_hubIfyN4cuda3std3__44plusIfEEE10Policy1000EPfSC_iS9_ffNS7_10__identityEEEvT0_T1_T2_T3_T4_T6_,@function
        .size           _ZN3cub18CUB_300001_SM_10006detail6reduce28DeviceReduceSingleTileKernelINS2_10policy_hubIfyN4cuda3std3__44plusIfEEE10Policy1000EPfSC_iS9_ffNS7_10__identityEEEvT0_T1_T2_T3_T4_T6_,(.L_x_236 - _ZN3cub18CUB_300001_SM_10006detail6reduce28DeviceReduceSingleTileKernelINS2_10policy_hubIfyN4cuda3std3__44plusIfEEE10Policy1000EPfSC_iS9_ffNS7_10__identityEEEvT0_T1_T2_T3_T4_T6_)
        .other          _ZN3cub18CUB_300001_SM_10006detail6reduce28DeviceReduceSingleTileKernelINS2_10policy_hubIfyN4cuda3std3__44plusIfEEE10Policy1000EPfSC_iS9_ffNS7_10__identityEEEvT0_T1_T2_T3_T4_T6_,@"STO_CUDA_ENTRY STV_DEFAULT"
_ZN3cub18CUB_300001_SM_10006detail6reduce28DeviceReduceSingleTileKernelINS2_10policy_hubIfyN4cuda3std3__44plusIfEEE10Policy1000EPfSC_iS9_ffNS7_10__identityEEEvT0_T1_T2_T3_T4_T6_:
.text._ZN3cub18CUB_300001_SM_10006detail6reduce28DeviceReduceSingleTileKernelINS2_10policy_hubIfyN4cuda3std3__44plusIfEEE10Policy1000EPfSC_iS9_ffNS7_10__identityEEEvT0_T1_T2_T3_T4_T6_:
[----:B------:R-:W-:Y:S01]  /*0000*/  LDC R1, c[0x0][0x37c] ;  /* 0x0000df00ff017b82 */ /* 0x000fe20000000800 */
[----:B------:R-:W0:Y:S01]  /*0010*/  LDCU UR4, c[0x0][0x390] ;  /* 0x00007200ff0477ac */ /* 0x000e220008000800 */
[----:B------:R-:W1:Y:S01]  /*0020*/  LDCU.64 UR6, c[0x0][0x358] ;  /* 0x00006b00ff0677ac */ /* 0x000e620008000a00 */
[----:B0-----:R-:W-:-:S04]  /*0030*/  MOV R20, UR4 ;  /* 0x0000000400147c02 */ /* 0x001fc80008000f00 */
[----:B------:R-:W-:-:S13]  /*0040*/  ISETP.NE.AND P0, PT, R20, RZ, PT ;  /* 0x000000ff1400720c */ /* 0x000fda0003f05270 */
[----:B-1----:R-:W-:Y:S05]  /*0050*/  @P0 BRA `(.L_x_0) ;  /* 0x00000000001c0947 */ /* 0x002fea0003800000 */
[----:B------:R-:W0:Y:S02]  /*0060*/  S2R R0, SR_TID.X ;  /* 0x0000000000007919 */ /* 0x000e240000002100 */
[----:B0-----:R-:W-:-:S13]  /*0070*/  ISETP.NE.AND P0, PT, R0, RZ, PT ;  /* 0x000000ff0000720c */ /* 0x001fda0003f05270 */
[----:B------:R-:W-:Y:S05]  /*0080*/  @P0 EXIT ;  /* 0x000000000000094d */ /* 0x000fea0003800000 */
[----:B------:R-:W0:Y:S08]  /*0090*/  LDC R5, c[0x0][0x398] ;  /* 0x0000e600ff057b82 */ /* 0x000e300000000800 */
[----:B------:R-:W0:Y:S02]  /*00a0*/  LDC.64 R2, c[0x0][0x388] ;  /* 0x0000e200ff027b82 */ /* 0x000e240000000a00 */
[----:B0-----:R-:W-:Y:S01]  /*00b0*/  STG.E desc[UR6][R2.64], R5 ;  /* 0x0000000502007986 */ /* 0x001fe2000c101906 */
[----:B------:R-:W-:Y:S05]  /*00c0*/  EXIT ;  /* 0x000000000000794d */ /* 0x000fea0003800000 */
.L_x_0:
[----:B------:R-:W0:Y:S01]  /*00d0*/  LDCU UR4, c[0x0][0x380] ;  /* 0x00007000ff0477ac */ /* 0x000e220008000800 */
[----:B------:R-:W-:Y:S01]  /*00e0*/  BSSY.RECONVERGENT B0, `(.L_x_1) ;  /* 0x00003ca000007945 */ /* 0x000fe20003800200 */
[----:B0-----:R-:W-:-:S09]  /*00f0*/  ULOP3.LUT UP0, URZ, UR4, 0xf, URZ, 0xc0, !UPT ;  /* 0x0000000f04ff7892 */ /* 0x001fd2000f80c0ff */
[----:B------:R-:W-:Y:S05]  /*0100*/  BRA.U UP0, `(.L_x_2) ;  /* 0x0000001d00607547 */ /* 0x000fea000b800000 */
[----:B------:R-:W-:-:S13]  /*0110*/  ISETP.GT.AND P0, PT, R20, 0xfff, PT ;  /* 0x00000fff1400780c */ /* 0x000fda0003f04270 */
[----:B------:R-:W-:Y:S05]  /*0120*/  @P0 BRA `(.L_x_3) ;  /* 0x0000000c00a80947 */ /* 0x000fea0003800000 */
[----:B------:R-:W0:Y:S01]  /*0130*/  S2R R9, SR_TID.X ;  /* 0x0000000000097919 */ /* 0x000e220000002100 */
[----:B------:R-:W-:Y:S01]  /*0140*/  BSSY.RECONVERGENT B1, `(.L_x_4) ;  /* 0x0000009000017945 */ /* 0x000fe20003800200 */
[----:B------:R-:W-:Y:S01]  /*0150*/  HFMA2 R0, -RZ, RZ, 0, 0 ;  /* 0x00000000ff007431 */ /* 0x000fe200000001ff */
[----:B0-----:R-:W-:Y:S02]  /*0160*/  ISETP.GE.AND P0, PT, R9, R20, PT ;  /* 0x000000140900720c */ /* 0x001fe40003f06270 */
[----:B------:R-:W-:-:S11]  /*0170*/  MOV R11, R9 ;  /* 0x00000009000b7202 */ /* 0x000fd60000000f00 */
[----:B------:R-:W-:Y:S05]  /*0180*/  @P0 BRA `(.L_x_5) ;  /* 0x0000000000100947 */ /* 0x000fea0003800000 */
[----:B------:R-:W0:Y:S02]  /*0190*/  LDC.64 R2, c[0x0][0x380] ;  /* 0x0000e000ff027b82 */ /* 0x000e240000000a00 */
[----:B0-----:R-:W-:-:S05]  /*01a0*/  IMAD.WIDE.U32 R2, R9, 0x4, R2 ;  /* 0x0000000409027825 */ /* 0x001fca00078e0002 */
[----:B------:R0:W5:Y:S01]  /*01b0*/  LDG.E.CONSTANT R0, desc[UR6][R2.64] ;  /* 0x0000000602007981 */ /* 0x000162000c1e9900 */
[----:B------:R-:W-:-:S07]  /*01c0*/  IADD3 R11, PT, PT, R9, 0x100, RZ ;  /* 0x00000100090b7810 */ /* 0x000fce0007ffe0ff */
.L_x_5:
[----:B------:R-:W-:Y:S05]  /*01d0*/  BSYNC.RECONVERGENT B1 ;  /* 0x0000000000017941 */ /* 0x000fea0003800200 */
.L_x_4:
[----:B------:R-:W-:Y:S01]  /*01e0*/  ISETP.GE.AND P0, PT, R11, R20, PT ;  /* 0x000000140b00720c */ /* 0x000fe20003f06270 */
[----:B------:R-:W-:-:S12]  /*01f0*/  BSSY.RECONVERGENT B1, `(.L_x_6) ;  /* 0x0000074000017945 */ /* 0x000fd80003800200 */
[----:B------:R-:W-:Y:S05]  /*0200*/  @P0 BRA `(.L_x_7) ;  /* 0x0000000400c80947 */ /* 0x000fea0003800000 */
[----:B0-----:R-:W-:Y:S01]  /*0210*/  LOP3.LUT R3, RZ, R11, RZ, 0x33, !PT ;  /* 0x0000000bff037212 */ /* 0x001fe200078e33ff */
[----:B------:R-:W-:Y:S03]  /*0220*/  BSSY.RECONVERGENT B2, `(.L_x_8) ;  /* 0x0000015000027945 */ /* 0x000fe60003800200 */
[----:B------:R-:W-:-:S04]  /*0230*/  IADD3 R4, PT, PT, R3, R20, RZ ;  /* 0x0000001403047210 */ /* 0x000fc80007ffe0ff */
[C---:B------:R-:W-:Y:S02]  /*0240*/  LOP3.LUT R2, R4.reuse, 0x300, RZ, 0xc0, !PT ;  /* 0x0000030004027812 */ /* 0x040fe400078ec0ff */
[----:B------:R-:W-:Y:S02]  /*0250*/  ISETP.GE.U32.AND P1, PT, R4, 0x300, PT ;  /* 0x000003000400780c */ /* 0x000fe40003f26070 */
[----:B------:R-:W-:-:S13]  /*0260*/  ISETP.NE.AND P0, PT, R2, 0x300, PT ;  /* 0x000003000200780c */ /* 0x000fda0003f05270 */
[----:B------:R-:W-:Y:S05]  /*0270*/  @!P0 BRA `(.L_x_9) ;  /* 0x00000000003c8947 */ /* 0x000fea0003800000 */
[----:B------:R-:W0:Y:S01]  /*0280*/  LDC.64 R2, c[0x0][0x380] ;  /* 0x0000e000ff027b82 */ /* 0x000e220000000a00 */
[----:B------:R-:W-:-:S04]  /*0290*/  LEA.HI R4, R4, 0x1, RZ, 0x18 ;  /* 0x0000000104047811 */ /* 0x000fc800078fc0ff */
[----:B------:R-:W-:-:S04]  /*02a0*/  LOP3.LUT R4, R4, 0x3, RZ, 0xc0, !PT ;  /* 0x0000000304047812 */ /* 0x000fc800078ec0ff */
[----:B------:R-:W-:Y:S01]  /*02b0*/  IADD3 R4, PT, PT, -R4, RZ, RZ ;  /* 0x000000ff04047210 */ /* 0x000fe20007ffe1ff */
[----:B0-----:R-:W-:-:S05]  /*02c0*/  IMAD.WIDE.U32 R2, R11, 0x4, R2 ;  /* 0x000000040b027825 */ /* 0x001fca00078e0002 */
[----:B------:R-:W-:-:S07]  /*02d0*/  MOV R5, R3 ;  /* 0x0000000300057202 */ /* 0x000fce0000000f00 */
.L_x_10:
[----:B------:R-:W-:-:S06]  /*02e0*/  MOV R3, R5 ;  /* 0x0000000500037202 */ /* 0x000fcc0000000f00 */
[----:B------:R0:W2:Y:S01]  /*02f0*/  LDG.E.CONSTANT R3, desc[UR6][R2.64] ;  /* 0x0000000602037981 */ /* 0x0000a2000c1e9900 */
[----:B------:R-:W-:Y:S01]  /*0300*/  IADD3 R4, PT, PT, R4, 0x1, RZ ;  /* 0x0000000104047810 */ /* 0x000fe20007ffe0ff */
[----:B------:R-:W-:-:S03]  /*0310*/  VIADD R11, R11, 0x100 ;  /* 0x000001000b0b7836 */ /* 0x000fc60000000000 */
[----:B------:R-:W-:Y:S02]  /*0320*/  ISETP.NE.AND P0, PT, R4, RZ, PT ;  /* 0x000000ff0400720c */ /* 0x000fe40003f05270 */
[----:B0-----:R-:W-:-:S04]  /*0330*/  IADD3 R2, P2, PT, R2, 0x400, RZ ;  /* 0x0000040002027810 */ /* 0x001fc80007f5e0ff */
[----:B------:R-:W-:Y:S01]  /*0340*/  IADD3.X R5, PT, PT, RZ, R5, RZ, P2, !PT ;  /* 0x00000005ff057210 */ /* 0x000fe200017fe4ff */
[----:B--2--5:R-:W-:-:S06]  /*0350*/  FADD R0, R3, R0 ;  /* 0x0000000003007221 */ /* 0x024fcc0000000000 */
[----:B------:R-:W-:Y:S05]  /*0360*/  @P0 BRA `(.L_x_10) ;  /* 0xfffffffc00dc0947 */ /* 0x000fea000383ffff */
.L_x_9:
[----:B------:R-:W-:Y:S05]  /*0370*/  BSYNC.RECONVERGENT B2 ;  /* 0x0000000000027941 */ /* 0x000fea0003800200 */
.L_x_8:
[----:B------:R-:W-:Y:S05]  /*0380*/  @!P1 BRA `(.L_x_7) ;  /* 0x0000000400689947 */ /* 0x000fea0003800000 */
[----:B------:R-:W-:Y:S01]  /*0390*/  IADD3 R2, PT, PT, -R11, R20, RZ ;  /* 0x000000140b027210 */ /* 0x000fe20007ffe1ff */
[----:B------:R-:W-:Y:S01]  /*03a0*/  BSSY.RECONVERGENT B2, `(.L_x_11) ;  /* 0x0000031000027945 */ /* 0x000fe20003800200 */
[----:B------:R-:W-:Y:S02]  /*03b0*/  PLOP3.LUT P0, PT, PT, PT, PT, 0x80, 0x8 ;  /* 0x000000000008781c */ /* 0x000fe40003f0f070 */
[----:B------:R-:W-:-:S13]  /*03c0*/  ISETP.GT.AND P1, PT, R2, 0xc00, PT ;  /* 0x00000c000200780c */ /* 0x000fda0003f24270 */
[----:B------:R-:W-:Y:S05]  /*03d0*/  @!P1 BRA `(.L_x_12) ;  /* 0x0000000000b49947 */ /* 0x000fea0003800000 */
[----:B------:R-:W-:Y:S02]  /*03e0*/  PLOP3.LUT P0, PT, PT, PT, PT, 0x8, 0x80 ;  /* 0x000000000080781c */ /* 0x000fe40003f0e170 */
[----:B------:R-:W-:-:S11]  /*03f0*/  IADD3 R8, PT, PT, R20, -0xc00, RZ ;  /* 0xfffff40014087810 */ /* 0x000fd60007ffe0ff */
.L_x_13:
[----:B------:R-:W0:Y:S01]  /*0400*/  LDC.64 R6, c[0x0][0x380] ;  /* 0x0000e000ff067b82 */ /* 0x000e220000000a00 */
[C---:B------:R-:W-:Y:S01]  /*0410*/  IADD3 R5, PT, PT, R11.reuse, 0x400, RZ ;  /* 0x000004000b057810 */ /* 0x040fe20007ffe0ff */
[----:B0-----:R-:W-:-:S05]  /*0420*/  IMAD.WIDE R24, R11, 0x4, R6 ;  /* 0x000000040b187825 */ /* 0x001fca00078e0206 */
[----:B------:R-:W2:Y:S04]  /*0430*/  LDG.E.CONSTANT R13, desc[UR6][R24.64] ;  /* 0x00000006180d7981 */ /* 0x000ea8000c1e9900 */
[----:B------:R-:W3:Y:S01]  /*0440*/  LDG.E.CONSTANT R10, desc[UR6][R24.64+0x400] ;  /* 0x00040006180a7981 */ /* 0x000ee2000c1e9900 */
[----:B------:R-:W-:-:S03]  /*0450*/  IMAD.WIDE R4, R5, 0x4, R6 ;  /* 0x0000000405047825 */ /* 0x000fc600078e0206 */
[----:B------:R-:W4:Y:S04]  /*0460*/  LDG.E.CONSTANT R12, desc[UR6][R24.64+0x800] ;  /* 0x00080006180c7981 */ /* 0x000f28000c1e9900 */
[----:B------:R-:W4:Y:S04]  /*0470*/  LDG.E.CONSTANT R17, desc[UR6][R24.64+0xc00] ;  /* 0x000c000618117981 */ /* 0x000f28000c1e9900 */
[----:B------:R-:W4:Y:S01]  /*0480*/  LDG.E.CONSTANT R16, desc[UR6][R4.64] ;  /* 0x0000000604107981 */ /* 0x000f22000c1e9900 */
[----:B------:R-:W-:-:S03]  /*0490*/  IADD3 R3, PT, PT, R11, 0x800, RZ ;  /* 0x000008000b037810 */ /* 0x000fc60007ffe0ff */
[----:B------:R-:W4:Y:S04]  /*04a0*/  LDG.E.CONSTANT R15, desc[UR6][R4.64+0x400] ;  /* 0x00040006040f7981 */ /* 0x000f28000c1e9900 */
[----:B------:R-:W4:Y:S01]  /*04b0*/  LDG.E.CONSTANT R14, desc[UR6][R4.64+0x800] ;  /* 0x00080006040e7981 */ /* 0x000f22000c1e9900 */
[----:B------:R-:W-:-:S03]  /*04c0*/  IMAD.WIDE R2, R3, 0x4, R6 ;  /* 0x0000000403027825 */ /* 0x000fc600078e0206 */
[----:B------:R-:W4:Y:S04]  /*04d0*/  LDG.E.CONSTANT R22, desc[UR6][R4.64+0xc00] ;  /* 0x000c000604167981 */ /* 0x000f28000c1e9900 */
[----:B------:R-:W4:Y:S01]  /*04e0*/  LDG.E.CONSTANT R21, desc[UR6][R2.64] ;  /* 0x0000000602157981 */ /* 0x000f22000c1e9900 */
[----:B------:R-:W-:-:S03]  /*04f0*/  IADD3 R23, PT, PT, R11, 0xc00, RZ ;  /* 0x00000c000b177810 */ /* 0x000fc60007ffe0ff */
[----:B------:R-:W4:Y:S04]  /*0500*/  LDG.E.CONSTANT R19, desc[UR6][R2.64+0x400] ;  /* 0x0004000602137981 */ /* 0x000f28000c1e9900 */
[----:B------:R-:W4:Y:S01]  /*0510*/  LDG.E.CONSTANT R18, desc[UR6][R2.64+0x800] ;  /* 0x0008000602127981 */ /* 0x000f22000c1e9900 */
[----:B------:R-:W-:-:S03]  /*0520*/  IMAD.WIDE R6, R23, 0x4, R6 ;  /* 0x0000000417067825 */ /* 0x000fc600078e0206 */
[----:B------:R-:W4:Y:S04]  /*0530*/  LDG.E.CONSTANT R26, desc[UR6][R2.64+0xc00] ;  /* 0x000c0006021a7981 */ /* 0x000f28000c1e9900 */
[----:B------:R-:W4:Y:S04]  /*0540*/  LDG.E.CONSTANT R25, desc[UR6][R6.64] ;  /* 0x0000000606197981 */ /* 0x000f28000c1e9900 */
[----:B------:R-:W4:Y:S04]  /*0550*/  LDG.E.CONSTANT R23, desc[UR6][R6.64+0x400] ;  /* 0x0004000606177981 */ /* 0x000f28000c1e9900 */
[----:B------:R-:W4:Y:S04]  /*0560*/  LDG.E.CONSTANT R24, desc[UR6][R6.64+0x800] ;  /* 0x0008000606187981 */ /* 0x000f28000c1e9900 */
[----:B------:R-:W4:Y:S01]  /*0570*/  LDG.E.CONSTANT R27, desc[UR6][R6.64+0xc00] ;  /* 0x000c0006061b7981 */ /* 0x000f22000c1e9900 */
[----:B------:R-:W-:-:S04]  /*0580*/  IADD3 R11, PT, PT, R11, 0x1000, RZ ;  /* 0x000010000b0b7810 */ /* 0x000fc80007ffe0ff */
[----:B------:R-:W-:Y:S01]  /*0590*/  ISETP.GE.AND P1, PT, R11, R8, PT ;  /* 0x000000080b00720c */ /* 0x000fe20003f26270 */
[----:B--2--5:R-:W-:-:S04]  /*05a0*/  FADD R13, R13, R0 ;  /* 0x000000000d0d7221 */ /* 0x024fc80000000000 */
[----:B---3--:R-:W-:-:S04]  /*05b0*/  FADD R13, R13, R10 ;  /* 0x0000000a0d0d7221 */ /* 0x008fc80000000000 */
[----:B----4-:R-:W-:-:S04]  /*05c0*/  FADD R12, R13, R12 ;  /* 0x0000000c0d0c7221 */ /* 0x010fc80000000000 */
[----:B------:R-:W-:-:S04]  /*05d0*/  FADD R17, R12, R17 ;  /* 0x000000110c117221 */ /* 0x000fc80000000000 */
        /* <DEDUP_REMOVED lines=11> */
[----:B------:R-:W-:Y:S01]  /*0690*/  FADD R0, R24, R27 ;  /* 0x0000001b18007221 */ /* 0x000fe20000000000 */
[----:B------:R-:W-:Y:S06]  /*06a0*/  @!P1 BRA `(.L_x_13) ;  /* 0xfffffffc00549947 */ /* 0x000fec000383ffff */
.L_x_12:
[----:B------:R-:W-:Y:S05]  /*06b0*/  BSYNC.RECONVERGENT B2 ;  /* 0x0000000000027941 */ /* 0x000fea0003800200 */
.L_x_11:
[----:B------:R-:W-:Y:S01]  /*06c0*/  IADD3 R2, PT, PT, -R11, R20, RZ ;  /* 0x000000140b027210 */ /* 0x000fe20007ffe1ff */
[----:B------:R-:W-:Y:S03]  /*06d0*/  BSSY.RECONVERGENT B2, `(.L_x_14) ;  /* 0x0000019000027945 */ /* 0x000fe60003800200 */
[----:B------:R-:W-:-:S13]  /*06e0*/  ISETP.GT.AND P1, PT, R2, 0x400, PT ;  /* 0x000004000200780c */ /* 0x000fda0003f24270 */
[----:B------:R-:W-:Y:S05]  /*06f0*/  @!P1 BRA `(.L_x_15) ;  /* 0x0000000000589947 */ /* 0x000fea0003800000 */
[----:B------:R-:W0:Y:S01]  /*0700*/  LDC.64 R4, c[0x0][0x380] ;  /* 0x0000e000ff047b82 */ /* 0x000e220000000a00 */
[C---:B------:R-:W-:Y:S02]  /*0710*/  VIADD R15, R11.reuse, 0x400 ;  /* 0x000004000b0f7836 */ /* 0x040fe40000000000 */
[----:B0-----:R-:W-:-:S05]  /*0720*/  IMAD.WIDE R2, R11, 0x4, R4 ;  /* 0x000000040b027825 */ /* 0x001fca00078e0204 */
[----:B------:R-:W2:Y:S04]  /*0730*/  LDG.E.CONSTANT R7, desc[UR6][R2.64] ;  /* 0x0000000602077981 */ /* 0x000ea8000c1e9900 */
[----:B------:R-:W3:Y:S01]  /*0740*/  LDG.E.CONSTANT R6, desc[UR6][R2.64+0x400] ;  /* 0x0004000602067981 */ /* 0x000ee2000c1e9900 */
[----:B------:R-:W-:-:S03]  /*0750*/  IMAD.WIDE R4, R15, 0x4, R4 ;  /* 0x000000040f047825 */ /* 0x000fc600078e0204 */
[----:B------:R-:W4:Y:S04]  /*0760*/  LDG.E.CONSTANT R13, desc[UR6][R2.64+0x800] ;  /* 0x00080006020d7981 */ /* 0x000f28000c1e9900 */
[----:B------:R-:W4:Y:S04]  /*0770*/  LDG.E.CONSTANT R15, desc[UR6][R2.64+0xc00] ;  /* 0x000c0006020f7981 */ /* 0x000f28000c1e9900 */
[----:B------:R-:W4:Y:S04]  /*0780*/  LDG.E.CONSTANT R17, desc[UR6][R4.64] ;  /* 0x0000000604117981 */ /* 0x000f28000c1e9900 */
[----:B------:R-:W4:Y:S04]  /*0790*/  LDG.E.CONSTANT R19, desc[UR6][R4.64+0x400] ;  /* 0x0004000604137981 */ /* 0x000f28000c1e9900 */
[----:B------:R-:W4:Y:S04]  /*07a0*/  LDG.E.CONSTANT R21, desc[UR6][R4.64+0x800] ;  /* 0x0008000604157981 */ /* 0x000f28000c1e9900 */
[----:B------:R-:W4:Y:S01]  /*07b0*/  LDG.E.CONSTANT R23, desc[UR6][R4.64+0xc00] ;  /* 0x000c000604177981 */ /* 0x000f22000c1e9900 */
[----:B------:R-:W-:-:S02]  /*07c0*/  PLOP3.LUT P0, PT, PT, PT, PT, 0x8, 0x80 ;  /* 0x000000000080781c */ /* 0x000fc40003f0e170 */
[----:B------:R-:W-:Y:S01]  /*07d0*/  IADD3 R11, PT, PT, R11, 0x800, RZ ;  /* 0x000008000b0b7810 */ /* 0x000fe20007ffe0ff */
[----:B--2--5:R-:W-:-:S04]  /*07e0*/  FADD R7, R0, R7 ;  /* 0x0000000700077221 */ /* 0x024fc80000000000 */
[----:B---3--:R-:W-:-:S04]  /*07f0*/  FADD R6, R7, R6 ;  /* 0x0000000607067221 */ /* 0x008fc80000000000 */
[----:B----4-:R-:W-:-:S04]  /*0800*/  FADD R6, R6, R13 ;  /* 0x0000000d06067221 */ /* 0x010fc80000000000 */
[----:B------:R-:W-:-:S04]  /*0810*/  FADD R6, R6, R15 ;  /* 0x0000000f06067221 */ /* 0x000fc80000000000 */
[----:B------:R-:W-:-:S04]  /*0820*/  FADD R6, R6, R17 ;  /* 0x0000001106067221 */ /* 0x000fc80000000000 */
[----:B------:R-:W-:-:S04]  /*0830*/  FADD R6, R6, R19 ;  /* 0x0000001306067221 */ /* 0x000fc80000000000 */
[----:B------:R-:W-:-:S04]  /*0840*/  FADD R6, R6, R21 ;  /* 0x0000001506067221 */ /* 0x000fc80000000000 */
[----:B------:R-:W-:-:S07]  /*0850*/  FADD R0, R6, R23 ;  /* 0x0000001706007221 */ /* 0x000fce0000000000 */
.L_x_15:
[----:B------:R-:W-:Y:S05]  /*0860*/  BSYNC.RECONVERGENT B2 ;  /* 0x0000000000027941 */ /* 0x000fea0003800200 */
.L_x_14:
[----:B------:R-:W-:-:S13]  /*0870*/  ISETP.LT.OR P0, PT, R11, R20, P0 ;  /* 0x000000140b00720c */ /* 0x000fda0000701670 */
[----:B------:R-:W-:Y:S05]  /*0880*/  @!P0 BRA `(.L_x_7) ;  /* 0x0000000000288947 */ /* 0x000fea0003800000 */
[----:B------:R-:W0:Y:S02]  /*0890*/  LDC.64 R2, c[0x0][0x380] ;  /* 0x0000e000ff027b82 */ /* 0x000e240000000a00 */
[----:B0-----:R-:W-:-:S05]  /*08a0*/  IMAD.WIDE R2, R11, 0x4, R2 ;  /* 0x000000040b027825 */ /* 0x001fca00078e0202 */
[----:B------:R-:W2:Y:S04]  /*08b0*/  LDG.E.CONSTANT R5, desc[UR6][R2.64] ;  /* 0x0000000602057981 */ /* 0x000ea8000c1e9900 */
[----:B------:R-:W3:Y:S04]  /*08c0*/  LDG.E.CONSTANT R4, desc[UR6][R2.64+0x400] ;  /* 0x0004000602047981 */ /* 0x000ee8000c1e9900 */
[----:B------:R-:W4:Y:S04]  /*08d0*/  LDG.E.CONSTANT R7, desc[UR6][R2.64+0x800] ;  /* 0x0008000602077981 */ /* 0x000f28000c1e9900 */
[----:B------:R-:W4:Y:S01]  /*08e0*/  LDG.E.CONSTANT R11, desc[UR6][R2.64+0xc00] ;  /* 0x000c0006020b7981 */ /* 0x000f22000c1e9900 */
[----:B--2--5:R-:W-:-:S04]  /*08f0*/  FADD R5, R0, R5 ;  /* 0x0000000500057221 */ /* 0x024fc80000000000 */
[----:B---3--:R-:W-:-:S04]  /*0900*/  FADD R4, R5, R4 ;  /* 0x0000000405047221 */ /* 0x008fc80000000000 */
[----:B----4-:R-:W-:-:S04]  /*0910*/  FADD R4, R4, R7 ;  /* 0x0000000704047221 */ /* 0x010fc80000000000 */
[----:B------:R-:W-:-:S07]  /*0920*/  FADD R0, R4, R11 ;  /* 0x0000000b04007221 */ /* 0x000fce0000000000 */
.L_x_7:
[----:B------:R-:W-:Y:S05]  /*0930*/  BSYNC.RECONVERGENT B1 ;  /* 0x0000000000017941 */ /* 0x000fea0003800200 */
.L_x_6:
[----:B------:R-:W-:Y:S02]  /*0940*/  ISETP.GE.AND P0, PT, R20, 0x100, PT ;  /* 0x000001001400780c */ /* 0x000fe40003f06270 */
[----:B-----5:R-:W-:-:S11]  /*0950*/  MOV R7, R0 ;  /* 0x0000000000077202 */ /* 0x020fd60000000f00 */
[----:B------:R-:W-:Y:S05]  /*0960*/  @!P0 BRA `(.L_x_16) ;  /* 0x0000000000ac8947 */ /* 0x000fea0003800000 */
[----:B------:R-:W1:Y:S01]  /*0970*/  S2R R6, SR_LANEID ;  /* 0x0000000000067919 */ /* 0x000e620000000000 */
[----:B------:R-:W2:Y:S02]  /*0980*/  SHFL.DOWN PT, R0, R7, 0x1, 0x1f ;  /* 0x08201f0007007f89 */ /* 0x000ea400000e0000 */
[----:B--2---:R-:W-:Y:S01]  /*0990*/  FADD R0, R0, R7 ;  /* 0x0000000700007221 */ /* 0x004fe20000000000 */
[C---:B-1----:R-:W-:Y:S02]  /*09a0*/  ISETP.GT.AND P0, PT, R6.reuse, 0x1e, PT ;  /* 0x0000001e0600780c */ /* 0x042fe40003f04270 */
[C---:B------:R-:W-:Y:S02]  /*09b0*/  ISETP.NE.AND P1, PT, R6.reuse, RZ, PT ;  /* 0x000000ff0600720c */ /* 0x040fe40003f25270 */
[----:B------:R-:W-:Y:S02]  /*09c0*/  FSEL R0, R7, R0, P0 ;  /* 0x0000000007007208 */ /* 0x000fe40000000000 */
[----:B------:R-:W-:-:S03]  /*09d0*/  ISETP.GT.AND P0, PT, R6, 0x1d, PT ;  /* 0x0000001d0600780c */ /* 0x000fc60003f04270 */
[----:B0-----:R-:W0:Y:S06]  /*09e0*/  SHFL.DOWN PT, R3, R0, 0x2, 0x1f ;  /* 0x08401f0000037f89 */ /* 0x001e2c00000e0000 */
[----:B------:R-:W1:Y:S01]  /*09f0*/  @!P1 S2R R5, SR_CgaCtaId ;  /* 0x0000000000059919 */ /* 0x000e620000008800 */
[----:B------:R-:W-:Y:S02]  /*0a00*/  @!P1 MOV R4, 0x400 ;  /* 0x0000040000049802 */ /* 0x000fe40000000f00 */
[----:B------:R-:W-:-:S04]  /*0a10*/  @!P1 SHF.R.U32.HI R2, RZ, 0x3, R9 ;  /* 0x00000003ff029819 */ /* 0x000fc80000011609 */
[----:B------:R-:W-:Y:S01]  /*0a20*/  @!P1 LOP3.LUT R2, R2, 0x7c, RZ, 0xc0, !PT ;  /* 0x0000007c02029812 */ /* 0x000fe200078ec0ff */
[----:B0-----:R-:W-:Y:S01]  /*0a30*/  @!P0 FADD R0, R0, R3 ;  /* 0x0000000300008221 */ /* 0x001fe20000000000 */
[----:B------:R-:W-:-:S04]  /*0a40*/  ISETP.GT.AND P0, PT, R6, 0x1b, PT ;  /* 0x0000001b0600780c */ /* 0x000fc80003f04270 */
[----:B------:R-:W0:Y:S01]  /*0a50*/  SHFL.DOWN PT, R3, R0, 0x4, 0x1f ;  /* 0x08801f0000037f89 */ /* 0x000e2200000e0000 */
[----:B-1----:R-:W-:-:S04]  /*0a60*/  @!P1 LEA R5, R5, R4, 0x18 ;  /* 0x0000000405059211 */ /* 0x002fc800078ec0ff */
[----:B------:R-:W-:-:S04]  /*0a70*/  @!P1 IADD3 R2, PT, PT, R2, R5, RZ ;  /* 0x0000000502029210 */ /* 0x000fc80007ffe0ff */
[----:B0-----:R-:W-:Y:S01]  /*0a80*/  @!P0 FADD R0, R0, R3 ;  /* 0x0000000300008221 */ /* 0x001fe20000000000 */
[----:B------:R-:W-:-:S04]  /*0a90*/  ISETP.GT.AND P0, PT, R6, 0x17, PT ;  /* 0x000000170600780c */ /* 0x000fc80003f04270 */
[----:B------:R-:W0:Y:S09]  /*0aa0*/  SHFL.DOWN PT, R3, R0, 0x8, 0x1f ;  /* 0x09001f0000037f89 */ /* 0x000e3200000e0000 */
[----:B0-----:R-:W-:Y:S01]  /*0ab0*/  @!P0 FADD R0, R0, R3 ;  /* 0x0000000300008221 */ /* 0x001fe20000000000 */
[----:B------:R-:W-:-:S04]  /*0ac0*/  ISETP.NE.AND P0, PT, R9, RZ, PT ;  /* 0x000000ff0900720c */ /* 0x000fc80003f05270 */
[----:B------:R-:W0:Y:S02]  /*0ad0*/  SHFL.DOWN PT, R3, R0, 0x10, 0x1f ;  /* 0x0a001f0000037f89 */ /* 0x000e2400000e0000 */
[----:B0-----:R-:W-:-:S05]  /*0ae0*/  FADD R3, R0, R3 ;  /* 0x0000000300037221 */ /* 0x001fca0000000000 */
[----:B------:R0:W-:Y:S01]  /*0af0*/  @!P1 STS [R2+0x8], R3 ;  /* 0x0000080302009388 */ /* 0x0001e20000000800 */
[----:B------:R-:W-:Y:S01]  /*0b00*/  BAR.SYNC.DEFER_BLOCKING 0x0 ;  /* 0x0000000000007b1d */ /* 0x000fe20000010000 */
[----:B------:R-:W-:-:S04]  /*0b10*/  ISETP.GT.AND P1, PT, R6, 0xf, PT ;  /* 0x0000000f0600780c */ /* 0x000fc80003f24270 */
[----:B------:R-:W-:Y:S01]  /*0b20*/  FSEL R0, R0, R3, P1 ;  /* 0x0000000300007208 */ /* 0x000fe20000800000 */
[----:B------:R-:W-:Y:S08]  /*0b30*/  @P0 BRA `(.L_x_17) ;  /* 0x0000003000900947 */ /* 0x000ff00003800000 */
[----:B------:R-:W1:Y:S01]  /*0b40*/  S2UR UR5, SR_CgaCtaId ;  /* 0x00000000000579c3 */ /* 0x000e620000008800 */
[----:B------:R-:W-:Y:S02]  /*0b50*/  UMOV UR4, 0x400 ;  /* 0x0000040000047882 */ /* 0x000fe40000000000 */
[----:B-1----:R-:W-:-:S09]  /*0b60*/  ULEA UR4, UR5, UR4, 0x18 ;  /* 0x0000000405047291 */ /* 0x002fd2000f8ec0ff */
[----:B0-----:R-:W0:Y:S04]  /*0b70*/  LDS R3, [UR4+0xc] ;  /* 0x00000c04ff037984 */ /* 0x001e280008000800 */
[----:B------:R-:W1:Y:S04]  /*0b80*/  LDS.128 R4, [UR4+0x10] ;  /* 0x00001004ff047984 */ /* 0x000e680008000c00 */
[----:B------:R-:W2:Y:S01]  /*0b90*/  LDS.64 R8, [UR4+0x20] ;  /* 0x00002004ff087984 */ /* 0x000ea20008000a00 */
[----:B0-----:R-:W-:-:S04]  /*0ba0*/  FADD R3, R0, R3 ;  /* 0x0000000300037221 */ /* 0x001fc80000000000 */
[----:B-1----:R-:W-:-:S04]  /*0bb0*/  FADD R4, R3, R4 ;  /* 0x0000000403047221 */ /* 0x002fc80000000000 */
[----:B------:R-:W-:-:S04]  /*0bc0*/  FADD R5, R4, R5 ;  /* 0x0000000504057221 */ /* 0x000fc80000000000 */
[----:B------:R-:W-:-:S04]  /*0bd0*/  FADD R6, R5, R6 ;  /* 0x0000000605067221 */ /* 0x000fc80000000000 */
[----:B------:R-:W-:-:S04]  /*0be0*/  FADD R7, R6, R7 ;  /* 0x0000000706077221 */ /* 0x000fc80000000000 */
[----:B--2---:R-:W-:-:S04]  /*0bf0*/  FADD R8, R7, R8 ;  /* 0x0000000807087221 */ /* 0x004fc80000000000 */
[----:B------:R-:W-:Y:S01]  /*0c00*/  FADD R0, R8, R9 ;  /* 0x0000000908007221 */ /* 0x000fe20000000000 */
[----:B------:R-:W-:Y:S06]  /*0c10*/  BRA `(.L_x_17) ;  /* 0x0000003000587947 */ /* 0x000fec0003800000 */
.L_x_16:
[----:B------:R-:W1:Y:S01]  /*0c20*/  S2R R4, SR_LANEID ;  /* 0x0000000000047919 */ /* 0x000e620000000000 */
[----:B------:R-:W-:-:S04]  /*0c30*/  LOP3.LUT R0, R9, 0x3e0, RZ, 0xc0, !PT ;  /* 0x000003e009007812 */ /* 0x000fc800078ec0ff */
[----:B0-----:R-:W-:Y:S02]  /*0c40*/  IADD3 R3, PT, PT, R0, 0x20, RZ ;  /* 0x0000002000037810 */ /* 0x001fe40007ffe0ff */
[----:B------:R-:W-:Y:S02]  /*0c50*/  LOP3.LUT R5, RZ, R0, RZ, 0x33, !PT ;  /* 0x00000000ff057212 */ /* 0x000fe400078e33ff */
[-C--:B------:R-:W-:Y:S02]  /*0c60*/  ISETP.GT.AND P0, PT, R3, R20.reuse, PT ;  /* 0x000000140300720c */ /* 0x080fe40003f04270 */
[----:B------:R-:W-:-:S04]  /*0c70*/  IADD3 R5, PT, PT, R5, R20, RZ ;  /* 0x0000001405057210 */ /* 0x000fc80007ffe0ff */
[----:B------:R-:W-:-:S05]  /*0c80*/  SEL R5, R5, 0x1f, P0 ;  /* 0x0000001f05057807 */ /* 0x000fca0000000000 */
[----:B------:R-:W0:Y:S01]  /*0c90*/  SHFL.DOWN PT, R0, R7, 0x1, R5 ;  /* 0x0820000007007989 */ /* 0x000e2200000e0005 */
[C---:B-1----:R-:W-:Y:S02]  /*0ca0*/  ISETP.GE.AND P0, PT, R4.reuse, R5, PT ;  /* 0x000000050400720c */ /* 0x042fe40003f06270 */
[C---:B------:R-:W-:Y:S02]  /*0cb0*/  IADD3 R2, PT, PT, R4.reuse, 0x2, RZ ;  /* 0x0000000204027810 */ /* 0x040fe40007ffe0ff */
[----:B------:R-:W-:-:S09]  /*0cc0*/  ISETP.NE.AND P1, PT, R4, RZ, PT ;  /* 0x000000ff0400720c */ /* 0x000fd20003f25270 */
[----:B0-----:R-:W-:Y:S01]  /*0cd0*/  @!P0 FADD R7, R0, R7 ;  /* 0x0000000700078221 */ /* 0x001fe20000000000 */
[-C--:B------:R-:W-:Y:S02]  /*0ce0*/  ISETP.GT.AND P0, PT, R2, R5.reuse, PT ;  /* 0x000000050200720c */ /* 0x080fe40003f04270 */
[----:B------:R-:W-:Y:S01]  /*0cf0*/  IADD3 R2, PT, PT, R4, 0x4, RZ ;  /* 0x0000000404027810 */ /* 0x000fe20007ffe0ff */
[----:B------:R-:W0:Y:S01]  /*0d00*/  @!P1 S2R R6, SR_CgaCtaId ;  /* 0x0000000000069919 */ /* 0x000e220000008800 */
[----:B------:R-:W-:Y:S01]  /*0d10*/  @!P1 MOV R3, 0x400 ;  /* 0x0000040000039802 */ /* 0x000fe20000000f00 */
[----:B------:R-:W1:Y:S08]  /*0d20*/  SHFL.DOWN PT, R0, R7, 0x2, R5 ;  /* 0x0840000007007989 */ /* 0x000e7000000e0005 */
[----:B-1----:R-:W-:Y:S01]  /*0d30*/  @!P0 FADD R7, R7, R0 ;  /* 0x0000000007078221 */ /* 0x002fe20000000000 */
[----:B------:R-:W-:-:S02]  /*0d40*/  ISETP.GT.AND P0, PT, R2, R5, PT ;  /* 0x000000050200720c */ /* 0x000fc40003f04270 */
[----:B------:R-:W-:Y:S02]  /*0d50*/  IADD3 R2, PT, PT, R4, 0x8, RZ ;  /* 0x0000000804027810 */ /* 0x000fe40007ffe0ff */
[----:B------:R-:W1:Y:S01]  /*0d60*/  SHFL.DOWN PT, R0, R7, 0x4, R5 ;  /* 0x0880000007007989 */ /* 0x000e6200000e0005 */
[----:B0-----:R-:W-:-:S08]  /*0d70*/  @!P1 LEA R3, R6, R3, 0x18 ;  /* 0x0000000306039211 */ /* 0x001fd000078ec0ff */
[----:B-1----:R-:W-:Y:S01]  /*0d80*/  @!P0 FADD R7, R7, R0 ;  /* 0x0000000007078221 */ /* 0x002fe20000000000 */
[----:B------:R-:W-:Y:S01]  /*0d90*/  ISETP.GT.AND P0, PT, R2, R5, PT ;  /* 0x000000050200720c */ /* 0x000fe20003f04270 */
[----:B------:R-:W-:-:S03]  /*0da0*/  VIADD R2, R4, 0x10 ;  /* 0x0000001004027836 */ /* 0x000fc60000000000 */
[----:B------:R-:W0:Y:S09]  /*0db0*/  SHFL.DOWN PT, R0, R7, 0x8, R5 ;  /* 0x0900000007007989 */ /* 0x000e3200000e0005 */
[----:B0-----:R-:W-:Y:S01]  /*0dc0*/  @!P0 FADD R7, R7, R0 ;  /* 0x0000000007078221 */ /* 0x001fe20000000000 */
[----:B------:R-:W-:-:S02]  /*0dd0*/  ISETP.GT.AND P0, PT, R2, R5, PT ;  /* 0x000000050200720c */ /* 0x000fc40003f04270 */
[----:B------:R-:W-:Y:S02]  /*0de0*/  @!P1 SHF.R.U32.HI R2, RZ, 0x3, R9 ;  /* 0x00000003ff029819 */ /* 0x000fe40000011609 */
[----:B------:R-:W0:Y:S02]  /*0df0*/  SHFL.DOWN PT, R0, R7, 0x10, R5 ;  /* 0x0a00000007007989 */ /* 0x000e2400000e0005 */
[----:B------:R-:W-:-:S04]  /*0e00*/  @!P1 LOP3.LUT R2, R2, 0x7c, RZ, 0xc0, !PT ;  /* 0x0000007c02029812 */ /* 0x000fc800078ec0ff */
[----:B------:R-:W-:-:S03]  /*0e10*/  @!P1 IADD3 R3, PT, PT, R2, R3, RZ ;  /* 0x0000000302039210 */ /* 0x000fc60007ffe0ff */
[----:B0-----:R-:W-:Y:S01]  /*0e20*/  @!P0 FADD R7, R7, R0 ;  /* 0x0000000007078221 */ /* 0x001fe20000000000 */
[----:B------:R-:W-:-:S04]  /*0e30*/  ISETP.NE.AND P0, PT, R9, RZ, PT ;  /* 0x000000ff0900720c */ /* 0x000fc80003f05270 */
[----:B------:R-:W-:-:S05]  /*0e40*/  MOV R0, R7 ;  /* 0x0000000700007202 */ /* 0x000fca0000000f00 */
[----:B------:R4:W-:Y:S01]  /*0e50*/  @!P1 STS [R3+0x8], R0 ;  /* 0x0000080003009388 */ /* 0x0009e20000000800 */
[----:B------:R-:W-:Y:S06]  /*0e60*/  BAR.SYNC.DEFER_BLOCKING 0x0 ;  /* 0x0000000000007b1d */ /* 0x000fec0000010000 */
[----:B------:R-:W-:Y:S05]  /*0e70*/  @P0 BRA `(.L_x_17) ;  /* 0x0000002c00c00947 */ /* 0x000fea0003800000 */
[----:B------:R-:W0:Y:S01]  /*0e80*/  S2UR UR5, SR_CgaCtaId ;  /* 0x00000000000579c3 */ /* 0x000e220000008800 */
[----:B------:R-:W-:Y:S01]  /*0e90*/  UMOV UR4, 0x400 ;  /* 0x0000040000047882 */ /* 0x000fe20000000000 */
[C---:B------:R-:W-:Y:S02]  /*0ea0*/  ISETP.GT.AND P2, PT, R20.reuse, 0x20, PT ;  /* 0x000000201400780c */ /* 0x040fe40003f44270 */
[C---:B------:R-:W-:Y:S02]  /*0eb0*/  ISETP.GT.AND P4, PT, R20.reuse, 0x40, PT ;  /* 0x000000401400780c */ /* 0x040fe40003f84270 */
[C---:B------:R-:W-:Y:S02]  /*0ec0*/  ISETP.GT.AND P3, PT, R20.reuse, 0x60, PT ;  /* 0x000000601400780c */ /* 0x040fe40003f64270 */
[----:B------:R-:W-:Y:S01]  /*0ed0*/  ISETP.GT.AND P1, PT, R20, 0x80, PT ;  /* 0x000000801400780c */ /* 0x000fe20003f24270 */
[----:B0-----:R-:W-:-:S09]  /*0ee0*/  ULEA UR4, UR5, UR4, 0x18 ;  /* 0x0000000405047291 */ /* 0x001fd2000f8ec0ff */
[----:B----4-:R-:W0:Y:S04]  /*0ef0*/  LDS R3, [UR4+0xc] ;  /* 0x00000c04ff037984 */ /* 0x010e280008000800 */
[----:B------:R-:W1:Y:S04]  /*0f00*/  LDS.128 R4, [UR4+0x10] ;  /* 0x00001004ff047984 */ /* 0x000e680008000c00 */
[----:B------:R-:W2:Y:S01]  /*0f10*/  LDS.64 R8, [UR4+0x20] ;  /* 0x00002004ff087984 */ /* 0x000ea20008000a00 */
[----:B0-----:R-:W-:Y:S01]  /*0f20*/  @P2 FADD R0, R0, R3 ;  /* 0x0000000300002221 */ /* 0x001fe20000000000 */
[----:B------:R-:W-:-:S03]  /*0f30*/  ISETP.GT.AND P2, PT, R20, 0xa0, PT ;  /* 0x000000a01400780c */ /* 0x000fc60003f44270 */
[----:B-1----:R-:W-:Y:S01]  /*0f40*/  @P4 FADD R0, R0, R4 ;  /* 0x0000000400004221 */ /* 0x002fe20000000000 */
[----:B------:R-:W-:-:S03]  /*0f50*/  ISETP.GT.AND P4, PT, R20, 0xc0, PT ;  /* 0x000000c01400780c */ /* 0x000fc60003f84270 */
[----:B------:R-:W-:Y:S01]  /*0f60*/  @P3 FADD R0, R0, R5 ;  /* 0x0000000500003221 */ /* 0x000fe20000000000 */
[----:B------:R-:W-:-:S03]  /*0f70*/  ISETP.GT.AND P3, PT, R20, 0xe0, PT ;  /* 0x000000e01400780c */ /* 0x000fc60003f64270 */
[----:B------:R-:W-:-:S04]  /*0f80*/  @P1 FADD R0, R0, R6 ;  /* 0x0000000600001221 */ /* 0x000fc80000000000 */
[----:B------:R-:W-:-:S04]  /*0f90*/  @P2 FADD R0, R0, R7 ;  /* 0x0000000700002221 */ /* 0x000fc80000000000 */
[----:B--2---:R-:W-:-:S04]  /*0fa0*/  @P4 FADD R0, R0, R8 ;  /* 0x0000000800004221 */ /* 0x004fc80000000000 */
[----:B------:R-:W-:Y:S01]  /*0fb0*/  @P3 FADD R0, R0, R9 ;  /* 0x0000000900003221 */ /* 0x000fe20000000000 */
[----:B------:R-:W-:Y:S06]  /*0fc0*/  BRA `(.L_x_17) ;  /* 0x0000002c006c7947 */ /* 0x000fec0003800000 */
.L_x_3:
[----:B------:R-:W0:Y:S01]  /*0fd0*/  S2R R0, SR_TID.X ;  /* 0x0000000000007919 */ /* 0x000e220000002100 */
[----:B------:R-:W1:Y:S01]  /*0fe0*/  LDC.64 R2, c[0x0][0x380] ;  /* 0x0000e000ff027b82 */ /* 0x000e620000000a00 */
[----:B0-----:R-:W-:-:S05]  /*0ff0*/  SHF.L.U32 R5, R0, 0x2, RZ ;  /* 0x0000000200057819 */ /* 0x001fca00000006ff */
[----:B-1----:R-:W-:-:S05]  /*1000*/  IMAD.WIDE.U32 R2, R5, 0x4, R2 ;  /* 0x0000000405027825 */ /* 0x002fca00078e0002 */
[----:B------:R-:W2:Y:S04]  /*1010*/  LDG.E.128.CONSTANT R4, desc[UR6][R2.64] ;  /* 0x0000000602047981 */ /* 0x000ea8000c1e9d00 */
[----:B------:R-:W3:Y:S04]  /*1020*/  LDG.E.128.CONSTANT R8, desc[UR6][R2.64+0x1000] ;  /* 0x0010000602087981 */ /* 0x000ee8000c1e9d00 */
[----:B------:R-:W4:Y:S04]  /*1030*/  LDG.E.128.CONSTANT R12, desc[UR6][R2.64+0x2000] ;  /* 0x00200006020c7981 */ /* 0x000f28000c1e9d00 */
[----:B------:R-:W5:Y:S01]  /*1040*/  LDG.E.128.CONSTANT R16, desc[UR6][R2.64+0x3000] ;  /* 0x0030000602107981 */ /* 0x000f62000c1e9d00 */
[----:B------:R-:W-:Y:S01]  /*1050*/  ISETP.GE.U32.AND P0, PT, R20, 0x2000, PT ;  /* 0x000020001400780c */ /* 0x000fe20003f06070 */
[----:B------:R-:W-:-:S02]  /*1060*/  HFMA2 R23, -RZ, RZ, 0, 0.00048828125 ;  /* 0x00001000ff177431 */ /* 0x000fc400000001ff */
[----:B--2---:R-:W-:Y:S01]  /*1070*/  FADD R4, R4, R5 ;  /* 0x0000000504047221 */ /* 0x004fe20000000000 */
[----:B------:R-:W-:Y:S01]  /*1080*/  FADD R7, R6, R7 ;  /* 0x0000000706077221 */ /* 0x000fe20000000000 */
[----:B---3--:R-:W-:Y:S01]  /*1090*/  FADD R8, R8, R9 ;  /* 0x0000000908087221 */ /* 0x008fe20000000000 */
[----:B------:R-:W-:Y:S02]  /*10a0*/  FADD R11, R10, R11 ;  /* 0x0000000b0a0b7221 */ /* 0x000fe40000000000 */
[----:B------:R-:W-:Y:S01]  /*10b0*/  FADD R4, R4, R7 ;  /* 0x0000000704047221 */ /* 0x000fe20000000000 */
[----:B----4-:R-:W-:Y:S01]  /*10c0*/  FADD R12, R12, R13 ;  /* 0x0000000d0c0c7221 */ /* 0x010fe20000000000 */
[----:B------:R-:W-:Y:S01]  /*10d0*/  FADD R15, R14, R15 ;  /* 0x0000000f0e0f7221 */ /* 0x000fe20000000000 */
[----:B------:R-:W-:Y:S01]  /*10e0*/  FADD R11, R8, R11 ;  /* 0x0000000b080b7221 */ /* 0x000fe20000000000 */
[----:B-----5:R-:W-:Y:S01]  /*10f0*/  FADD R16, R16, R17 ;  /* 0x0000001110107221 */ /* 0x020fe20000000000 */
[----:B------:R-:W-:Y:S01]  /*1100*/  FADD R19, R18, R19 ;  /* 0x0000001312137221 */ /* 0x000fe20000000000 */
[----:B------:R-:W-:Y:S01]  /*1110*/  FADD R12, R12, R15 ;  /* 0x0000000f0c0c7221 */ /* 0x000fe20000000000 */
[----:B------:R-:W-:-:S02]  /*1120*/  FADD R4, R4, R11 ;  /* 0x0000000b04047221 */ /* 0x000fc40000000000 */
[----:B------:R-:W-:-:S04]  /*1130*/  FADD R19, R16, R19 ;  /* 0x0000001310137221 */ /* 0x000fc80000000000 */
[----:B------:R-:W-:-:S04]  /*1140*/  FADD R19, R12, R19 ;  /* 0x000000130c137221 */ /* 0x000fc80000000000 */
[----:B------:R-:W-:Y:S01]  /*1150*/  FADD R21, R4, R19 ;  /* 0x0000001304157221 */ /* 0x000fe20000000000 */
[----:B------:R-:W-:Y:S06]  /*1160*/  @!P0 BRA `(.L_x_18) ;  /* 0x00000000007c8947 */ /* 0x000fec0003800000 */
[----:B------:R-:W0:Y:S01]  /*1170*/  LDC R24, c[0x0][0x390] ;  /* 0x0000e400ff187b82 */ /* 0x000e220000000800 */
[----:B------:R-:W-:Y:S02]  /*1180*/  IADD3 R22, PT, PT, R20, -0x1000, RZ ;  /* 0xfffff00014167810 */ /* 0x000fe40007ffe0ff */
[----:B------:R-:W-:-:S07]  /*1190*/  MOV R23, 0x1000 ;  /* 0x0000100000177802 */ /* 0x000fce0000000f00 */
.L_x_20:
[----:B------:R-:W-:-:S05]  /*11a0*/  IMAD.WIDE R26, R23, 0x4, R2 ;  /* 0x00000004171a7825 */ /* 0x000fca00078e0202 */
[----:B------:R-:W2:Y:S04]  /*11b0*/  LDG.E.128.CONSTANT R16, desc[UR6][R26.64+0x2000] ;  /* 0x002000061a107981 */ /* 0x000ea8000c1e9d00 */
[----:B------:R-:W3:Y:S04]  /*11c0*/  LDG.E.128.CONSTANT R4, desc[UR6][R26.64+0x3000] ;  /* 0x003000061a047981 */ /* 0x000ee8000c1e9d00 */
[----:B------:R-:W4:Y:S04]  /*11d0*/  LDG.E.128.CONSTANT R8, desc[UR6][R26.64] ;  /* 0x000000061a087981 */ /* 0x000f28000c1e9d00 */
[----:B------:R-:W5:Y:S01]  /*11e0*/  LDG.E.128.CONSTANT R12, desc[UR6][R26.64+0x1000] ;  /* 0x001000061a0c7981 */ /* 0x000f62000c1e9d00 */
[----:B0-----:R-:W-:Y:S01]  /*11f0*/  MOV R20, R24 ;  /* 0x0000001800147202 */ /* 0x001fe20000000f00 */
[----:B--2---:R-:W-:Y:S01]  /*1200*/  FADD R17, R17, R18 ;  /* 0x0000001211117221 */ /* 0x004fe20000000000 */
[----:B---3--:R-:W-:-:S02]  /*1210*/  FADD R18, R19, R4 ;  /* 0x0000000413127221 */ /* 0x008fc40000000000 */
[----:B------:R-:W-:Y:S01]  /*1220*/  IADD3 R4, PT, PT, -R23, R20, RZ ;  /* 0x0000001417047210 */ /* 0x000fe20007ffe1ff */
[----:B------:R-:W-:Y:S01]  /*1230*/  FADD R5, R5, R6 ;  /* 0x0000000605057221 */ /* 0x000fe20000000000 */
[----:B----4-:R-:W-:Y:S01]  /*1240*/  FADD R9, R9, R10 ;  /* 0x0000000a09097221 */ /* 0x010fe20000000000 */
[----:B------:R-:W-:Y:S01]  /*1250*/  FADD R8, R8, R21 ;  /* 0x0000001508087221 */ /* 0x000fe20000000000 */
[----:B------:R-:W-:Y:S01]  /*1260*/  ISETP.GE.AND P0, PT, R4, 0x1000, PT ;  /* 0x000010000400780c */ /* 0x000fe20003f06270 */
[----:B-----5:R-:W-:Y:S01]  /*1270*/  FADD R13, R13, R14 ;  /* 0x0000000e0d0d7221 */ /* 0x020fe20000000000 */
[----:B------:R-:W-:Y:S01]  /*1280*/  FADD R10, R11, R12 ;  /* 0x0000000c0b0a7221 */ /* 0x000fe20000000000 */
[----:B------:R-:W-:Y:S01]  /*1290*/  FADD R14, R15, R16 ;  /* 0x000000100f0e7221 */ /* 0x000fe20000000000 */
[----:B------:R-:W-:Y:S01]  /*12a0*/  FADD R8, R8, R9 ;  /* 0x0000000908087221 */ /* 0x000fe20000000000 */
[----:B------:R-:W-:Y:S01]  /*12b0*/  FADD R5, R18, R5 ;  /* 0x0000000512057221 */ /* 0x000fe20000000000 */
[----:B------:R-:W-:Y:S01]  /*12c0*/  FADD R13, R10, R13 ;  /* 0x0000000d0a0d7221 */ /* 0x000fe20000000000 */
[----:B------:R-:W-:-:S03]  /*12d0*/  FADD R14, R14, R17 ;  /* 0x000000110e0e7221 */ /* 0x000fc60000000000 */
[----:B------:R-:W-:Y:S01]  /*12e0*/  FADD R8, R8, R13 ;  /* 0x0000000d08087221 */ /* 0x000fe20000000000 */
[----:B------:R-:W-:-:S04]  /*12f0*/  FADD R5, R14, R5 ;  /* 0x000000050e057221 */ /* 0x000fc80000000000 */
[----:B------:R-:W-:-:S04]  /*1300*/  FADD R5, R8, R5 ;  /* 0x0000000508057221 */ /* 0x000fc80000000000 */
[----:B------:R-:W-:Y:S01]  /*1310*/  FADD R21, R7, R5 ;  /* 0x0000000507157221 */ /* 0x000fe20000000000 */
[----:B------:R-:W-:Y:S06]  /*1320*/  @!P0 BRA `(.L_x_19) ;  /* 0x0000000800308947 */ /* 0x000fec0003800000 */
[----:B------:R-:W-:-:S04]  /*1330*/  IADD3 R23, PT, PT, R23, 0x1000, RZ ;  /* 0x0000100017177810 */ /* 0x000fc80007ffe0ff */
[----:B------:R-:W-:-:S13]  /*1340*/  ISETP.GT.AND P0, PT, R23, R22, PT ;  /* 0x000000161700720c */ /* 0x000fda0003f04270 */
[----:B------:R-:W-:Y:S05]  /*1350*/  @!P0 BRA `(.L_x_20) ;  /* 0xfffffffc00908947 */ /* 0x000fea000383ffff */
.L_x_18:
[----:B------:R-:W-:-:S13]  /*1360*/  ISETP.GE.AND P0, PT, R23, R20, PT ;  /* 0x000000141700720c */ /* 0x000fda0003f06270 */
[----:B------:R-:W-:Y:S05]  /*1370*/  @P0 BRA `(.L_x_19) ;  /* 0x00000008001c0947 */ /* 0x000fea0003800000 */
[----:B------:R-:W-:Y:S01]  /*1380*/  IMAD.IADD R9, R20, 0x1, -R23 ;  /* 0x0000000114097824 */ /* 0x000fe200078e0a17 */
[----:B------:R-:W-:Y:S04]  /*1390*/  BSSY.RECONVERGENT B1, `(.L_x_19) ;  /* 0x0000085000017945 */ /* 0x000fe80003800200 */
[----:B------:R-:W-:-:S13]  /*13a0*/  ISETP.GE.AND P0, PT, R0, R9, PT ;  /* 0x000000090000720c */ /* 0x000fda0003f06270 */
[----:B------:R-:W-:Y:S05]  /*13b0*/  @P0 BRA `(.L_x_21) ;  /* 0x0000000800080947 */ /* 0x000fea0003800000 */
[-C--:B------:R-:W-:Y:S01]  /*13c0*/  LOP3.LUT R2, RZ, R0.reuse, RZ, 0x33, !PT ;  /* 0x00000000ff027212 */ /* 0x080fe200078e33ff */
[----:B------:R-:W-:Y:S01]  /*13d0*/  BSSY.RECONVERGENT B2, `(.L_x_22) ;  /* 0x0000015000027945 */ /* 0x000fe20003800200 */
[----:B------:R-:W-:Y:S02]  /*13e0*/  MOV R8, R0 ;  /* 0x0000000000087202 */ /* 0x000fe40000000f00 */
[----:B------:R-:W-:-:S04]  /*13f0*/  IADD3 R2, PT, PT, -R23, R20, R2 ;  /* 0x0000001417027210 */ /* 0x000fc80007ffe102 */
[C---:B------:R-:W-:Y:S02]  /*1400*/  LOP3.LUT R3, R2.reuse, 0x300, RZ, 0xc0, !PT ;  /* 0x0000030002037812 */ /* 0x040fe400078ec0ff */
[----:B------:R-:W-:Y:S02]  /*1410*/  ISETP.GE.U32.AND P1, PT, R2, 0x300, PT ;  /* 0x000003000200780c */ /* 0x000fe40003f26070 */
[----:B------:R-:W-:-:S13]  /*1420*/  ISETP.NE.AND P0, PT, R3, 0x300, PT ;  /* 0x000003000300780c */ /* 0x000fda0003f05270 */
[----:B------:R-:W-:Y:S05]  /*1430*/  @!P0 BRA `(.L_x_23) ;  /* 0x0000000000388947 */ /* 0x000fea0003800000 */
[----:B------:R-:W0:Y:S01]  /*1440*/  LDC.64 R4, c[0x0][0x380] ;  /* 0x0000e000ff047b82 */ /* 0x000e220000000a00 */
[----:B------:R-:W-:Y:S02]  /*1450*/  LEA.HI R2, R2, 0x1, RZ, 0x18 ;  /* 0x0000000102027811 */ /* 0x000fe400078fc0ff */
[----:B------:R-:W-:Y:S02]  /*1460*/  IADD3 R7, PT, PT, R0, R23, RZ ;  /* 0x0000001700077210 */ /* 0x000fe40007ffe0ff */
[----:B------:R-:W-:Y:S02]  /*1470*/  LOP3.LUT R2, R2, 0x3, RZ, 0xc0, !PT ;  /* 0x0000000302027812 */ /* 0x000fe400078ec0ff */
[----:B------:R-:W-:Y:S02]  /*1480*/  MOV R8, R0 ;  /* 0x0000000000087202 */ /* 0x000fe40000000f00 */
[----:B------:R-:W-:-:S07]  /*1490*/  IADD3 R6, PT, PT, -R2, RZ, RZ ;  /* 0x000000ff02067210 */ /* 0x000fce0007ffe1ff */
.L_x_24:
[----:B0-----:R-:W-:-:S06]  /*14a0*/  IMAD.WIDE.U32 R2, R7, 0x4, R4 ;  /* 0x0000000407027825 */ /* 0x001fcc00078e0004 */
[----:B------:R-:W2:Y:S01]  /*14b0*/  LDG.E.CONSTANT R2, desc[UR6][R2.64] ;  /* 0x0000000602027981 */ /* 0x000ea2000c1e9900 */
[----:B------:R-:W-:Y:S02]  /*14c0*/  IADD3 R6, PT, PT, R6, 0x1, RZ ;  /* 0x0000000106067810 */ /* 0x000fe40007ffe0ff */
[----:B------:R-:W-:Y:S02]  /*14d0*/  IADD3 R8, PT, PT, R8, 0x100, RZ ;  /* 0x0000010008087810 */ /* 0x000fe40007ffe0ff */
[----:B------:R-:W-:Y:S02]  /*14e0*/  ISETP.NE.AND P0, PT, R6, RZ, PT ;  /* 0x000000ff0600720c */ /* 0x000fe40003f05270 */
[----:B------:R-:W-:Y:S01]  /*14f0*/  IADD3 R7, PT, PT, R7, 0x100, RZ ;  /* 0x0000010007077810 */ /* 0x000fe20007ffe0ff */
[----:B--2---:R-:W-:-:S10]  /*1500*/  FADD R21, R2, R21 ;  /* 0x0000001502157221 */ /* 0x004fd40000000000 */
[----:B------:R-:W-:Y:S05]  /*1510*/  @P0 BRA `(.L_x_24) ;  /* 0xfffffffc00e00947 */ /* 0x000fea000383ffff */
.L_x_23:
[----:B------:R-:W-:Y:S05]  /*1520*/  BSYNC.RECONVERGENT B2 ;  /* 0x0000000000027941 */ /* 0x000fea0003800200 */
.L_x_22:
[----:B------:R-:W-:Y:S05]  /*1530*/  @!P1 BRA `(.L_x_21) ;  /* 0x0000000400a89947 */ /* 0x000fea0003800000 */
[----:B------:R-:W0:Y:S01]  /*1540*/  LDCU.64 UR4, c[0x0][0x380] ;  /* 0x00007000ff0477ac */ /* 0x000e220008000a00 */
[----:B------:R-:W-:Y:S01]  /*1550*/  IADD3 R5, PT, PT, R9, -R8, RZ ;  /* 0x8000000809057210 */ /* 0x000fe20007ffe0ff */
[----:B------:R-:W-:Y:S01]  /*1560*/  BSSY.RECONVERGENT B2, `(.L_x_25) ;  /* 0x000003b000027945 */ /* 0x000fe20003800200 */
[CC--:B------:R-:W-:Y:S02]  /*1570*/  IADD3 R3, P0, PT, R8.reuse, R23.reuse, RZ ;  /* 0x0000001708037210 */ /* 0x0c0fe40007f1e0ff */
[----:B------:R-:W-:Y:S02]  /*1580*/  ISETP.GT.AND P1, PT, R5, 0xc00, PT ;  /* 0x00000c000500780c */ /* 0x000fe40003f24270 */
[----:B------:R-:W-:Y:S02]  /*1590*/  IADD3.X R4, PT, PT, RZ, RZ, RZ, P0, !PT ;  /* 0x000000ffff047210 */ /* 0x000fe400007fe4ff */
[----:B------:R-:W-:Y:S02]  /*15a0*/  IADD3 R11, PT, PT, R8, R23, RZ ;  /* 0x00000017080b7210 */ /* 0x000fe40007ffe0ff */
[----:B0-----:R-:W-:-:S04]  /*15b0*/  LEA R2, P0, R3, UR4, 0x2 ;  /* 0x0000000403027c11 */ /* 0x001fc8000f8010ff */
[----:B------:R-:W-:Y:S02]  /*15c0*/  LEA.HI.X R3, R3, UR5, R4, 0x2, P0 ;  /* 0x0000000503037c11 */ /* 0x000fe400080f1404 */
[----:B------:R-:W-:-:S05]  /*15d0*/  IADD3 R2, P0, PT, R2, 0x800, RZ ;  /* 0x0000080002027810 */ /* 0x000fca0007f1e0ff */
[----:B------:R-:W-:Y:S01]  /*15e0*/  IMAD.X R3, RZ, RZ, R3, P0 ;  /* 0x000000ffff037224 */ /* 0x000fe200000e0603 */
[----:B------:R-:W-:Y:S01]  /*15f0*/  PLOP3.LUT P0, PT, PT, PT, PT, 0x80, 0x8 ;  /* 0x000000000008781c */ /* 0x000fe20003f0f070 */
[----:B------:R-:W-:-:S12]  /*1600*/  @!P1 BRA `(.L_x_26) ;  /* 0x0000000000c09947 */ /* 0x000fd80003800000 */
[----:B------:R-:W-:Y:S02]  /*1610*/  PLOP3.LUT P0, PT, PT, PT, PT, 0x8, 0x80 ;  /* 0x000000000080781c */ /* 0x000fe40003f0e170 */
[----:B------:R-:W-:-:S11]  /*1620*/  IADD3 R13, PT, PT, R9, -0xc00, RZ ;  /* 0xfffff400090d7810 */ /* 0x000fd60007ffe0ff */
.L_x_27:
[----:B------:R-:W0:Y:S01]  /*1630*/  LDC.64 R4, c[0x0][0x380] ;  /* 0x0000e000ff047b82 */ /* 0x000e220000000a00 */
[----:B------:R-:W2:Y:S01]  /*1640*/  LDG.E.CONSTANT R10, desc[UR6][R2.64+-0x400] ;  /* 0xfffc0006020a7981 */ /* 0x000ea2000c1e9900 */
[----:B------:R-:W-:-:S03]  /*1650*/  IADD3 R25, PT, PT, R11, 0x400, RZ ;  /* 0x000004000b197810 */ /* 0x000fc60007ffe0ff */
[----:B------:R-:W3:Y:S04]  /*1660*/  LDG.E.CONSTANT R19, desc[UR6][R2.64] ;  /* 0x0000000602137981 */ /* 0x000ee8000c1e9900 */
[----:B------:R-:W4:Y:S01]  /*1670*/  LDG.E.CONSTANT R18, desc[UR6][R2.64+0x400] ;  /* 0x0004000602127981 */ /* 0x000f22000c1e9900 */
[----:B------:R-:W-:-:S03]  /*1680*/  IADD3 R7, PT, PT, R11, 0x800, RZ ;  /* 0x000008000b077810 */ /* 0x000fc60007ffe0ff */
[----:B------:R-:W5:Y:S04]  /*1690*/  LDG.E.CONSTANT R16, desc[UR6][R2.64+0xc00] ;  /* 0x000c000602107981 */ /* 0x000f68000c1e9900 */
[----:B------:R-:W5:Y:S04]  /*16a0*/  LDG.E.CONSTANT R15, desc[UR6][R2.64+0x1000] ;  /* 0x00100006020f7981 */ /* 0x000f68000c1e9900 */
[----:B------:R-:W5:Y:S01]  /*16b0*/  LDG.E.CONSTANT R14, desc[UR6][R2.64+0x1400] ;  /* 0x00140006020e7981 */ /* 0x000f62000c1e9900 */
[----:B0-----:R-:W-:-:S03]  /*16c0*/  IMAD.WIDE.U32 R22, R11, 0x4, R4 ;  /* 0x000000040b167825 */ /* 0x001fc600078e0004 */
[----:B------:R-:W5:Y:S04]  /*16d0*/  LDG.E.CONSTANT R20, desc[UR6][R2.64+0x2000] ;  /* 0x0020000602147981 */ /* 0x000f68000c1e9900 */
[----:B------:R0:W2:Y:S01]  /*16e0*/  LDG.E.CONSTANT R12, desc[UR6][R22.64] ;  /* 0x00000006160c7981 */ /* 0x0000a2000c1e9900 */
[----:B------:R-:W-:-:S03]  /*16f0*/  IMAD.WIDE.U32 R24, R25, 0x4, R4 ;  /* 0x0000000419187825 */ /* 0x000fc600078e0004 */
[----:B------:R-:W5:Y:S04]  /*1700*/  LDG.E.CONSTANT R26, desc[UR6][R2.64+0x3000] ;  /* 0x00300006021a7981 */ /* 0x000f68000c1e9900 */
[----:B------:R-:W5:Y:S01]  /*1710*/  LDG.E.CONSTANT R17, desc[UR6][R24.64] ;  /* 0x0000000618117981 */ /* 0x000f62000c1e9900 */
[--C-:B------:R-:W-:Y:S01]  /*1720*/  IMAD.WIDE.U32 R6, R7, 0x4, R4.reuse ;  /* 0x0000000407067825 */ /* 0x100fe200078e0004 */
[----:B0-----:R-:W-:Y:S02]  /*1730*/  IADD3 R23, PT, PT, R11, 0xc00, RZ ;  /* 0x00000c000b177810 */ /* 0x001fe40007ffe0ff */
[----:B------:R-:W5:Y:S04]  /*1740*/  LDG.E.CONSTANT R22, desc[UR6][R2.64+0x1c00] ;  /* 0x001c000602167981 */ /* 0x000f68000c1e9900 */
[----:B------:R-:W5:Y:S01]  /*1750*/  LDG.E.CONSTANT R6, desc[UR6][R6.64] ;  /* 0x0000000606067981 */ /* 0x000f62000c1e9900 */
[----:B------:R-:W-:-:S03]  /*1760*/  IMAD.WIDE.U32 R4, R23, 0x4, R4 ;  /* 0x0000000417047825 */ /* 0x000fc600078e0004 */
[----:B------:R-:W5:Y:S04]  /*1770*/  LDG.E.CONSTANT R23, desc[UR6][R2.64+0x2400] ;  /* 0x0024000602177981 */ /* 0x000f68000c1e9900 */
[----:B------:R-:W5:Y:S04]  /*1780*/  LDG.E.CONSTANT R4, desc[UR6][R4.64] ;  /* 0x0000000604047981 */ /* 0x000f68000c1e9900 */
[----:B------:R-:W5:Y:S04]  /*1790*/  LDG.E.CONSTANT R24, desc[UR6][R2.64+0x2c00] ;  /* 0x002c000602187981 */ /* 0x000f68000c1e9900 */
[----:B------:R0:W5:Y:S01]  /*17a0*/  LDG.E.CONSTANT R25, desc[UR6][R2.64+0x3400] ;  /* 0x0034000602197981 */ /* 0x000162000c1e9900 */
[----:B------:R-:W-:-:S04]  /*17b0*/  IADD3 R8, PT, PT, R8, 0x1000, RZ ;  /* 0x0000100008087810 */ /* 0x000fc80007ffe0ff */
[----:B------:R-:W-:Y:S02]  /*17c0*/  ISETP.GE.AND P1, PT, R8, R13, PT ;  /* 0x0000000d0800720c */ /* 0x000fe40003f26270 */
[----:B0-----:R-:W-:Y:S02]  /*17d0*/  IADD3 R2, P2, PT, R2, 0x4000, RZ ;  /* 0x0000400002027810 */ /* 0x001fe40007f5e0ff */
[----:B------:R-:W-:Y:S02]  /*17e0*/  IADD3 R11, PT, PT, R11, 0x1000, RZ ;  /* 0x000010000b0b7810 */ /* 0x000fe40007ffe0ff */
[----:B------:R-:W-:Y:S01]  /*17f0*/  IADD3.X R3, PT, PT, RZ, R3, RZ, P2, !PT ;  /* 0x00000003ff037210 */ /* 0x000fe200017fe4ff */
[----:B--2---:R-:W-:-:S04]  /*1800*/  FADD R21, R12, R21 ;  /* 0x000000150c157221 */ /* 0x004fc80000000000 */
[----:B------:R-:W-:-:S04]  /*1810*/  FADD R10, R21, R10 ;  /* 0x0000000a150a7221 */ /* 0x000fc80000000000 */
[----:B---3--:R-:W-:-:S04]  /*1820*/  FADD R19, R10, R19 ;  /* 0x000000130a137221 */ /* 0x008fc80000000000 */
[----:B----4-:R-:W-:-:S04]  /*1830*/  FADD R18, R19, R18 ;  /* 0x0000001213127221 */ /* 0x010fc80000000000 */
[----:B-----5:R-:W-:-:S04]  /*1840*/  FADD R17, R18, R17 ;  /* 0x0000001112117221 */ /* 0x020fc80000000000 */
        /* <DEDUP_REMOVED lines=12> */
.L_x_26:
[----:B------:R-:W-:Y:S05]  /*1910*/  BSYNC.RECONVERGENT B2 ;  /* 0x0000000000027941 */ /* 0x000fea0003800200 */
.L_x_25:
[----:B------:R-:W-:Y:S01]  /*1920*/  IADD3 R4, PT, PT, R9, -R8, RZ ;  /* 0x8000000809047210 */ /* 0x000fe20007ffe0ff */
[----:B------:R-:W-:Y:S03]  /*1930*/  BSSY.RECONVERGENT B2, `(.L_x_28) ;  /* 0x000001e000027945 */ /* 0x000fe60003800200 */
[----:B------:R-:W-:-:S13]  /*1940*/  ISETP.GT.AND P1, PT, R4, 0x400, PT ;  /* 0x000004000400780c */ /* 0x000fda0003f24270 */
[----:B------:R-:W-:Y:S05]  /*1950*/  @!P1 BRA `(.L_x_29) ;  /* 0x00000000006c9947 */ /* 0x000fea0003800000 */
[----:B------:R-:W0:Y:S01]  /*1960*/  LDC.64 R6, c[0x0][0x380] ;  /* 0x0000e000ff067b82 */ /* 0x000e220000000a00 */
[----:B------:R-:W2:Y:S01]  /*1970*/  LDG.E.CONSTANT R10, desc[UR6][R2.64+-0x400] ;  /* 0xfffc0006020a7981 */ /* 0x000ea2000c1e9900 */
[----:B------:R-:W-:-:S03]  /*1980*/  VIADD R15, R11, 0x400 ;  /* 0x000004000b0f7836 */ /* 0x000fc60000000000 */
[----:B------:R-:W3:Y:S04]  /*1990*/  LDG.E.CONSTANT R13, desc[UR6][R2.64] ;  /* 0x00000006020d7981 */ /* 0x000ee8000c1e9900 */
[----:B------:R-:W4:Y:S04]  /*19a0*/  LDG.E.CONSTANT R17, desc[UR6][R2.64+0xc00] ;  /* 0x000c000602117981 */ /* 0x000f28000c1e9900 */
[----:B------:R-:W5:Y:S04]  /*19b0*/  LDG.E.CONSTANT R19, desc[UR6][R2.64+0x1000] ;  /* 0x0010000602137981 */ /* 0x000f68000c1e9900 */
[----:B------:R1:W5:Y:S01]  /*19c0*/  LDG.E.CONSTANT R23, desc[UR6][R2.64+0x1400] ;  /* 0x0014000602177981 */ /* 0x000362000c1e9900 */
[----:B0-----:R-:W-:-:S06]  /*19d0*/  IMAD.WIDE.U32 R4, R11, 0x4, R6 ;  /* 0x000000040b047825 */ /* 0x001fcc00078e0006 */
[----:B------:R-:W2:Y:S01]  /*19e0*/  LDG.E.CONSTANT R4, desc[UR6][R4.64] ;  /* 0x0000000604047981 */ /* 0x000ea2000c1e9900 */
[----:B------:R-:W-:-:S03]  /*19f0*/  IMAD.WIDE.U32 R6, R15, 0x4, R6 ;  /* 0x000000040f067825 */ /* 0x000fc600078e0006 */
[----:B------:R-:W4:Y:S04]  /*1a00*/  LDG.E.CONSTANT R15, desc[UR6][R2.64+0x400] ;  /* 0x00040006020f7981 */ /* 0x000f28000c1e9900 */
[----:B------:R-:W5:Y:S01]  /*1a10*/  LDG.E.CONSTANT R7, desc[UR6][R6.64] ;  /* 0x0000000606077981 */ /* 0x000f62000c1e9900 */
[----:B------:R-:W-:Y:S02]  /*1a20*/  PLOP3.LUT P0, PT, PT, PT, PT, 0x8, 0x80 ;  /* 0x000000000080781c */ /* 0x000fe40003f0e170 */
[----:B------:R-:W-:Y:S02]  /*1a30*/  IADD3 R8, PT, PT, R8, 0x800, RZ ;  /* 0x0000080008087810 */ /* 0x000fe40007ffe0ff */
[----:B------:R-:W-:Y:S01]  /*1a40*/  IADD3 R11, PT, PT, R11, 0x800, RZ ;  /* 0x000008000b0b7810 */ /* 0x000fe20007ffe0ff */
[----:B--2---:R-:W-:-:S04]  /*1a50*/  FADD R21, R21, R4 ;  /* 0x0000000415157221 */ /* 0x004fc80000000000 */
[----:B------:R-:W-:-:S04]  /*1a60*/  FADD R10, R21, R10 ;  /* 0x0000000a150a7221 */ /* 0x000fc80000000000 */
[----:B---3--:R-:W-:-:S04]  /*1a70*/  FADD R10, R10, R13 ;  /* 0x0000000d0a0a7221 */ /* 0x008fc80000000000 */
[----:B----4-:R-:W-:-:S04]  /*1a80*/  FADD R10, R10, R15 ;  /* 0x0000000f0a0a7221 */ /* 0x010fc80000000000 */
[----:B-----5:R-:W-:Y:S01]  /*1a90*/  FADD R10, R10, R7 ;  /* 0x000000070a0a7221 */ /* 0x020fe20000000000 */
[----:B------:R-:W-:-:S03]  /*1aa0*/  IADD3 R4, P1, PT, R2, 0x2000, RZ ;  /* 0x0000200002047810 */ /* 0x000fc60007f3e0ff */
[----:B------:R-:W-:Y:S01]  /*1ab0*/  FADD R10, R10, R17 ;  /* 0x000000110a0a7221 */ /* 0x000fe20000000000 */
[----:B------:R-:W-:-:S03]  /*1ac0*/  IADD3.X R5, PT, PT, RZ, R3, RZ, P1, !PT ;  /* 0x00000003ff057210 */ /* 0x000fc60000ffe4ff */
[----:B------:R-:W-:Y:S01]  /*1ad0*/  FADD R10, R10, R19 ;  /* 0x000000130a0a7221 */ /* 0x000fe20000000000 */
[----:B-1----:R-:W-:Y:S02]  /*1ae0*/  MOV R2, R4 ;  /* 0x0000000400027202 */ /* 0x002fe40000000f00 */
[----:B------:R-:W-:Y:S01]  /*1af0*/  MOV R3, R5 ;  /* 0x0000000500037202 */ /* 0x000fe20000000f00 */
[----:B------:R-:W-:-:S07]  /*1b00*/  FADD R21, R10, R23 ;  /* 0x000000170a157221 */ /* 0x000fce0000000000 */
.L_x_29:
[----:B------:R-:W-:Y:S05]  /*1b10*/  BSYNC.RECONVERGENT B2 ;  /* 0x0000000000027941 */ /* 0x000fea0003800200 */
.L_x_28:
[----:B------:R-:W-:-:S13]  /*1b20*/  ISETP.LT.OR P0, PT, R8, R9, P0 ;  /* 0x000000090800720c */ /* 0x000fda0000701670 */
[----:B------:R-:W-:Y:S05]  /*1b30*/  @!P0 BRA `(.L_x_21) ;  /* 0x0000000000288947 */ /* 0x000fea0003800000 */
[----:B------:R-:W0:Y:S01]  /*1b40*/  LDC.64 R4, c[0x0][0x380] ;  /* 0x0000e000ff047b82 */ /* 0x000e220000000a00 */
[----:B------:R-:W2:Y:S04]  /*1b50*/  LDG.E.CONSTANT R6, desc[UR6][R2.64+-0x400] ;  /* 0xfffc000602067981 */ /* 0x000ea8000c1e9900 */
[----:B------:R-:W3:Y:S04]  /*1b60*/  LDG.E.CONSTANT R7, desc[UR6][R2.64] ;  /* 0x0000000602077981 */ /* 0x000ee8000c1e9900 */
[----:B------:R-:W4:Y:S01]  /*1b70*/  LDG.E.CONSTANT R9, desc[UR6][R2.64+0x400] ;  /* 0x0004000602097981 */ /* 0x000f22000c1e9900 */
[----:B0-----:R-:W-:-:S06]  /*1b80*/  IMAD.WIDE.U32 R4, R11, 0x4, R4 ;  /* 0x000000040b047825 */ /* 0x001fcc00078e0004 */
[----:B------:R-:W5:Y:S02]  /*1b90*/  LDG.E.CONSTANT R4, desc[UR6][R4.64] ;  /* 0x0000000604047981 */ /* 0x000f64000c1e9900 */
[----:B-----5:R-:W-:-:S04]  /*1ba0*/  FADD R21, R21, R4 ;  /* 0x0000000415157221 */ /* 0x020fc80000000000 */
[----:B--2---:R-:W-:-:S04]  /*1bb0*/  FADD R6, R21, R6 ;  /* 0x0000000615067221 */ /* 0x004fc80000000000 */
[----:B---3--:R-:W-:-:S04]  /*1bc0*/  FADD R6, R6, R7 ;  /* 0x0000000706067221 */ /* 0x008fc80000000000 */
[----:B----4-:R-:W-:-:S07]  /*1bd0*/  FADD R21, R6, R9 ;  /* 0x0000000906157221 */ /* 0x010fce0000000000 */
.L_x_21:
[----:B------:R-:W-:Y:S05]  /*1be0*/  BSYNC.RECONVERGENT B1 ;  /* 0x0000000000017941 */ /* 0x000fea0003800200 */
.L_x_19:
[----:B------:R-:W0:Y:S01]  /*1bf0*/  S2R R6, SR_LANEID ;  /* 0x0000000000067919 */ /* 0x000e220000000000 */
[----:B------:R-:W1:Y:S01]  /*1c00*/  SHFL.DOWN PT, R2, R21, 0x1, 0x1f ;  /* 0x08201f0015027f89 */ /* 0x000e6200000e0000 */
[C---:B0-----:R-:W-:Y:S02]  /*1c10*/  ISETP.GT.AND P0, PT, R6.reuse, 0x1e, PT ;  /* 0x0000001e0600780c */ /* 0x041fe40003f04270 */
[----:B------:R-:W-:-:S11]  /*1c20*/  ISETP.NE.AND P1, PT, R6, RZ, PT ;  /* 0x000000ff0600720c */ /* 0x000fd60003f25270 */
[----:B-1----:R-:W-:Y:S01]  /*1c30*/  @!P0 FADD R21, R2, R21 ;  /* 0x0000001502158221 */ /* 0x002fe20000000000 */
[----:B------:R-:W-:Y:S01]  /*1c40*/  ISETP.GT.AND P0, PT, R6, 0x1d, PT ;  /* 0x0000001d0600780c */ /* 0x000fe20003f04270 */
[----:B------:R-:W0:Y:S01]  /*1c50*/  @!P1 S2R R5, SR_CgaCtaId ;  /* 0x0000000000059919 */ /* 0x000e220000008800 */
[----:B------:R-:W-:Y:S02]  /*1c60*/  @!P1 MOV R4, 0x400 ;  /* 0x0000040000049802 */ /* 0x000fe40000000f00 */
[----:B------:R-:W-:Y:S01]  /*1c70*/  @!P1 SHF.R.U32.HI R3, RZ, 0x3, R0 ;  /* 0x00000003ff039819 */ /* 0x000fe20000011600 */
[----:B------:R-:W1:Y:S03]  /*1c80*/  SHFL.DOWN PT, R2, R21, 0x2, 0x1f ;  /* 0x08401f0015027f89 */ /* 0x000e6600000e0000 */
[----:B------:R-:W-:-:S05]  /*1c90*/  @!P1 LOP3.LUT R3, R3, 0x7c, RZ, 0xc0, !PT ;  /* 0x0000007c03039812 */ /* 0x000fca00078ec0ff */
[----:B-1----:R-:W-:Y:S01]  /*1ca0*/  @!P0 FADD R21, R21, R2 ;  /* 0x0000000215158221 */ /* 0x002fe20000000000 */
[----:B------:R-:W-:Y:S02]  /*1cb0*/  ISETP.GT.AND P0, PT, R6, 0x1b, PT ;  /* 0x0000001b0600780c */ /* 0x000fe40003f04270 */
[----:B0-----:R-:W-:Y:S02]  /*1cc0*/  @!P1 LEA R4, R5, R4, 0x18 ;  /* 0x0000000405049211 */ /* 0x001fe400078ec0ff */
[----:B------:R-:W0:Y:S02]  /*1cd0*/  SHFL.DOWN PT, R2, R21, 0x4, 0x1f ;  /* 0x08801f0015027f89 */ /* 0x000e2400000e0000 */
[----:B------:R-:W-:-:S07]  /*1ce0*/  @!P1 IADD3 R3, PT, PT, R3, R4, RZ ;  /* 0x0000000403039210 */ /* 0x000fce0007ffe0ff */
        /* <DEDUP_REMOVED lines=12> */
[----:B------:R-:W0:Y:S01]  /*1db0*/  S2UR UR5, SR_CgaCtaId ;  /* 0x00000000000579c3 */ /* 0x000e220000008800 */
[----:B------:R-:W-:Y:S02]  /*1dc0*/  UMOV UR4, 0x400 ;  /* 0x0000040000047882 */ /* 0x000fe40000000000 */
[----:B0-----:R-:W-:-:S09]  /*1dd0*/  ULEA UR4, UR5, UR4, 0x18 ;  /* 0x0000000405047291 */ /* 0x001fd2000f8ec0ff */
[----:B---3--:R-:W0:Y:S04]  /*1de0*/  LDS R3, [UR4+0xc] ;  /* 0x00000c04ff037984 */ /* 0x008e280008000800 */
        /* <DEDUP_REMOVED lines=10> */
.L_x_2:
        /* <DEDUP_REMOVED lines=12> */
.L_x_32:
[----:B------:R-:W-:Y:S05]  /*1f50*/  BSYNC.RECONVERGENT B1 ;  /* 0x0000000000017941 */ /* 0x000fea0003800200 */
.L_x_31:
[----:B------:R-:W-:Y:S01]  /*1f60*/  ISETP.GE.AND P0, PT, R11, R20, PT ;  /* 0x000000140b00720c */ /* 0x000fe20003f06270 */
[----:B------:R-:W-:-:S12]  /*1f70*/  BSSY.RECONVERGENT B1, `(.L_x_33) ;  /* 0x0000074000017945 */ /* 0x000fd80003800200 */
[----:B------:R-:W-:Y:S05]  /*1f80*/  @P0 BRA `(.L_x_34) ;  /* 0x0000000400c80947 */ /* 0x000fea0003800000 */
[----:B0-----:R-:W-:Y:S01]  /*1f90*/  LOP3.LUT R3, RZ, R11, RZ, 0x33, !PT ;  /* 0x0000000bff037212 */ /* 0x001fe200078e33ff */
[----:B------:R-:W-:Y:S04]  /*1fa0*/  BSSY.RECONVERGENT B2, `(.L_x_35) ;  /* 0x0000015000027945 */ /* 0x000fe80003800200 */
[----:B------:R-:W-:-:S05]  /*1fb0*/  IMAD.IADD R4, R3, 0x1, R20 ;  /* 0x0000000103047824 */ /* 0x000fca00078e0214 */
        /* <DEDUP_REMOVED lines=10> */
.L_x_37:
[----:B------:R-:W-:-:S06]  /*2060*/  MOV R3, R5 ;  /* 0x0000000500037202 */ /* 0x000fcc0000000f00 */
[----:B------:R0:W2:Y:S01]  /*2070*/  LDG.E.CONSTANT R3, desc[UR6][R2.64] ;  /* 0x0000000602037981 */ /* 0x0000a2000c1e9900 */
[----:B------:R-:W-:Y:S02]  /*2080*/  IADD3 R4, PT, PT, R4, 0x1, RZ ;  /* 0x0000000104047810 */ /* 0x000fe40007ffe0ff */
[----:B------:R-:W-:Y:S02]  /*2090*/  IADD3 R11, PT, PT, R11, 0x100, RZ ;  /* 0x000001000b0b7810 */ /* 0x000fe40007ffe0ff */
[----:B------:R-:W-:Y:S02]  /*20a0*/  ISETP.NE.AND P0, PT, R4, RZ, PT ;  /* 0x000000ff0400720c */ /* 0x000fe40003f05270 */
[----:B0-----:R-:W-:-:S04]  /*20b0*/  IADD3 R2, P2, PT, R2, 0x400, RZ ;  /* 0x0000040002027810 */ /* 0x001fc80007f5e0ff */
[----:B------:R-:W-:Y:S01]  /*20c0*/  IADD3.X R5, PT, PT, RZ, R5, RZ, P2, !PT ;  /* 0x00000005ff057210 */ /* 0x000fe200017fe4ff */
[----:B--2--5:R-:W-:-:S06]  /*20d0*/  FADD R0, R3, R0 ;  /* 0x0000000003007221 */ /* 0x024fcc0000000000 */
[----:B------:R-:W-:Y:S05]  /*20e0*/  @P0 BRA `(.L_x_37) ;  /* 0xfffffffc00dc0947 */ /* 0x000fea000383ffff */
.L_x_36:
[----:B------:R-:W-:Y:S05]  /*20f0*/  BSYNC.RECONVERGENT B2 ;  /* 0x0000000000027941 */ /* 0x000fea0003800200 */
.L_x_35:
        /* <DEDUP_REMOVED lines=8> */
.L_x_40:
        /* <DEDUP_REMOVED lines=9> */
[----:B------:R-:W-:-:S03]  /*2210*/  VIADD R3, R11, 0x800 ;  /* 0x000008000b037836 */ /* 0x000fc60000000000 */
[----:B------:R-:W4:Y:S01]  /*2220*/  LDG.E.CONSTANT R15, desc[UR6][R4.64+0x400] ;  /* 0x00040006040f7981 */ /* 0x000f22000c1e9900 */
        /* <DEDUP_REMOVED lines=32> */
.L_x_39:
[----:B------:R-:W-:Y:S05]  /*2430*/  BSYNC.RECONVERGENT B2 ;  /* 0x0000000000027941 */ /* 0x000fea0003800200 */
.L_x_38:
[----:B------:R-:W-:Y:S01]  /*2440*/  IADD3 R2, PT, PT, -R11, R20, RZ ;  /* 0x000000140b027210 */ /* 0x000fe20007ffe1ff */
[----:B------:R-:W-:Y:S03]  /*2450*/  BSSY.RECONVERGENT B2, `(.L_x_41) ;  /* 0x0000019000027945 */ /* 0x000fe60003800200 */
[----:B------:R-:W-:-:S13]  /*2460*/  ISETP.GT.AND P1, PT, R2, 0x400, PT ;  /* 0x000004000200780c */ /* 0x000fda0003f24270 */
[----:B------:R-:W-:Y:S05]  /*2470*/  @!P1 BRA `(.L_x_42) ;  /* 0x0000000000589947 */ /* 0x000fea0003800000 */
        /* <DEDUP_REMOVED lines=22> */
.L_x_42:
[----:B------:R-:W-:Y:S05]  /*25e0*/  BSYNC.RECONVERGENT B2 ;  /* 0x0000000000027941 */ /* 0x000fea0003800200 */
.L_x_41:
        /* <DEDUP_REMOVED lines=12> */
.L_x_34:
[----:B------:R-:W-:Y:S05]  /*26b0*/  BSYNC.RECONVERGENT B1 ;  /* 0x0000000000017941 */ /* 0x000fea0003800200 */
.L_x_33:
        /* <DEDUP_REMOVED lines=35> */
[----:B--2---:R-:W0:Y:S04]  /*28f0*/  LDS R3, [UR4+0xc] ;  /* 0x00000c04ff037984 */ /* 0x004e280008000800 */
        /* <DEDUP_REMOVED lines=10> */
.L_x_43:
[----:B0-----:R-:W0:Y:S01]  /*29a0*/  S2R R2, SR_LANEID ;  /* 0x0000000000027919 */ /* 0x001e220000000000 */
[----:B------:R-:W-:-:S04]  /*29b0*/  LOP3.LUT R0, R9, 0x3e0, RZ, 0xc0, !PT ;  /* 0x000003e009007812 */ /* 0x000fc800078ec0ff */
[----:B------:R-:W-:Y:S02]  /*29c0*/  IADD3 R3, PT, PT, R0, 0x20, RZ ;  /* 0x0000002000037810 */ /* 0x000fe40007ffe0ff */
[----:B------:R-:W-:Y:S02]  /*29d0*/  LOP3.LUT R7, RZ, R0, RZ, 0x33, !PT ;  /* 0x00000000ff077212 */ /* 0x000fe400078e33ff */
[-C--:B------:R-:W-:Y:S02]  /*29e0*/  ISETP.GT.AND P0, PT, R3, R20.reuse, PT ;  /* 0x000000140300720c */ /* 0x080fe40003f04270 */
[----:B------:R-:W-:-:S04]  /*29f0*/  IADD3 R7, PT, PT, R7, R20, RZ ;  /* 0x0000001407077210 */ /* 0x000fc80007ffe0ff */
[----:B------:R-:W-:-:S05]  /*2a00*/  SEL R4, R7, 0x1f, P0 ;  /* 0x0000001f07047807 */ /* 0x000fca0000000000 */
[----:B------:R-:W1:Y:S01]  /*2a10*/  SHFL.DOWN PT, R0, R5, 0x1, R4 ;  /* 0x0820000005007989 */ /* 0x000e6200000e0004 */
[C---:B0-----:R-:W-:Y:S01]  /*2a20*/  ISETP.GE.AND P0, PT, R2.reuse, R4, PT ;  /* 0x000000040200720c */ /* 0x041fe20003f06270 */
[C---:B------:R-:W-:Y:S01]  /*2a30*/  VIADD R3, R2.reuse, 0x2 ;  /* 0x0000000202037836 */ /* 0x040fe20000000000 */
[----:B------:R-:W-:-:S11]  /*2a40*/  ISETP.NE.AND P1, PT, R2, RZ, PT ;  /* 0x000000ff0200720c */ /* 0x000fd60003f25270 */
[----:B-1----:R-:W-:Y:S01]  /*2a50*/  @!P0 FADD R5, R0, R5 ;  /* 0x0000000500058221 */ /* 0x002fe20000000000 */
[-C--:B------:R-:W-:Y:S01]  /*2a60*/  ISETP.GT.AND P0, PT, R3, R4.reuse, PT ;  /* 0x000000040300720c */ /* 0x080fe20003f04270 */
[----:B------:R-:W0:Y:S01]  /*2a70*/  @!P1 S2R R6, SR_CgaCtaId ;  /* 0x0000000000069919 */ /* 0x000e220000008800 */
[----:B------:R-:W-:Y:S02]  /*2a80*/  IADD3 R3, PT, PT, R2, 0x4, RZ ;  /* 0x0000000402037810 */ /* 0x000fe40007ffe0ff */
[----:B------:R-:W1:Y:S09]  /*2a90*/  SHFL.DOWN PT, R0, R5, 0x2, R4 ;  /* 0x0840000005007989 */ /* 0x000e7200000e0004 */
[----:B-1----:R-:W-:Y:S01]  /*2aa0*/  @!P0 FADD R5, R5, R0 ;  /* 0x0000000005058221 */ /* 0x002fe20000000000 */
[----:B------:R-:W-:-:S02]  /*2ab0*/  ISETP.GT.AND P0, PT, R3, R4, PT ;  /* 0x000000040300720c */ /* 0x000fc40003f04270 */
[----:B------:R-:W-:Y:S02]  /*2ac0*/  IADD3 R3, PT, PT, R2, 0x8, RZ ;  /* 0x0000000802037810 */ /* 0x000fe40007ffe0ff */
[----:B------:R-:W1:Y:S09]  /*2ad0*/  SHFL.DOWN PT, R0, R5, 0x4, R4 ;  /* 0x0880000005007989 */ /* 0x000e7200000e0004 */
[----:B-1----:R-:W-:Y:S01]  /*2ae0*/  @!P0 FADD R5, R5, R0 ;  /* 0x0000000005058221 */ /* 0x002fe20000000000 */
[----:B------:R-:W-:-:S02]  /*2af0*/  ISETP.GT.AND P0, PT, R3, R4, PT ;  /* 0x000000040300720c */ /* 0x000fc40003f04270 */
[----:B------:R-:W-:Y:S02]  /*2b00*/  IADD3 R3, PT, PT, R2, 0x10, RZ ;  /* 0x0000001002037810 */ /* 0x000fe40007ffe0ff */
[----:B------:R-:W1:Y:S01]  /*2b10*/  SHFL.DOWN PT, R0, R5, 0x8, R4 ;  /* 0x0900000005007989 */ /* 0x000e6200000e0004 */
[----:B------:R-:W-:-:S04]  /*2b20*/  @!P1 SHF.R.U32.HI R2, RZ, 0x3, R9 ;  /* 0x00000003ff029819 */ /* 0x000fc80000011609 */
[----:B------:R-:W-:-:S04]  /*2b30*/  @!P1 LOP3.LUT R2, R2, 0x7c, RZ, 0xc0, !PT ;  /* 0x0000007c02029812 */ /* 0x000fc800078ec0ff */
[----:B-1----:R-:W-:Y:S01]  /*2b40*/  @!P0 FADD R5, R5, R0 ;  /* 0x0000000005058221 */ /* 0x002fe20000000000 */
[----:B------:R-:W-:Y:S02]  /*2b50*/  ISETP.GT.AND P0, PT, R3, R4, PT ;  /* 0x000000040300720c */ /* 0x000fe40003f04270 */
[----:B------:R-:W-:Y:S02]  /*2b60*/  @!P1 MOV R3, 0x400 ;  /* 0x0000040000039802 */ /* 0x000fe40000000f00 */
[----:B------:R-:W1:Y:S02]  /*2b70*/  SHFL.DOWN PT, R0, R5, 0x10, R4 ;  /* 0x0a00000005007989 */ /* 0x000e6400000e0004 */
[----:B0-----:R-:W-:-:S04]  /*2b80*/  @!P1 LEA R3, R6, R3, 0x18 ;  /* 0x0000000306039211 */ /* 0x001fc800078ec0ff */
[----:B------:R-:W-:-:S03]  /*2b90*/  @!P1 IADD3 R3, PT, PT, R2, R3, RZ ;  /* 0x0000000302039210 */ /* 0x000fc60007ffe0ff */
[----:B-1----:R-:W-:Y:S01]  /*2ba0*/  @!P0 FADD R5, R5, R0 ;  /* 0x0000000005058221 */ /* 0x002fe20000000000 */
        /* <DEDUP_REMOVED lines=12> */
[----:B-1----:R-:W0:Y:S04]  /*2c70*/  LDS R3, [UR4+0xc] ;  /* 0x00000c04ff037984 */ /* 0x002e280008000800 */
        /* <DEDUP_REMOVED lines=13> */
.L_x_30:
[----:B------:R-:W0:Y:S01]  /*2d50*/  S2R R8, SR_TID.X ;  /* 0x0000000000087919 */ /* 0x000e220000002100 */
[----:B------:R-:W0:Y:S02]  /*2d60*/  LDC.64 R2, c[0x0][0x380] ;  /* 0x0000e000ff027b82 */ /* 0x000e240000000a00 */
[----:B0-----:R-:W-:-:S05]  /*2d70*/  IMAD.WIDE.U32 R2, R8, 0x4, R2 ;  /* 0x0000000408027825 */ /* 0x001fca00078e0002 */
[----:B------:R-:W2:Y:S04]  /*2d80*/  LDG.E.CONSTANT R19, desc[UR6][R2.64] ;  /* 0x0000000602137981 */ /* 0x000ea8000c1e9900 */
[----:B------:R-:W2:Y:S04]  /*2d90*/  LDG.E.CONSTANT R0, desc[UR6][R2.64+0x400] ;  /* 0x0004000602007981 */ /* 0x000ea8000c1e9900 */
[----:B------:R-:W3:Y:S04]  /*2da0*/  LDG.E.CONSTANT R4, desc[UR6][R2.64+0x800] ;  /* 0x0008000602047981 */ /* 0x000ee8000c1e9900 */
[----:B------:R-:W3:Y:S04]  /*2db0*/  LDG.E.CONSTANT R5, desc[UR6][R2.64+0xc00] ;  /* 0x000c000602057981 */ /* 0x000ee8000c1e9900 */
[----:B------:R-:W4:Y:S04]  /*2dc0*/  LDG.E.CONSTANT R6, desc[UR6][R2.64+0x1000] ;  /* 0x0010000602067981 */ /* 0x000f28000c1e9900 */
[----:B------:R-:W4:Y:S04]  /*2dd0*/  LDG.E.CONSTANT R7, desc[UR6][R2.64+0x1400] ;  /* 0x0014000602077981 */ /* 0x000f28000c1e9900 */
[----:B------:R-:W5:Y:S04]  /*2de0*/  LDG.E.CONSTANT R9, desc[UR6][R2.64+0x1800] ;  /* 0x0018000602097981 */ /* 0x000f68000c1e9900 */
        /* <DEDUP_REMOVED lines=8> */
[----:B------:R-:W5:Y:S01]  /*2e70*/  LDG.E.CONSTANT R18, desc[UR6][R2.64+0x3c00] ;  /* 0x003c000602127981 */ /* 0x000f62000c1e9900 */
[----:B------:R-:W-:Y:S01]  /*2e80*/  ISETP.GE.U32.AND P0, PT, R20, 0x2000, PT ;  /* 0x000020001400780c */ /* 0x000fe20003f06070 */
[----:B--2---:R-:W-:Y:S01]  /*2e90*/  FADD R0, R19, R0 ;  /* 0x0000000013007221 */ /* 0x004fe20000000000 */
[----:B---3--:R-:W-:-:S04]  /*2ea0*/  FADD R5, R4, R5 ;  /* 0x0000000504057221 */ /* 0x008fc80000000000 */
[----:B------:R-:W-:Y:S01]  /*2eb0*/  FADD R0, R0, R5 ;  /* 0x0000000500007221 */ /* 0x000fe20000000000 */
[----:B----4-:R-:W-:Y:S01]  /*2ec0*/  FADD R6, R6, R7 ;  /* 0x0000000706067221 */ /* 0x010fe20000000000 */
[----:B-----5:R-:W-:-:S04]  /*2ed0*/  FADD R9, R9, R10 ;  /* 0x0000000a09097221 */ /* 0x020fc80000000000 */
[----:B------:R-:W-:Y:S01]  /*2ee0*/  FADD R9, R6, R9 ;  /* 0x0000000906097221 */ /* 0x000fe20000000000 */
[----:B------:R-:W-:-:S03]  /*2ef0*/  FADD R11, R11, R12 ;  /* 0x0000000c0b0b7221 */ /* 0x000fc60000000000 */
[----:B------:R-:W-:Y:S01]  /*2f00*/  FADD R0, R0, R9 ;  /* 0x0000000900007221 */ /* 0x000fe20000000000 */
[----:B------:R-:W-:-:S04]  /*2f10*/  FADD R14, R13, R14 ;  /* 0x0000000e0d0e7221 */ /* 0x000fc80000000000 */
[----:B------:R-:W-:Y:S01]  /*2f20*/  FADD R11, R11, R14 ;  /* 0x0000000e0b0b7221 */ /* 0x000fe20000000000 */
[----:B------:R-:W-:Y:S01]  /*2f30*/  FADD R15, R15, R16 ;  /* 0x000000100f0f7221 */ /* 0x000fe20000000000 */
[----:B------:R-:W-:-:S04]  /*2f40*/  FADD R18, R17, R18 ;  /* 0x0000001211127221 */ /* 0x000fc80000000000 */
[----:B------:R-:W-:-:S04]  /*2f50*/  FADD R18, R15, R18 ;  /* 0x000000120f127221 */ /* 0x000fc80000000000 */
[----:B------:R-:W-:Y:S01]  /*2f60*/  FADD R5, R11, R18 ;  /* 0x000000120b057221 */ /* 0x000fe20000000000 */
[----:B------:R-:W-:-:S03]  /*2f70*/  HFMA2 R11, -RZ, RZ, 0, 0.00048828125 ;  /* 0x00001000ff0b7431 */ /* 0x000fc600000001ff */
[----:B------:R-:W-:Y:S01]  /*2f80*/  FADD R0, R0, R5 ;  /* 0x0000000500007221 */ /* 0x000fe20000000000 */
[----:B------:R-:W-:Y:S06]  /*2f90*/  @!P0 BRA `(.L_x_44) ;  /* 0x0000000000ac8947 */ /* 0x000fec0003800000 */
[----:B------:R-:W0:Y:S01]  /*2fa0*/  LDC R7, c[0x0][0x390] ;  /* 0x0000e400ff077b82 */ /* 0x000e220000000800 */
[----:B------:R-:W-:Y:S02]  /*2fb0*/  IADD3 R6, PT, PT, R20, -0x1000, RZ ;  /* 0xfffff00014067810 */ /* 0x000fe40007ffe0ff */
[----:B------:R-:W-:-:S07]  /*2fc0*/  MOV R11, 0x1000 ;  /* 0x00001000000b7802 */ /* 0x000fce0000000f00 */
.L_x_46:
[----:B------:R-:W-:-:S05]  /*2fd0*/  IMAD.WIDE R4, R11, 0x4, R2 ;  /* 0x000000040b047825 */ /* 0x000fca00078e0202 */
[----:B------:R-:W2:Y:S04]  /*2fe0*/  LDG.E.CONSTANT R20, desc[UR6][R4.64+0x400] ;  /* 0x0004000604147981 */ /* 0x000ea8000c1e9900 */
[----:B------:R-:W2:Y:S04]  /*2ff0*/  LDG.E.CONSTANT R21, desc[UR6][R4.64+0x800] ;  /* 0x0008000604157981 */ /* 0x000ea8000c1e9900 */
        /* <DEDUP_REMOVED lines=13> */
[----:B------:R1:W5:Y:S01]  /*30d0*/  LDG.E.CONSTANT R18, desc[UR6][R4.64+0x3c00] ;  /* 0x003c000604127981 */ /* 0x000362000c1e9900 */
[----:B--2---:R-:W-:Y:S01]  /*30e0*/  FADD R21, R20, R21 ;  /* 0x0000001514157221 */ /* 0x004fe20000000000 */
[----:B0-----:R-:W-:-:S05]  /*30f0*/  MOV R20, R7 ;  /* 0x0000000700147202 */ /* 0x001fca0000000f00 */
[----:B-1----:R-:W-:Y:S02]  /*3100*/  IMAD.IADD R4, R20, 0x1, -R11 ;  /* 0x0000000114047824 */ /* 0x002fe400078e0a0b */
[----:B---3--:R-:W-:-:S03]  /*3110*/  FADD R0, R19, R0 ;  /* 0x0000000013007221 */ /* 0x008fc60000000000 */
[----:B------:R-:W-:Y:S01]  /*3120*/  ISETP.GE.AND P0, PT, R4, 0x1000, PT ;  /* 0x000010000400780c */ /* 0x000fe20003f06270 */
[----:B----4-:R-:W-:Y:S01]  /*3130*/  FADD R22, R22, R23 ;  /* 0x0000001716167221 */ /* 0x010fe20000000000 */
[----:B------:R-:W-:Y:S01]  /*3140*/  FADD R0, R0, R21 ;  /* 0x0000001500007221 */ /* 0x000fe20000000000 */
[----:B-----5:R-:W-:-:S04]  /*3150*/  FADD R25, R24, R25 ;  /* 0x0000001918197221 */ /* 0x020fc80000000000 */
[----:B------:R-:W-:Y:S01]  /*3160*/  FADD R25, R22, R25 ;  /* 0x0000001916197221 */ /* 0x000fe20000000000 */
[----:B------:R-:W-:Y:S01]  /*3170*/  FADD R16, R16, R17 ;  /* 0x0000001110107221 */ /* 0x000fe20000000000 */
[----:B------:R-:W-:-:S04]  /*3180*/  FADD R15, R15, R10 ;  /* 0x0000000a0f0f7221 */ /* 0x000fc80000000000 */
[----:B------:R-:W-:Y:S01]  /*3190*/  FADD R15, R16, R15 ;  /* 0x0000000f100f7221 */ /* 0x000fe20000000000 */
[----:B------:R-:W-:Y:S01]  /*31a0*/  FADD R9, R14, R9 ;  /* 0x000000090e097221 */ /* 0x000fe20000000000 */
[----:B------:R-:W-:-:S04]  /*31b0*/  FADD R12, R13, R12 ;  /* 0x0000000c0d0c7221 */ /* 0x000fc80000000000 */
[----:B------:R-:W-:Y:S01]  /*31c0*/  FADD R12, R9, R12 ;  /* 0x0000000c090c7221 */ /* 0x000fe20000000000 */
[----:B------:R-:W-:-:S03]  /*31d0*/  FADD R0, R0, R25 ;  /* 0x0000001900007221 */ /* 0x000fc60000000000 */
[----:B------:R-:W-:-:S04]  /*31e0*/  FADD R15, R15, R12 ;  /* 0x0000000c0f0f7221 */ /* 0x000fc80000000000 */
[----:B------:R-:W-:-:S04]  /*31f0*/  FADD R15, R0, R15 ;  /* 0x0000000f000f7221 */ /* 0x000fc80000000000 */
[----:B------:R-:W-:Y:S01]  /*3200*/  FADD R0, R18, R15 ;  /* 0x0000000f12007221 */ /* 0x000fe20000000000 */
[----:B------:R-:W-:Y:S06]  /*3210*/  @!P0 BRA `(.L_x_45) ;  /* 0x0000000800308947 */ /* 0x000fec0003800000 */
[----:B------:R-:W-:-:S04]  /*3220*/  IADD3 R11, PT, PT, R11, 0x1000, RZ ;  /* 0x000010000b0b7810 */ /* 0x000fc80007ffe0ff */
[----:B------:R-:W-:-:S13]  /*3230*/  ISETP.GT.AND P0, PT, R11, R6, PT ;  /* 0x000000060b00720c */ /* 0x000fda0003f04270 */
[----:B------:R-:W-:Y:S05]  /*3240*/  @!P0 BRA `(.L_x_46) ;  /* 0xfffffffc00608947 */ /* 0x000fea000383ffff */
.L_x_44:
[----:B------:R-:W-:-:S13]  /*3250*/  ISETP.GE.AND P0, PT, R11, R20, PT ;  /* 0x000000140b00720c */ /* 0x000fda0003f06270 */
[----:B------:R-:W-:Y:S05]  /*3260*/  @P0 BRA `(.L_x_45) ;  /* 0x00000008001c0947 */ /* 0x000fea0003800000 */
[----:B------:R-:W-:Y:S01]  /*3270*/  IADD3 R9, PT, PT, -R11, R20, RZ ;  /* 0x000000140b097210 */ /* 0x000fe20007ffe1ff */
[----:B------:R-:W-:Y:S03]  /*3280*/  BSSY.RECONVERGENT B1, `(.L_x_45) ;  /* 0x0000085000017945 */ /* 0x000fe60003800200 */
        /* <DEDUP_REMOVED lines=16> */
.L_x_50:
        /* <DEDUP_REMOVED lines=8> */
.L_x_49:
[----:B------:R-:W-:Y:S05]  /*3410*/  BSYNC.RECONVERGENT B2 ;  /* 0x0000000000027941 */ /* 0x000fea0003800200 */
.L_x_48:
[----:B------:R-:W-:Y:S05]  /*3420*/  @!P1 BRA `(.L_x_47) ;  /* 0x0000000400a89947 */ /* 0x000fea0003800000 */
[----:B------:R-:W0:Y:S01]  /*3430*/  LDCU.64 UR4, c[0x0][0x380] ;  /* 0x00007000ff0477ac */ /* 0x000e220008000a00 */
[----:B------:R-:W-:Y:S01]  /*3440*/  IADD3 R5, PT, PT, R9, -R10, RZ ;  /* 0x8000000a09057210 */ /* 0x000fe20007ffe0ff */
[----:B------:R-:W-:Y:S01]  /*3450*/  BSSY.RECONVERGENT B2, `(.L_x_51) ;  /* 0x000003b000027945 */ /* 0x000fe20003800200 */
[CC--:B------:R-:W-:Y:S02]  /*3460*/  IADD3 R3, P0, PT, R10.reuse, R11.reuse, RZ ;  /* 0x0000000b0a037210 */ /* 0x0c0fe40007f1e0ff */
[----:B------:R-:W-:Y:S02]  /*3470*/  ISETP.GT.AND P1, PT, R5, 0xc00, PT ;  /* 0x00000c000500780c */ /* 0x000fe40003f24270 */
[----:B------:R-:W-:Y:S01]  /*3480*/  IADD3 R11, PT, PT, R10, R11, RZ ;  /* 0x0000000b0a0b7210 */ /* 0x000fe20007ffe0ff */
[----:B------:R-:W-:Y:S01]  /*3490*/  IMAD.X R4, RZ, RZ, RZ, P0 ;  /* 0x000000ffff047224 */ /* 0x000fe200000e06ff */
[----:B0-----:R-:W-:-:S04]  /*34a0*/  LEA R2, P0, R3, UR4, 0x2 ;  /* 0x0000000403027c11 */ /* 0x001fc8000f8010ff */
[----:B------:R-:W-:Y:S02]  /*34b0*/  LEA.HI.X R3, R3, UR5, R4, 0x2, P0 ;  /* 0x0000000503037c11 */ /* 0x000fe400080f1404 */
[----:B------:R-:W-:-:S04]  /*34c0*/  IADD3 R2, P0, PT, R2, 0x800, RZ ;  /* 0x0000080002027810 */ /* 0x000fc80007f1e0ff */
[----:B------:R-:W-:Y:S02]  /*34d0*/  IADD3.X R3, PT, PT, RZ, R3, RZ, P0, !PT ;  /* 0x00000003ff037210 */ /* 0x000fe400007fe4ff */
[----:B------:R-:W-:Y:S01]  /*34e0*/  PLOP3.LUT P0, PT, PT, PT, PT, 0x80, 0x8 ;  /* 0x000000000008781c */ /* 0x000fe20003f0f070 */
[----:B------:R-:W-:-:S12]  /*34f0*/  @!P1 BRA `(.L_x_52) ;  /* 0x0000000000c09947 */ /* 0x000fd80003800000 */
[----:B------:R-:W-:Y:S02]  /*3500*/  PLOP3.LUT P0, PT, PT, PT, PT, 0x8, 0x80 ;  /* 0x000000000080781c */ /* 0x000fe40003f0e170 */
[----:B------:R-:W-:-:S11]  /*3510*/  IADD3 R13, PT, PT, R9, -0xc00, RZ ;  /* 0xfffff400090d7810 */ /* 0x000fd60007ffe0ff */
.L_x_53:
[----:B------:R-:W0:Y:S01]  /*3520*/  LDC.64 R4, c[0x0][0x380] ;  /* 0x0000e000ff047b82 */ /* 0x000e220000000a00 */
[----:B------:R-:W2:Y:S01]  /*3530*/  LDG.E.CONSTANT R12, desc[UR6][R2.64+-0x400] ;  /* 0xfffc0006020c7981 */ /* 0x000ea2000c1e9900 */
[----:B------:R-:W-:-:S03]  /*3540*/  IADD3 R25, PT, PT, R11, 0x400, RZ ;  /* 0x000004000b197810 */ /* 0x000fc60007ffe0ff */
[----:B------:R-:W3:Y:S04]  /*3550*/  LDG.E.CONSTANT R20, desc[UR6][R2.64] ;  /* 0x0000000602147981 */ /* 0x000ee8000c1e9900 */
[----:B------:R-:W4:Y:S01]  /*3560*/  LDG.E.CONSTANT R19, desc[UR6][R2.64+0x400] ;  /* 0x0004000602137981 */ /* 0x000f22000c1e9900 */
[----:B------:R-:W-:-:S03]  /*3570*/  IADD3 R7, PT, PT, R11, 0x800, RZ ;  /* 0x000008000b077810 */ /* 0x000fc60007ffe0ff */
[----:B------:R-:W5:Y:S04]  /*3580*/  LDG.E.CONSTANT R17, desc[UR6][R2.64+0xc00] ;  /* 0x000c000602117981 */ /* 0x000f68000c1e9900 */
[----:B------:R-:W5:Y:S01]  /*3590*/  LDG.E.CONSTANT R16, desc[UR6][R2.64+0x1000] ;  /* 0x0010000602107981 */ /* 0x000f62000c1e9900 */
[----:B------:R-:W-:-:S03]  /*35a0*/  IADD3 R23, PT, PT, R11, 0xc00, RZ ;  /* 0x00000c000b177810 */ /* 0x000fc60007ffe0ff */
[----:B------:R-:W5:Y:S01]  /*35b0*/  LDG.E.CONSTANT R22, desc[UR6][R2.64+0x1c00] ;  /* 0x001c000602167981 */ /* 0x000f62000c1e9900 */
[----:B0-----:R-:W-:-:S03]  /*35c0*/  IMAD.WIDE.U32 R14, R11, 0x4, R4 ;  /* 0x000000040b0e7825 */ /* 0x001fc600078e0004 */
[----:B------:R-:W5:Y:S04]  /*35d0*/  LDG.E.CONSTANT R21, desc[UR6][R2.64+0x2000] ;  /* 0x0020000602157981 */ /* 0x000f68000c1e9900 */
[----:B------:R-:W5:Y:S04]  /*35e0*/  LDG.E.CONSTANT R26, desc[UR6][R2.64+0x3000] ;  /* 0x00300006021a7981 */ /* 0x000f68000c1e9900 */
[----:B------:R-:W2:Y:S01]  /*35f0*/  LDG.E.CONSTANT R15, desc[UR6][R14.64] ;  /* 0x000000060e0f7981 */ /* 0x000ea2000c1e9900 */
[----:B------:R-:W-:-:S05]  /*3600*/  IMAD.WIDE.U32 R24, R25, 0x4, R4 ;  /* 0x0000000419187825 */ /* 0x000fca00078e0004 */
[----:B------:R-:W5:Y:S01]  /*3610*/  LDG.E.CONSTANT R18, desc[UR6][R24.64] ;  /* 0x0000000618127981 */ /* 0x000f62000c1e9900 */
[----:B------:R-:W-:-:S03]  /*3620*/  IMAD.WIDE.U32 R6, R7, 0x4, R4 ;  /* 0x0000000407067825 */ /* 0x000fc600078e0004 */
        /* <DEDUP_REMOVED lines=8> */
[----:B------:R-:W-:Y:S01]  /*36b0*/  ISETP.GE.AND P1, PT, R10, R13, PT ;  /* 0x0000000d0a00720c */ /* 0x000fe20003f26270 */
[----:B------:R-:W-:Y:S01]  /*36c0*/  VIADD R11, R11, 0x1000 ;  /* 0x000010000b0b7836 */ /* 0x000fe20000000000 */
[----:B0-----:R-:W-:-:S04]  /*36d0*/  IADD3 R2, P2, PT, R2, 0x4000, RZ ;  /* 0x0000400002027810 */ /* 0x001fc80007f5e0ff */
        /* <DEDUP_REMOVED lines=18> */
.L_x_52:
[----:B------:R-:W-:Y:S05]  /*3800*/  BSYNC.RECONVERGENT B2 ;  /* 0x0000000000027941 */ /* 0x000fea0003800200 */
.L_x_51:
[----:B------:R-:W-:Y:S01]  /*3810*/  IADD3 R4, PT, PT, R9, -R10, RZ ;  /* 0x8000000a09047210 */ /* 0x000fe20007ffe0ff */
[----:B------:R-:W-:Y:S03]  /*3820*/  BSSY.RECONVERGENT B2, `(.L_x_54) ;  /* 0x000001e000027945 */ /* 0x000fe60003800200 */
[----:B------:R-:W-:-:S13]  /*3830*/  ISETP.GT.AND P1, PT, R4, 0x400, PT ;  /* 0x000004000400780c */ /* 0x000fda0003f24270 */
[----:B------:R-:W-:Y:S05]  /*3840*/  @!P1 BRA `(.L_x_55) ;  /* 0x00000000006c9947 */ /* 0x000fea0003800000 */
[----:B------:R-:W0:Y:S01]  /*3850*/  LDC.64 R6, c[0x0][0x380] ;  /* 0x0000e000ff067b82 */ /* 0x000e220000000a00 */
[----:B------:R-:W2:Y:S01]  /*3860*/  LDG.E.CONSTANT R13, desc[UR6][R2.64+-0x400] ;  /* 0xfffc0006020d7981 */ /* 0x000ea2000c1e9900 */
[----:B------:R-:W-:-:S03]  /*3870*/  IADD3 R17, PT, PT, R11, 0x400, RZ ;  /* 0x000004000b117810 */ /* 0x000fc60007ffe0ff */
[----:B------:R-:W3:Y:S04]  /*3880*/  LDG.E.CONSTANT R15, desc[UR6][R2.64] ;  /* 0x00000006020f7981 */ /* 0x000ee8000c1e9900 */
[----:B------:R-:W4:Y:S04]  /*3890*/  LDG.E.CONSTANT R19, desc[UR6][R2.64+0xc00] ;  /* 0x000c000602137981 */ /* 0x000f28000c1e9900 */
[----:B------:R-:W5:Y:S04]  /*38a0*/  LDG.E.CONSTANT R21, desc[UR6][R2.64+0x1000] ;  /* 0x0010000602157981 */ /* 0x000f68000c1e9900 */
[----:B------:R-:W5:Y:S01]  /*38b0*/  LDG.E.CONSTANT R23, desc[UR6][R2.64+0x1400] ;  /* 0x0014000602177981 */ /* 0x000f62000c1e9900 */
[----:B0-----:R-:W-:-:S06]  /*38c0*/  IMAD.WIDE.U32 R4, R11, 0x4, R6 ;  /* 0x000000040b047825 */ /* 0x001fcc00078e0006 */
[----:B------:R0:W2:Y:S01]  /*38d0*/  LDG.E.CONSTANT R5, desc[UR6][R4.64] ;  /* 0x0000000604057981 */ /* 0x0000a2000c1e9900 */
[----:B------:R-:W-:-:S03]  /*38e0*/  IMAD.WIDE.U32 R6, R17, 0x4, R6 ;  /* 0x0000000411067825 */ /* 0x000fc600078e0006 */
[----:B------:R1:W4:Y:S04]  /*38f0*/  LDG.E.CONSTANT R17, desc[UR6][R2.64+0x400] ;  /* 0x0004000602117981 */ /* 0x000328000c1e9900 */
[----:B------:R-:W5:Y:S01]  /*3900*/  LDG.E.CONSTANT R7, desc[UR6][R6.64] ;  /* 0x0000000606077981 */ /* 0x000f62000c1e9900 */
[----:B0-----:R-:W-:Y:S02]  /*3910*/  IADD3 R4, P1, PT, R2, 0x2000, RZ ;  /* 0x0000200002047810 */ /* 0x001fe40007f3e0ff */
[----:B------:R-:W-:Y:S02]  /*3920*/  PLOP3.LUT P0, PT, PT, PT, PT, 0x8, 0x80 ;  /* 0x000000000080781c */ /* 0x000fe40003f0e170 */
[----:B------:R-:W-:Y:S02]  /*3930*/  IADD3 R10, PT, PT, R10, 0x800, RZ ;  /* 0x000008000a0a7810 */ /* 0x000fe40007ffe0ff */
[----:B------:R-:W-:-:S02]  /*3940*/  IADD3 R11, PT, PT, R11, 0x800, RZ ;  /* 0x000008000b0b7810 */ /* 0x000fc40007ffe0ff */
[----:B-1----:R-:W-:Y:S01]  /*3950*/  MOV R2, R4 ;  /* 0x0000000400027202 */ /* 0x002fe20000000f00 */
[----:B--2---:R-:W-:-:S04]  /*3960*/  FADD R0, R0, R5 ;  /* 0x0000000500007221 */ /* 0x004fc80000000000 */
[----:B------:R-:W-:-:S04]  /*3970*/  FADD R0, R0, R13 ;  /* 0x0000000d00007221 */ /* 0x000fc80000000000 */
[----:B---3--:R-:W-:-:S04]  /*3980*/  FADD R0, R0, R15 ;  /* 0x0000000f00007221 */ /* 0x008fc80000000000 */
[----:B----4-:R-:W-:-:S04]  /*3990*/  FADD R0, R0, R17 ;  /* 0x0000001100007221 */ /* 0x010fc80000000000 */
[----:B-----5:R-:W-:-:S04]  /*39a0*/  FADD R0, R0, R7 ;  /* 0x0000000700007221 */ /* 0x020fc80000000000 */
[----:B------:R-:W-:Y:S01]  /*39b0*/  FADD R0, R0, R19 ;  /* 0x0000001300007221 */ /* 0x000fe20000000000 */
[----:B------:R-:W-:-:S03]  /*39c0*/  IADD3.X R5, PT, PT, RZ, R3, RZ, P1, !PT ;  /* 0x00000003ff057210 */ /* 0x000fc60000ffe4ff */
[----:B------:R-:W-:Y:S01]  /*39d0*/  FADD R0, R0, R21 ;  /* 0x0000001500007221 */ /* 0x000fe20000000000 */
[----:B------:R-:W-:-:S03]  /*39e0*/  MOV R3, R5 ;  /* 0x0000000500037202 */ /* 0x000fc60000000f00 */
[----:B------:R-:W-:-:S07]  /*39f0*/  FADD R0, R0, R23 ;  /* 0x0000001700007221 */ /* 0x000fce0000000000 */
.L_x_55:
[----:B------:R-:W-:Y:S05]  /*3a00*/  BSYNC.RECONVERGENT B2 ;  /* 0x0000000000027941 */ /* 0x000fea0003800200 */
.L_x_54:
[----:B------:R-:W-:-:S13]  /*3a10*/  ISETP.LT.OR P0, PT, R10, R9, P0 ;  /* 0x000000090a00720c */ /* 0x000fda0000701670 */
[----:B------:R-:W-:Y:S05]  /*3a20*/  @!P0 BRA `(.L_x_47) ;  /* 0x0000000000288947 */ /* 0x000fea0003800000 */
[----:B------:R-:W0:Y:S01]  /*3a30*/  LDC.64 R4, c[0x0][0x380] ;  /* 0x0000e000ff047b82 */ /* 0x000e220000000a00 */
[----:B------:R-:W2:Y:S04]  /*3a40*/  LDG.E.CONSTANT R7, desc[UR6][R2.64+-0x400] ;  /* 0xfffc000602077981 */ /* 0x000ea8000c1e9900 */
[----:B------:R-:W3:Y:S01]  /*3a50*/  LDG.E.CONSTANT R9, desc[UR6][R2.64] ;  /* 0x0000000602097981 */ /* 0x000ee2000c1e9900 */
[----:B0-----:R-:W-:-:S03]  /*3a60*/  IMAD.WIDE.U32 R4, R11, 0x4, R4 ;  /* 0x000000040b047825 */ /* 0x001fc600078e0004 */
[----:B------:R-:W4:Y:S04]  /*3a70*/  LDG.E.CONSTANT R11, desc[UR6][R2.64+0x400] ;  /* 0x00040006020b7981 */ /* 0x000f28000c1e9900 */
[----:B------:R-:W5:Y:S02]  /*3a80*/  LDG.E.CONSTANT R5, desc[UR6][R4.64] ;  /* 0x0000000604057981 */ /* 0x000f64000c1e9900 */
[----:B-----5:R-:W-:-:S04]  /*3a90*/  FADD R0, R0, R5 ;  /* 0x0000000500007221 */ /* 0x020fc80000000000 */
[----:B--2---:R-:W-:-:S04]  /*3aa0*/  FADD R0, R0, R7 ;  /* 0x0000000700007221 */ /* 0x004fc80000000000 */
[----:B---3--:R-:W-:-:S04]  /*3ab0*/  FADD R0, R0, R9 ;  /* 0x0000000900007221 */ /* 0x008fc80000000000 */
[----:B----4-:R-:W-:-:S07]  /*3ac0*/  FADD R0, R0, R11 ;  /* 0x0000000b00007221 */ /* 0x010fce0000000000 */
.L_x_47:
[----:B------:R-:W-:Y:S05]  /*3ad0*/  BSYNC.RECONVERGENT B1 ;  /* 0x0000000000017941 */ /* 0x000fea0003800200 */
.L_x_45:
[----:B------:R-:W0:Y:S01]  /*3ae0*/  S2R R6, SR_LANEID ;  /* 0x0000000000067919 */ /* 0x000e220000000000 */
[----:B------:R-:W-:-:S05]  /*3af0*/  MOV R3, R0 ;  /* 0x0000000000037202 */ /* 0x000fca0000000f00 */
        /* <DEDUP_REMOVED lines=30> */
[----:B------:R-:W1:Y:S04]  /*3ce0*/  LDS R3, [UR4+0xc] ;  /* 0x00000c04ff037984 */ /* 0x000e680008000800 */
[----:B0-----:R-:W0:Y:S04]  /*3cf0*/  LDS.128 R4, [UR4+0x10] ;  /* 0x00001004ff047984 */ /* 0x001e280008000c00 */
[----:B------:R-:W2:Y:S01]  /*3d00*/  LDS.64 R8, [UR4+0x20] ;  /* 0x00002004ff087984 */ /* 0x000ea20008000a00 */
[----:B-1----:R-:W-:-:S04]  /*3d10*/  FADD R3, R0, R3 ;  /* 0x0000000300037221 */ /* 0x002fc80000000000 */
[----:B0-----:R-:W-:-:S04]  /*3d20*/  FADD R4, R3, R4 ;  /* 0x0000000403047221 */ /* 0x001fc80000000000 */
[----:B------:R-:W-:-:S04]  /*3d30*/  FADD R5, R4, R5 ;  /* 0x0000000504057221 */ /* 0x000fc80000000000 */
[----:B------:R-:W-:-:S04]  /*3d40*/  FADD R6, R5, R6 ;  /* 0x0000000605067221 */ /* 0x000fc80000000000 */
[----:B------:R-:W-:-:S04]  /*3d50*/  FADD R7, R6, R7 ;  /* 0x0000000706077221 */ /* 0x000fc80000000000 */
[----:B--2---:R-:W-:-:S04]  /*3d60*/  FADD R8, R7, R8 ;  /* 0x0000000807087221 */ /* 0x004fc80000000000 */
[----:B------:R-:W-:-:S07]  /*3d70*/  FADD R0, R8, R9 ;  /* 0x0000000908007221 */ /* 0x000fce0000000000 */
.L_x_17:
[----:B------:R-:W-:Y:S05]  /*3d80*/  BSYNC.RECONVERGENT B0 ;  /* 0x0000000000007941 */ /* 0x000fea0003800200 */
.L_x_1:
[----:B------:R-:W-:Y:S05]  /*3d90*/  @P0 EXIT ;  /* 0x000000000000094d */ /* 0x000fea0003800000 */
[----:B01234-:R-:W0:Y:S01]  /*3da0*/  LDC.64 R2, c[0x0][0x388] ;  /* 0x0000e200ff027b82 */ /* 0x01fe220000000a00 */
[----:B------:R-:W1:Y:S02]  /*3db0*/  LDCU UR4, c[0x0][0x398] ;  /* 0x00007300ff0477ac */ /* 0x000e640008000800 */
[----:B-1----:R-:W-:-:S05]  /*3dc0*/  FADD R5, R0, UR4 ;  /* 0x0000000400057e21 */ /* 0x002fca0008000000 */
[----:B0-----:R-:W-:Y:S01]  /*3dd0*/  STG.E desc[UR6][R2.64], R5 ;  /* 0x0000000502007986 */ /* 0x001fe2000c101906 */
[----:B------:R-:W-:Y:S05]  /*3de0*/  EXIT ;  /* 0x000000000000794d */ /* 0x000fea0003800000 */
.L_x_56:
[----:B------:R-:W-:-:S00]  /*3df0*/  BRA `(.L_x_56) ;  /* 0xfffffffc00fc7947 */ /* 0x000fc0000383ffff */
[----:B------:R-:W-:-:S00]  /*3e00*/  NOP ;  /* 0x0000000000007918 */ /* 0x000fc00000000000 */
[----:B------:R-:W-:-:S00]  /*3e10*/  NOP ;  /* 0x0000000000007918 */ /* 0x000fc00000000000 */
[----:B------:R-:W-:-:S00]  /*3e20*/  NOP ;  /* 0x0000000000007918 */ /* 0x000fc00000000000 */
[----:B------:R-:W-:-:S00]  /*3e30*/  NOP ;  /* 0x0000000000007918 */ /* 0x000fc00000000000 */
[----:B------:R-:W-:-:S00]  /*3e40*/  NOP ;  /* 0x0000000000007918 */ /* 0x000fc00000000000 */
[----:B------:R-:W-:-:S00]  /*3e50*/  NOP ;  /* 0x0000000000007918 */ /* 0x000fc00000000000 */
[----:B------:R-:W-:-:S00]  /*3e60*/  NOP ;  /* 0x0000000000007918 */ /* 0x000fc00000000000 */
[----:B------:R-:W-:-:S00]  /*3e70*/  NOP ;  /* 0x0000000000007918 */ /* 0x000fc00000000000 */
.L_x_236:


//--------------------- .text._ZN3cub18CUB_300001_SM_10006detail6reduce18DeviceReduceKernelINS2_10policy_hubIfyN4cuda3std3__44plusIfEEE10Policy1000EN6thrust24THRUST_300001_SM_1000_NS6detail15normal_iteratorINSD_10device_ptrIfEEEEyS9_f6squareEEvT0_PT3_T1_NS0_13GridEvenShareISN_EET2_T4_ --------------------------
	.section	.text._ZN3cub18CUB_300001_SM_10006detail6reduce18DeviceReduceKernelINS2_10policy_hubIfyN4cuda3std3__44plusIfEEE10Policy1000EN6thrust24THRUST_300001_SM_1000_NS6detail15normal_iteratorINSD_10device_ptrIfEEEEyS9_f6squareEEvT0_PT3_T1_NS0_13GridEvenShareISN_EET2_T4_,"ax",@progbits
	.align	128
        .global         _ZN3cub18CUB_300001_SM_10006detail6reduce18DeviceReduceKernelINS2_10policy_hubIfyN4cuda3std3__44plusIfEEE10Policy1000EN6thrust24THRUST_300001_SM_1000_NS6detail15normal_iteratorINSD_10device_ptrIfEEEEyS9_f6squareEEvT0_PT3_T1_NS0_13GridEvenShareISN_EET2_T4_
        .type           _ZN3cub18CUB_300001_SM_10006detail6reduce18DeviceReduceKernelINS2_10policy_hubIfyN4cuda3std3__44plusIfEEE10Policy1000EN6thrust24THRUST_300001_SM_1000_NS6detail15normal_iteratorINSD_10device_ptrIfEEEEyS9_f6squareEEvT0_PT3_T1_NS0_13GridEvenShareISN_EET2_T4_,@function
        .size           _ZN3cub18CUB_300001_SM_10006detail6reduce18DeviceReduceKernelINS2_10policy_hubIfyN4cuda3std3__44plusIfEEE10Policy1000EN6thrust24THRUST_300001_SM_1000_NS6detail15normal_iteratorINSD_10device_ptrIfEEEEyS9_f6squareEEvT0_PT3_T1_NS0_13GridEvenShareISN_EET2_T4_,(.L_x_237 - _ZN3cub18CUB_300001_SM_10006detail6reduce18DeviceReduceKernelINS2_10policy_hubIfyN4cuda3std3__44plusIfEEE10Policy1000EN6thrust24THRUST_300001_SM_1000_NS6detail15normal_iteratorINSD_10device_ptrIfEEEEyS9_f6squareEEvT0_PT3_T1_NS0_13GridEvenShareISN_EET2_T4_)
        .other          _ZN3cub18CUB_300001_SM_10006detail6reduce18DeviceReduceKernelINS2_10policy_hubIfyN4cuda3std3__44plusIfEEE10Policy1000EN6thrust24THRUST_300001_SM_1000_NS6detail15normal_iteratorINSD_10device_ptrIfEEEEyS9_f6squareEEvT0_PT3_T1_NS0_13GridEvenShareISN_EET2_T4_,@"STO_CUDA_ENTRY STV_DEFAULT"
_ZN3cub18CUB_300001_SM_10006detail6reduce18DeviceReduceKernelINS2_10policy_hubIfyN4cuda3std3__44plusIfEEE10Policy1000EN6thrust24THRUST_300001_SM_1000_NS6detail15normal_iteratorINSD_10device_ptrIfEEEEyS9_f6squareEEvT0_PT3_T1_NS0_13GridEvenShareISN_EET2_T4_:
.text._ZN3cub18CUB_300001_SM_10006detail6reduce18DeviceReduceKernelINS2_10policy_hubIfyN4cuda3std3__44plusIfEEE10Policy1000EN6thrust24THRUST_300001_SM_1000_NS6detail15normal_iteratorINSD_10device_ptrIfEEEEyS9_f6squareEEvT0_PT3_T1_NS0_13GridEvenShareISN_EET2_T4_:
[----:B------:R-:W-:Y:S08]  /*0000*/  LDC R1, c[0x0][0x37c] ;  /* 0x0000df00ff017b82 */ /* 0x000ff00000000800 */
[----:B------:R-:W0:Y:S01]  /*0010*/  S2UR UR16, SR_CTAID.X ;  /* 0x00000000001079c3 */ /* 0x000e220000002500 */
[----:B------:R-:W1:Y:S01]  /*0020*/  LDCU.64 UR8, c[0x0][0x3b8] ;  /* 0x00007700ff0877ac */ /* 0x000e620008000a00 */
[----:B------:R-:W-:Y:S01]  /*0030*/  BSSY.RECONVERGENT B0, `(.L_x_57) ;  /* 0x0000234000007945 */ /* 0x000fe20003800200 */
[----:B------:R-:W2:Y:S01]  /*0040*/  LDCU UR5, c[0x0][0x3c0] ;  /* 0x00007800ff0577ac */ /* 0x000ea20008000800 */
[----:B------:R-:W3:Y:S01]  /*0050*/  LDCU.64 UR14, c[0x0][0x358] ;  /* 0x00006b00ff0e77ac */ /* 0x000ee20008000a00 */
[----:B-1----:R-:W-:Y:S01]  /*0060*/  MOV R0, UR8 ;  /* 0x0000000800007c02 */ /* 0x002fe20008000f00 */
[----:B------:R-:W-:Y:S01]  /*0070*/  IMAD.U32 R3, RZ, RZ, UR9 ;  /* 0x00000009ff037e24 */ /* 0x000fe2000f8e00ff */
[----:B--2---:R-:W-:-:S02]  /*0080*/  USHF.L.U32 UR5, UR5, 0xc, URZ ;  /* 0x0000000c05057899 */ /* 0x004fc400080006ff */
[----:B0-----:R-:W-:Y:S02]  /*0090*/  USHF.L.U32 UR6, UR16, 0xc, URZ ;  /* 0x0000000c10067899 */ /* 0x001fe400080006ff */
[----:B------:R-:W-:-:S04]  /*00a0*/  USHF.R.S32.HI UR4, URZ, 0x1f, UR5 ;  /* 0x0000001fff047899 */ /* 0x000fc80008011405 */
[----:B------:R-:W-:-:S04]  /*00b0*/  IADD3 R17, P1, PT, R0, -UR6, RZ ;  /* 0x8000000600117c10 */ /* 0x000fc8000ff3e0ff */
[----:B------:R-:W-:Y:S02]  /*00c0*/  ISETP.GT.U32.AND P0, PT, R17, 0xfff, PT ;  /* 0x00000fff1100780c */ /* 0x000fe40003f04070 */
[----:B------:R-:W-:-:S04]  /*00d0*/  IADD3.X R23, PT, PT, R3, -0x1, RZ, P1, !PT ;  /* 0xffffffff03177810 */ /* 0x000fc80000ffe4ff */
[----:B------:R-:W-:-:S13]  /*00e0*/  ISETP.GT.U32.AND.EX P0, PT, R23, RZ, PT, P0 ;  /* 0x000000ff1700720c */ /* 0x000fda0003f04100 */
[----:B---3--:R-:W-:Y:S05]  /*00f0*/  @P0 BRA `(.L_x_58) ;  /* 0x0000000c00c40947 */ /* 0x008fea0003800000 */
[----:B------:R-:W0:Y:S01]  /*0100*/  S2R R4, SR_TID.X ;  /* 0x0000000000047919 */ /* 0x000e220000002100 */
[----:B------:R-:W-:Y:S01]  /*0110*/  IADD3 R5, PT, PT, R0, -UR6, RZ ;  /* 0x8000000600057c10 */ /* 0x000fe2000fffe0ff */
[----:B------:R-:W-:Y:S01]  /*0120*/  BSSY.RECONVERGENT B1, `(.L_x_59) ;  /* 0x000000b000017945 */ /* 0x000fe20003800200 */
[----:B------:R-:W-:Y:S02]  /*0130*/  IMAD.MOV.U32 R7, RZ, RZ, RZ ;  /* 0x000000ffff077224 */ /* 0x000fe400078e00ff */
[----:B0-----:R-:W-:Y:S02]  /*0140*/  ISETP.GE.AND P0, PT, R4, R5, PT ;  /* 0x000000050400720c */ /* 0x001fe40003f06270 */
[----:B------:R-:W-:-:S11]  /*0150*/  MOV R6, R4 ;  /* 0x0000000400067202 */ /* 0x000fd60000000f00 */
[----:B------:R-:W-:Y:S05]  /*0160*/  @P0 BRA `(.L_x_60) ;  /* 0x0000000000180947 */ /* 0x000fea0003800000 */
[----:B------:R-:W0:Y:S01]  /*0170*/  LDC.64 R2, c[0x0][0x380] ;  /* 0x0000e000ff027b82 */ /* 0x000e220000000a00 */
[----:B------:R-:W-:-:S04]  /*0180*/  VIADD R7, R4, UR6 ;  /* 0x0000000604077c36 */ /* 0x000fc80008000000 */
[----:B0-----:R-:W-:-:S06]  /*0190*/  IMAD.WIDE.U32 R2, R7, 0x4, R2 ;  /* 0x0000000407027825 */ /* 0x001fcc00078e0002 */
[----:B------:R-:W2:Y:S01]  /*01a0*/  LDG.E R2, desc[UR14][R2.64] ;  /* 0x0000000e02027981 */ /* 0x000ea2000c1e1900 */
[----:B------:R-:W-:Y:S01]  /*01b0*/  IADD3 R6, PT, PT, R4, 0x100, RZ ;  /* 0x0000010004067810 */ /* 0x000fe20007ffe0ff */
[----:B--2---:R-:W-:-:S07]  /*01c0*/  FMUL R7, R2, R2 ;  /* 0x0000000202077220 */ /* 0x004fce0000400000 */
.L_x_60:
[----:B------:R-:W-:Y:S05]  /*01d0*/  BSYNC.RECONVERGENT B1 ;  /* 0x0000000000017941 */ /* 0x000fea0003800200 */
.L_x_59:
[----:B------:R-:W-:Y:S01]  /*01e0*/  ISETP.GE.AND P0, PT, R6, R5, PT ;  /* 0x000000050600720c */ /* 0x000fe20003f06270 */
[----:B------:R-:W-:-:S12]  /*01f0*/  BSSY.RECONVERGENT B1, `(.L_x_61) ;  /* 0x0000079000017945 */ /* 0x000fd80003800200 */
[----:B------:R-:W-:Y:S05]  /*0200*/  @P0 BRA `(.L_x_62) ;  /* 0x0000000400dc0947 */ /* 0x000fea0003800000 */
[----:B------:R-:W-:Y:S01]  /*0210*/  LOP3.LUT R3, RZ, R6, RZ, 0x33, !PT ;  /* 0x00000006ff037212 */ /* 0x000fe200078e33ff */
[----:B------:R-:W-:Y:S03]  /*0220*/  BSSY.RECONVERGENT B2, `(.L_x_63) ;  /* 0x0000037000027945 */ /* 0x000fe60003800200 */
[----:B------:R-:W-:-:S04]  /*0230*/  IADD3 R3, PT, PT, R0, -UR6, R3 ;  /* 0x8000000600037c10 */ /* 0x000fc8000fffe003 */
[C---:B------:R-:W-:Y:S02]  /*0240*/  ISETP.GE.U32.AND P1, PT, R3.reuse, 0xf00, PT ;  /* 0x00000f000300780c */ /* 0x040fe40003f26070 */
[----:B------:R-:W-:-:S04]  /*0250*/  LEA.HI R0, R3, 0x1, RZ, 0x18 ;  /* 0x0000000103007811 */ /* 0x000fc800078fc0ff */
[----:B------:R-:W-:-:S04]  /*0260*/  LOP3.LUT R21, R0, 0xf, RZ, 0xc0, !PT ;  /* 0x0000000f00157812 */ /* 0x000fc800078ec0ff */
[----:B------:R-:W-:-:S03]  /*0270*/  ISETP.NE.AND P0, PT, R21, RZ, PT ;  /* 0x000000ff1500720c */ /* 0x000fc60003f05270 */
[----:B------:R-:W-:Y:S10]  /*0280*/  @!P1 BRA `(.L_x_64) ;  /* 0x0000000000c09947 */ /* 0x000ff40003800000 */
[----:B------:R-:W0:Y:S01]  /*0290*/  LDCU.64 UR8, c[0x0][0x380] ;  /* 0x00007000ff0877ac */ /* 0x000e220008000a00 */
[----:B------:R-:W-:Y:S01]  /*02a0*/  IMAD.WIDE.U32 R2, R6, 0x4, RZ ;  /* 0x0000000406027825 */ /* 0x000fe200078e00ff */
[----:B------:R-:W-:Y:S01]  /*02b0*/  LOP3.LUT R9, R0, 0x1fffff0, RZ, 0xc0, !PT ;  /* 0x01fffff000097812 */ /* 0x000fe200078ec0ff */
[----:B------:R-:W-:-:S04]  /*02c0*/  UIMAD.WIDE.U32 UR4, UR16, 0x4000, URZ ;  /* 0x00004000100478a5 */ /* 0x000fc8000f8e00ff */
[----:B------:R-:W-:Y:S02]  /*02d0*/  IMAD.MOV R9, RZ, RZ, -R9 ;  /* 0x000000ffff097224 */ /* 0x000fe400078e0a09 */
[----:B------:R-:W-:Y:S02]  /*02e0*/  LOP3.LUT R2, R2, UR4, RZ, 0xfc, !PT ;  /* 0x0000000402027c12 */ /* 0x000fe4000f8efcff */
[----:B------:R-:W-:Y:S02]  /*02f0*/  LOP3.LUT R3, R3, UR5, RZ, 0xfc, !PT ;  /* 0x0000000503037c12 */ /* 0x000fe4000f8efcff */
[----:B0-----:R-:W-:-:S04]  /*0300*/  IADD3 R2, P1, PT, R2, UR8, RZ ;  /* 0x0000000802027c10 */ /* 0x001fc8000ff3e0ff */
[----:B------:R-:W-:-:S04]  /*0310*/  IADD3 R2, P2, PT, R2, 0x2000, RZ ;  /* 0x0000200002027810 */ /* 0x000fc80007f5e0ff */
[----:B------:R-:W-:-:S09]  /*0320*/  IADD3.X R3, PT, PT, RZ, UR9, R3, P2, P1 ;  /* 0x00000009ff037c10 */ /* 0x000fd200097e2403 */
.L_x_65:
[----:B------:R-:W2:Y:S04]  /*0330*/  LDG.E R20, desc[UR14][R2.64+-0x2000] ;  /* 0xffe0000e02147981 */ /* 0x000ea8000c1e1900 */
[----:B------:R-:W3:Y:S04]  /*0340*/  LDG.E R22, desc[UR14][R2.64+-0x1c00] ;  /* 0xffe4000e02167981 */ /* 0x000ee8000c1e1900 */
[----:B------:R-:W4:Y:S04]  /*0350*/  LDG.E R24, desc[UR14][R2.64+-0x1800] ;  /* 0xffe8000e02187981 */ /* 0x000f28000c1e1900 */
[----:B------:R-:W5:Y:S04]  /*0360*/  LDG.E R26, desc[UR14][R2.64+-0x1400] ;  /* 0xffec000e021a7981 */ /* 0x000f68000c1e1900 */
        /* <DEDUP_REMOVED lines=11> */
[----:B------:R0:W5:Y:S01]  /*0420*/  LDG.E R10, desc[UR14][R2.64+0x1c00] ;  /* 0x001c000e020a7981 */ /* 0x000162000c1e1900 */
[----:B------:R-:W-:-:S02]  /*0430*/  IADD3 R9, PT, PT, R9, 0x10, RZ ;  /* 0x0000001009097810 */ /* 0x000fc40007ffe0ff */
[----:B------:R-:W-:Y:S02]  /*0440*/  IADD3 R6, PT, PT, R6, 0x1000, RZ ;  /* 0x0000100006067810 */ /* 0x000fe40007ffe0ff */
[----:B------:R-:W-:Y:S02]  /*0450*/  ISETP.NE.AND P1, PT, R9, RZ, PT ;  /* 0x000000ff0900720c */ /* 0x000fe40003f25270 */
[----:B0-----:R-:W-:-:S05]  /*0460*/  IADD3 R2, P2, PT, R2, 0x4000, RZ ;  /* 0x0000400002027810 */ /* 0x001fca0007f5e0ff */
[----:B------:R-:W-:Y:S02]  /*0470*/  IMAD.X R3, RZ, RZ, R3, P2 ;  /* 0x000000ffff037224 */ /* 0x000fe400010e0603 */
[----:B--2---:R-:W-:-:S04]  /*0480*/  FFMA R7, R20, R20, R7 ;  /* 0x0000001414077223 */ /* 0x004fc80000000007 */
[----:B---3--:R-:W-:-:S04]  /*0490*/  FFMA R7, R22, R22, R7 ;  /* 0x0000001616077223 */ /* 0x008fc80000000007 */
[----:B----4-:R-:W-:-:S04]  /*04a0*/  FFMA R7, R24, R24, R7 ;  /* 0x0000001818077223 */ /* 0x010fc80000000007 */
[----:B-----5:R-:W-:-:S04]  /*04b0*/  FFMA R7, R26, R26, R7 ;  /* 0x0000001a1a077223 */ /* 0x020fc80000000007 */
[----:B------:R-:W-:-:S04]  /*04c0*/  FFMA R28, R28, R28, R7 ;  /* 0x0000001c1c1c7223 */ /* 0x000fc80000000007 */
        /* <DEDUP_REMOVED lines=10> */
[----:B------:R-:W-:Y:S01]  /*0570*/  FFMA R7, R10, R10, R11 ;  /* 0x0000000a0a077223 */ /* 0x000fe2000000000b */
[----:B------:R-:W-:Y:S06]  /*0580*/  @P1 BRA `(.L_x_65) ;  /* 0xfffffffc00681947 */ /* 0x000fec000383ffff */
.L_x_64:
[----:B------:R-:W-:Y:S05]  /*0590*/  BSYNC.RECONVERGENT B2 ;  /* 0x0000000000027941 */ /* 0x000fea0003800200 */
.L_x_63:
[----:B------:R-:W-:Y:S05]  /*05a0*/  @!P0 BRA `(.L_x_62) ;  /* 0x0000000000f48947 */ /* 0x000fea0003800000 */
[----:B------:R-:W-:Y:S01]  /*05b0*/  ISETP.GE.U32.AND P0, PT, R21, 0x8, PT ;  /* 0x000000081500780c */ /* 0x000fe20003f06070 */
[----:B------:R-:W-:Y:S01]  /*05c0*/  BSSY.RECONVERGENT B2, `(.L_x_66) ;  /* 0x000001a000027945 */ /* 0x000fe20003800200 */
[----:B------:R-:W-:-:S04]  /*05d0*/  LOP3.LUT R9, R0, 0x7, RZ, 0xc0, !PT ;  /* 0x0000000700097812 */ /* 0x000fc800078ec0ff */
[----:B------:R-:W-:-:S07]  /*05e0*/  ISETP.NE.AND P1, PT, R9, RZ, PT ;  /* 0x000000ff0900720c */ /* 0x000fce0003f25270 */
[----:B------:R-:W-:Y:S06]  /*05f0*/  @!P0 BRA `(.L_x_67) ;  /* 0x0000000000588947 */ /* 0x000fec0003800000 */
[----:B------:R-:W0:Y:S01]  /*0600*/  LDCU.64 UR4, c[0x0][0x380] ;  /* 0x00007000ff0477ac */ /* 0x000e220008000a00 */
[----:B------:R-:W-:-:S04]  /*0610*/  IADD3 R3, P0, PT, R6, UR6, RZ ;  /* 0x0000000606037c10 */ /* 0x000fc8000ff1e0ff */
[----:B------:R-:W-:Y:S02]  /*0620*/  LEA.HI.X.SX32 R8, R6, RZ, 0x1, P0 ;  /* 0x000000ff06087211 */ /* 0x000fe400000f0eff */
[----:B0-----:R-:W-:-:S04]  /*0630*/  LEA R2, P0, R3, UR4, 0x2 ;  /* 0x0000000403027c11 */ /* 0x001fc8000f8010ff */
[----:B------:R-:W-:-:S05]  /*0640*/  LEA.HI.X R3, R3, UR5, R8, 0x2, P0 ;  /* 0x0000000503037c11 */ /* 0x000fca00080f1408 */
[----:B------:R-:W2:Y:S04]  /*0650*/  LDG.E R8, desc[UR14][R2.64] ;  /* 0x0000000e02087981 */ /* 0x000ea8000c1e1900 */
[----:B------:R-:W3:Y:S04]  /*0660*/  LDG.E R10, desc[UR14][R2.64+0x400] ;  /* 0x0004000e020a7981 */ /* 0x000ee8000c1e1900 */
[----:B------:R-:W4:Y:S04]  /*0670*/  LDG.E R12, desc[UR14][R2.64+0x800] ;  /* 0x0008000e020c7981 */ /* 0x000f28000c1e1900 */
[----:B------:R-:W5:Y:S04]  /*0680*/  LDG.E R14, desc[UR14][R2.64+0xc00] ;  /* 0x000c000e020e7981 */ /* 0x000f68000c1e1900 */
[----:B------:R-:W5:Y:S04]  /*0690*/  LDG.E R16, desc[UR14][R2.64+0x1000] ;  /* 0x0010000e02107981 */ /* 0x000f68000c1e1900 */
[----:B------:R-:W5:Y:S04]  /*06a0*/  LDG.E R18, desc[UR14][R2.64+0x1400] ;  /* 0x0014000e02127981 */ /* 0x000f68000c1e1900 */
[----:B------:R-:W5:Y:S04]  /*06b0*/  LDG.E R20, desc[UR14][R2.64+0x1800] ;  /* 0x0018000e02147981 */ /* 0x000f68000c1e1900 */
[----:B------:R-:W5:Y:S01]  /*06c0*/  LDG.E R22, desc[UR14][R2.64+0x1c00] ;  /* 0x001c000e02167981 */ /* 0x000f62000c1e1900 */
[----:B------:R-:W-:-:S02]  /*06d0*/  VIADD R6, R6, 0x800 ;  /* 0x0000080006067836 */ /* 0x000fc40000000000 */
[----:B--2---:R-:W-:-:S04]  /*06e0*/  FFMA R7, R8, R8, R7 ;  /* 0x0000000808077223 */ /* 0x004fc80000000007 */
[----:B---3--:R-:W-:-:S04]  /*06f0*/  FFMA R7, R10, R10, R7 ;  /* 0x0000000a0a077223 */ /* 0x008fc80000000007 */
[----:B----4-:R-:W-:-:S04]  /*0700*/  FFMA R7, R12, R12, R7 ;  /* 0x0000000c0c077223 */ /* 0x010fc80000000007 */
[----:B-----5:R-:W-:-:S04]  /*0710*/  FFMA R7, R14, R14, R7 ;  /* 0x0000000e0e077223 */ /* 0x020fc80000000007 */
[----:B------:R-:W-:-:S04]  /*0720*/  FFMA R7, R16, R16, R7 ;  /* 0x0000001010077223 */ /* 0x000fc80000000007 */
[----:B------:R-:W-:-:S04]  /*0730*/  FFMA R7, R18, R18, R7 ;  /* 0x0000001212077223 */ /* 0x000fc80000000007 */
[----:B------:R-:W-:-:S04]  /*0740*/  FFMA R7, R20, R20, R7 ;  /* 0x0000001414077223 */ /* 0x000fc80000000007 */
[----:B------:R-:W-:-:S07]  /*0750*/  FFMA R7, R22, R22, R7 ;  /* 0x0000001616077223 */ /* 0x000fce0000000007 */
.L_x_67:
[----:B------:R-:W-:Y:S05]  /*0760*/  BSYNC.RECONVERGENT B2 ;  /* 0x0000000000027941 */ /* 0x000fea0003800200 */
.L_x_66:
        /* <DEDUP_REMOVED lines=14> */
[----:B------:R-:W5:Y:S01]  /*0850*/  LDG.E R14, desc[UR14][R2.64+0xc00] ;  /* 0x000c000e020e7981 */ /* 0x000f62000c1e1900 */
[----:B------:R-:W-:Y:S01]  /*0860*/  IADD3 R6, PT, PT, R6, 0x400, RZ ;  /* 0x0000040006067810 */ /* 0x000fe20007ffe0ff */
[----:B--2---:R-:W-:-:S04]  /*0870*/  FFMA R7, R8, R8, R7 ;  /* 0x0000000808077223 */ /* 0x004fc80000000007 */
[----:B---3--:R-:W-:-:S04]  /*0880*/  FFMA R7, R10, R10, R7 ;  /* 0x0000000a0a077223 */ /* 0x008fc80000000007 */
[----:B----4-:R-:W-:-:S04]  /*0890*/  FFMA R7, R12, R12, R7 ;  /* 0x0000000c0c077223 */ /* 0x010fc80000000007 */
[----:B-----5:R-:W-:-:S07]  /*08a0*/  FFMA R7, R14, R14, R7 ;  /* 0x0000000e0e077223 */ /* 0x020fce0000000007 */
.L_x_69:
[----:B------:R-:W-:Y:S05]  /*08b0*/  BSYNC.RECONVERGENT B2 ;  /* 0x0000000000027941 */ /* 0x000fea0003800200 */
.L_x_68:
[----:B------:R-:W-:Y:S05]  /*08c0*/  @!P1 BRA `(.L_x_62) ;  /* 0x00000000002c9947 */ /* 0x000fea0003800000 */
[----:B------:R-:W0:Y:S01]  /*08d0*/  LDC.64 R2, c[0x0][0x380] ;  /* 0x0000e000ff027b82 */ /* 0x000e220000000a00 */
[----:B------:R-:W-:Y:S01]  /*08e0*/  IMAD.U32 R9, RZ, RZ, UR16 ;  /* 0x00000010ff097e24 */ /* 0x000fe2000f8e00ff */
[----:B------:R-:W-:-:S03]  /*08f0*/  IADD3 R0, PT, PT, -R0, RZ, RZ ;  /* 0x000000ff00007210 */ /* 0x000fc60007ffe1ff */
[----:B0-----:R-:W-:-:S07]  /*0900*/  IMAD.WIDE.U32 R2, R9, 0x4000, R2 ;  /* 0x0000400009027825 */ /* 0x001fce00078e0002 */
.L_x_70:
[----:B------:R-:W-:-:S06]  /*0910*/  IMAD.WIDE R8, R6, 0x4, R2 ;  /* 0x0000000406087825 */ /* 0x000fcc00078e0202 */
[----:B------:R-:W2:Y:S01]  /*0920*/  LDG.E R8, desc[UR14][R8.64] ;  /* 0x0000000e08087981 */ /* 0x000ea2000c1e1900 */
[----:B------:R-:W-:Y:S01]  /*0930*/  VIADD R0, R0, 0x1 ;  /* 0x0000000100007836 */ /* 0x000fe20000000000 */
[----:B------:R-:W-:-:S04]  /*0940*/  IADD3 R6, PT, PT, R6, 0x100, RZ ;  /* 0x0000010006067810 */ /* 0x000fc80007ffe0ff */
[----:B------:R-:W-:Y:S01]  /*0950*/  ISETP.NE.AND P0, PT, R0, RZ, PT ;  /* 0x000000ff0000720c */ /* 0x000fe20003f05270 */
[----:B--2---:R-:W-:-:S12]  /*0960*/  FFMA R7, R8, R8, R7 ;  /* 0x0000000808077223 */ /* 0x004fd80000000007 */
[----:B------:R-:W-:Y:S05]  /*0970*/  @P0 BRA `(.L_x_70) ;  /* 0xfffffffc00e40947 */ /* 0x000fea000383ffff */
.L_x_62:
[----:B------:R-:W-:Y:S05]  /*0980*/  BSYNC.RECONVERGENT B1 ;  /* 0x0000000000017941 */ /* 0x000fea0003800200 */
.L_x_61:
[----:B------:R-:W-:-:S13]  /*0990*/  ISETP.GE.AND P0, PT, R5, 0x100, PT ;  /* 0x000001000500780c */ /* 0x000fda0003f06270 */
[----:B------:R-:W-:Y:S05]  /*09a0*/  @!P0 BRA `(.L_x_71) ;  /* 0x0000000000ac8947 */ /* 0x000fea0003800000 */
[----:B------:R-:W0:Y:S01]  /*09b0*/  S2R R8, SR_LANEID ;  /* 0x0000000000087919 */ /* 0x000e220000000000 */
[----:B------:R-:W1:Y:S02]  /*09c0*/  SHFL.DOWN PT, R0, R7, 0x1, 0x1f ;  /* 0x08201f0007007f89 */ /* 0x000e6400000e0000 */
[----:B-1----:R-:W-:Y:S01]  /*09d0*/  FADD R0, R0, R7 ;  /* 0x0000000700007221 */ /* 0x002fe20000000000 */
[C---:B0-----:R-:W-:Y:S02]  /*09e0*/  ISETP.GT.AND P0, PT, R8.reuse, 0x1e, PT ;  /* 0x0000001e0800780c */ /* 0x041fe40003f04270 */
[C---:B------:R-:W-:Y:S02]  /*09f0*/  ISETP.NE.AND P1, PT, R8.reuse, RZ, PT ;  /* 0x000000ff0800720c */ /* 0x040fe40003f25270 */
[----:B------:R-:W-:Y:S02]  /*0a00*/  FSEL R0, R7, R0, P0 ;  /* 0x0000000007007208 */ /* 0x000fe40000000000 */
[----:B------:R-:W-:-:S03]  /*0a10*/  ISETP.GT.AND P0, PT, R8, 0x1d, PT ;  /* 0x0000001d0800780c */ /* 0x000fc60003f04270 */
[----:B------:R-:W0:Y:S06]  /*0a20*/  SHFL.DOWN PT, R3, R0, 0x2, 0x1f ;  /* 0x08401f0000037f89 */ /* 0x000e2c00000e0000 */
[----:B------:R-:W1:Y:S01]  /*0a30*/  @!P1 S2R R6, SR_CgaCtaId ;  /* 0x0000000000069919 */ /* 0x000e620000008800 */
[----:B------:R-:W-:Y:S02]  /*0a40*/  @!P1 MOV R5, 0x400 ;  /* 0x0000040000059802 */ /* 0x000fe40000000f00 */
[----:B------:R-:W-:-:S04]  /*0a50*/  @!P1 SHF.R.U32.HI R2, RZ, 0x3, R4 ;  /* 0x00000003ff029819 */ /* 0x000fc80000011604 */
[----:B------:R-:W-:Y:S01]  /*0a60*/  @!P1 LOP3.LUT R2, R2, 0x7c, RZ, 0xc0, !PT ;  /* 0x0000007c02029812 */ /* 0x000fe200078ec0ff */
[----:B0-----:R-:W-:Y:S01]  /*0a70*/  @!P0 FADD R0, R0, R3 ;  /* 0x0000000300008221 */ /* 0x001fe20000000000 */
[----:B------:R-:W-:-:S04]  /*0a80*/  ISETP.GT.AND P0, PT, R8, 0x1b, PT ;  /* 0x0000001b0800780c */ /* 0x000fc80003f04270 */
[----:B------:R-:W0:Y:S01]  /*0a90*/  SHFL.DOWN PT, R3, R0, 0x4, 0x1f ;  /* 0x08801f0000037f89 */ /* 0x000e2200000e0000 */
[----:B-1----:R-:W-:-:S05]  /*0aa0*/  @!P1 LEA R5, R6, R5, 0x18 ;  /* 0x0000000506059211 */ /* 0x002fca00078ec0ff */
[----:B------:R-:W-:-:S03]  /*0ab0*/  @!P1 IMAD.IADD R2, R2, 0x1, R5 ;  /* 0x0000000102029824 */ /* 0x000fc600078e0205 */
        /* <DEDUP_REMOVED lines=15> */
[----:B------:R-:W0:Y:S04]  /*0bb0*/  LDS R0, [UR4+0xc] ;  /* 0x00000c04ff007984 */ /* 0x000e280008000800 */
[----:B------:R-:W1:Y:S04]  /*0bc0*/  LDS.128 R4, [UR4+0x10] ;  /* 0x00001004ff047984 */ /* 0x000e680008000c00 */
[----:B--2---:R-:W2:Y:S01]  /*0bd0*/  LDS.64 R2, [UR4+0x20] ;  /* 0x00002004ff027984 */ /* 0x004ea20008000a00 */
        /* <DEDUP_REMOVED lines=8> */
.L_x_71:
[----:B------:R-:W0:Y:S01]  /*0c60*/  S2R R9, SR_LANEID ;  /* 0x0000000000097919 */ /* 0x000e220000000000 */
[----:B------:R-:W-:-:S04]  /*0c70*/  LOP3.LUT R0, R4, 0x3e0, RZ, 0xc0, !PT ;  /* 0x000003e004007812 */ /* 0x000fc800078ec0ff */
[----:B------:R-:W-:Y:S02]  /*0c80*/  IADD3 R2, PT, PT, R0, 0x20, RZ ;  /* 0x0000002000027810 */ /* 0x000fe40007ffe0ff */
[----:B------:R-:W-:Y:S02]  /*0c90*/  LOP3.LUT R0, RZ, R0, RZ, 0x33, !PT ;  /* 0x00000000ff007212 */ /* 0x000fe400078e33ff */
[----:B------:R-:W-:-:S03]  /*0ca0*/  ISETP.GT.AND P0, PT, R2, R5, PT ;  /* 0x000000050200720c */ /* 0x000fc60003f04270 */
[----:B------:R-:W-:-:S05]  /*0cb0*/  IMAD.IADD R0, R5, 0x1, R0 ;  /* 0x0000000105007824 */ /* 0x000fca00078e0200 */
[----:B------:R-:W-:-:S05]  /*0cc0*/  SEL R0, R0, 0x1f, P0 ;  /* 0x0000001f00007807 */ /* 0x000fca0000000000 */
[----:B------:R-:W1:Y:S01]  /*0cd0*/  SHFL.DOWN PT, R2, R7, 0x1, R0 ;  /* 0x0820000007027989 */ /* 0x000e6200000e0000 */
[C---:B0-----:R-:W-:Y:S02]  /*0ce0*/  ISETP.GE.AND P0, PT, R9.reuse, R0, PT ;  /* 0x000000000900720c */ /* 0x041fe40003f06270 */
[C---:B------:R-:W-:Y:S02]  /*0cf0*/  IADD3 R3, PT, PT, R9.reuse, 0x2, RZ ;  /* 0x0000000209037810 */ /* 0x040fe40007ffe0ff */
[----:B------:R-:W-:-:S09]  /*0d00*/  ISETP.NE.AND P1, PT, R9, RZ, PT ;  /* 0x000000ff0900720c */ /* 0x000fd20003f25270 */
[----:B-1----:R-:W-:Y:S01]  /*0d10*/  @!P0 FADD R7, R2, R7 ;  /* 0x0000000702078221 */ /* 0x002fe20000000000 */
[-C--:B------:R-:W-:Y:S01]  /*0d20*/  ISETP.GT.AND P0, PT, R3, R0.reuse, PT ;  /* 0x000000000300720c */ /* 0x080fe20003f04270 */
[----:B------:R-:W-:Y:S02]  /*0d30*/  VIADD R3, R9, 0x4 ;  /* 0x0000000409037836 */ /* 0x000fe40000000000 */
        /* <DEDUP_REMOVED lines=19> */
[----:B------:R-:W-:-:S03]  /*0e70*/  ISETP.NE.AND P0, PT, R4, RZ, PT ;  /* 0x000000ff0400720c */ /* 0x000fc60003f05270 */
[----:B------:R-:W-:-:S05]  /*0e80*/  IMAD.MOV.U32 R9, RZ, RZ, R7 ;  /* 0x000000ffff097224 */ /* 0x000fca00078e0007 */
        /* <DEDUP_REMOVED lines=10> */
[----:B------:R-:W1:Y:S04]  /*0f30*/  LDS R0, [UR4+0xc] ;  /* 0x00000c04ff007984 */ /* 0x000e680008000800 */
[----:B------:R-:W0:Y:S04]  /*0f40*/  LDS.128 R12, [UR4+0x10] ;  /* 0x00001004ff0c7984 */ /* 0x000e280008000c00 */
[----:B------:R-:W2:Y:S01]  /*0f50*/  LDS.64 R2, [UR4+0x20] ;  /* 0x00002004ff027984 */ /* 0x000ea20008000a00 */
[----:B-1----:R-:W-:Y:S01]  /*0f60*/  @P2 FADD R9, R9, R0 ;  /* 0x0000000009092221 */ /* 0x002fe20000000000 */
[----:B------:R-:W-:-:S03]  /*0f70*/  ISETP.GT.AND P2, PT, R5, 0xa0, PT ;  /* 0x000000a00500780c */ /* 0x000fc60003f44270 */
[----:B0-----:R-:W-:Y:S01]  /*0f80*/  @P4 FADD R9, R9, R12 ;  /* 0x0000000c09094221 */ /* 0x001fe20000000000 */
        /* <DEDUP_REMOVED lines=8> */
.L_x_58:
[----:B------:R-:W0:Y:S01]  /*1010*/  S2R R2, SR_TID.X ;  /* 0x0000000000027919 */ /* 0x000e220000002100 */
[----:B------:R-:W1:Y:S01]  /*1020*/  LDC.64 R4, c[0x0][0x380] ;  /* 0x0000e000ff047b82 */ /* 0x000e620000000a00 */
[----:B0-----:R-:W-:-:S05]  /*1030*/  IADD3 R7, PT, PT, R2, UR6, RZ ;  /* 0x0000000602077c10 */ /* 0x001fca000fffe0ff */
[----:B-1----:R-:W-:-:S05]  /*1040*/  IMAD.WIDE.U32 R4, R7, 0x4, R4 ;  /* 0x0000000407047825 */ /* 0x002fca00078e0004 */
        /* <DEDUP_REMOVED lines=16> */
[----:B------:R-:W-:-:S04]  /*1150*/  ISETP.GE.U32.AND P0, PT, R17, UR5, PT ;  /* 0x0000000511007c0c */ /* 0x000fc8000bf06070 */
[----:B------:R-:W-:Y:S01]  /*1160*/  ISETP.GE.U32.AND.EX P0, PT, R23, UR4, PT, P0 ;  /* 0x0000000417007c0c */ /* 0x000fe2000bf06100 */
[----:B--2---:R-:W-:Y:S01]  /*1170*/  FMUL R17, R16, R16 ;  /* 0x0000001010117220 */ /* 0x004fe20000400000 */
[----:B---3--:R-:W-:Y:S01]  /*1180*/  FMUL R19, R19, R19 ;  /* 0x0000001313137220 */ /* 0x008fe20000400000 */
[----:B----4-:R-:W-:Y:S01]  /*1190*/  FMUL R21, R21, R21 ;  /* 0x0000001515157220 */ /* 0x010fe20000400000 */
[----:B-----5:R-:W-:Y:S01]  /*11a0*/  FMUL R22, R22, R22 ;  /* 0x0000001616167220 */ /* 0x020fe20000400000 */
[----:B------:R-:W-:Y:S01]  /*11b0*/  FMUL R13, R13, R13 ;  /* 0x0000000d0d0d7220 */ /* 0x000fe20000400000 */
[----:B------:R-:W-:Y:S01]  /*11c0*/  FMUL R12, R12, R12 ;  /* 0x0000000c0c0c7220 */ /* 0x000fe20000400000 */
[----:B0-----:R-:W-:Y:S01]  /*11d0*/  FMUL R5, R10, R10 ;  /* 0x0000000a0a057220 */ /* 0x001fe20000400000 */
[----:B------:R-:W-:Y:S01]  /*11e0*/  FMUL R4, R9, R9 ;  /* 0x0000000909047220 */ /* 0x000fe20000400000 */
[----:B------:R-:W-:Y:S01]  /*11f0*/  FFMA R14, R14, R14, R17 ;  /* 0x0000000e0e0e7223 */ /* 0x000fe20000000011 */
[----:B------:R-:W-:Y:S01]  /*1200*/  FFMA R19, R18, R18, R19 ;  /* 0x0000001212137223 */ /* 0x000fe20000000013 */
[----:B------:R-:W-:Y:S01]  /*1210*/  FFMA R21, R20, R20, R21 ;  /* 0x0000001414157223 */ /* 0x000fe20000000015 */
[----:B------:R-:W-:Y:S01]  /*1220*/  FFMA R22, R15, R15, R22 ;  /* 0x0000000f0f167223 */ /* 0x000fe20000000016 */
[----:B------:R-:W-:Y:S01]  /*1230*/  FFMA R13, R8, R8, R13 ;  /* 0x00000008080d7223 */ /* 0x000fe2000000000d */
[----:B------:R-:W-:Y:S01]  /*1240*/  FFMA R12, R7, R7, R12 ;  /* 0x00000007070c7223 */ /* 0x000fe2000000000c */
[----:B------:R-:W-:Y:S01]  /*1250*/  FFMA R5, R6, R6, R5 ;  /* 0x0000000606057223 */ /* 0x000fe20000000005 */
[----:B------:R-:W-:Y:S01]  /*1260*/  FFMA R4, R11, R11, R4 ;  /* 0x0000000b0b047223 */ /* 0x000fe20000000004 */
[----:B------:R-:W-:Y:S01]  /*1270*/  FADD R14, R14, R19 ;  /* 0x000000130e0e7221 */ /* 0x000fe20000000000 */
[----:B------:R-:W-:Y:S01]  /*1280*/  FADD R21, R21, R22 ;  /* 0x0000001615157221 */ /* 0x000fe20000000000 */
[----:B------:R-:W-:Y:S01]  /*1290*/  FADD R12, R13, R12 ;  /* 0x0000000c0d0c7221 */ /* 0x000fe20000000000 */
[----:B------:R-:W-:-:S02]  /*12a0*/  FADD R5, R5, R4 ;  /* 0x0000000405057221 */ /* 0x000fc40000000000 */
[----:B------:R-:W-:Y:S02]  /*12b0*/  FADD R14, R14, R21 ;  /* 0x000000150e0e7221 */ /* 0x000fe40000000000 */
[----:B------:R-:W-:-:S04]  /*12c0*/  FADD R5, R12, R5 ;  /* 0x000000050c057221 */ /* 0x000fc80000000000 */
[----:B------:R-:W-:Y:S01]  /*12d0*/  FADD R7, R14, R5 ;  /* 0x000000050e077221 */ /* 0x000fe20000000000 */
[----:B------:R-:W-:Y:S06]  /*12e0*/  @!P0 BRA `(.L_x_73) ;  /* 0x0000000c00788947 */ /* 0x000fec0003800000 */
[----:B------:R-:W-:Y:S01]  /*12f0*/  UIADD3 UR8, UP0, UPT, UR5, UR6, URZ ;  /* 0x0000000605087290 */ /* 0x000fe2000ff1e0ff */
[----:B------:R-:W-:Y:S01]  /*1300*/  IADD3 R24, P2, PT, R0, -0x1000, RZ ;  /* 0xfffff00000187810 */ /* 0x000fe20007f5e0ff */
[----:B------:R-:W0:Y:S01]  /*1310*/  LDCU.64 UR12, c[0x0][0x380] ;  /* 0x00007000ff0c77ac */ /* 0x000e220008000a00 */
[----:B------:R-:W-:Y:S02]  /*1320*/  LOP3.LUT R5, RZ, R2, RZ, 0x33, !PT ;  /* 0x00000002ff057212 */ /* 0x000fe400078e33ff */
[----:B------:R-:W-:Y:S01]  /*1330*/  IADD3.X R10, PT, PT, R3, -0x1, RZ, P2, !PT ;  /* 0xffffffff030a7810 */ /* 0x000fe200017fe4ff */
[----:B------:R-:W-:Y:S01]  /*1340*/  UIADD3.X UR9, UPT, UPT, URZ, UR4, URZ, UP0, !UPT ;  /* 0x00000004ff097290 */ /* 0x000fe200087fe4ff */
[----:B------:R-:W-:Y:S01]  /*1350*/  ISETP.LT.U32.AND P0, PT, R24, UR8, PT ;  /* 0x0000000818007c0c */ /* 0x000fe2000bf01070 */
[----:B------:R-:W-:Y:S01]  /*1360*/  UMOV UR10, UR8 ;  /* 0x00000008000a7c82 */ /* 0x000fe20008000000 */
[----:B------:R-:W-:Y:S01]  /*1370*/  IADD3 R9, P1, PT, R2, UR8, RZ ;  /* 0x0000000802097c10 */ /* 0x000fe2000ff3e0ff */
[----:B------:R-:W-:Y:S01]  /*1380*/  UMOV UR4, URZ ;  /* 0x000000ff00047c82 */ /* 0x000fe20008000000 */
[----:B------:R-:W-:Y:S01]  /*1390*/  IADD3 R5, PT, PT, R0, -UR5, R5 ;  /* 0x8000000500057c10 */ /* 0x000fe2000fffe005 */
[----:B------:R-:W-:Y:S01]  /*13a0*/  IMAD.U32 R11, RZ, RZ, UR9 ;  /* 0x00000009ff0b7e24 */ /* 0x000fe2000f8e00ff */
[----:B------:R-:W-:Y:S01]  /*13b0*/  IADD3.X R2, PT, PT, RZ, UR9, RZ, P1, !PT ;  /* 0x00000009ff027c10 */ /* 0x000fe20008ffe4ff */
[----:B------:R-:W-:-:S02]  /*13c0*/  UMOV UR7, UR9 ;  /* 0x0000000900077c82 */ /* 0x000fc40008000000 */
[----:B------:R-:W-:Y:S01]  /*13d0*/  VIADD R6, R5, -UR6 ;  /* 0x8000000605067c36 */ /* 0x000fe20008000000 */
[----:B------:R-:W-:Y:S02]  /*13e0*/  ISETP.GT.U32.AND.EX P0, PT, R11, R10, PT, P0 ;  /* 0x0000000a0b00720c */ /* 0x000fe40003f04100 */
[----:B0-----:R-:W-:-:S04]  /*13f0*/  LEA R8, P2, R9, UR12, 0x2 ;  /* 0x0000000c09087c11 */ /* 0x001fc8000f8410ff */
[----:B------:R-:W-:Y:S02]  /*1400*/  IADD3 R8, P1, PT, R8, 0x2000, RZ ;  /* 0x0000200008087810 */ /* 0x000fe40007f3e0ff */
[----:B------:R-:W-:-:S04]  /*1410*/  LEA.HI.X R9, R9, UR13, R2, 0x2, P2 ;  /* 0x0000000d09097c11 */ /* 0x000fc800090f1402 */
[----:B------:R-:W-:Y:S01]  /*1420*/  IADD3.X R9, PT, PT, RZ, R9, RZ, P1, !PT ;  /* 0x00000009ff097210 */ /* 0x000fe20000ffe4ff */
[----:B------:R-:W-:Y:S06]  /*1430*/  @P0 BRA `(.L_x_74) ;  /* 0x0000000400180947 */ /* 0x000fec0003800000 */
[----:B------:R-:W0:Y:S01]  /*1440*/  LDC.64 R2, c[0x0][0x3b8] ;  /* 0x0000ee00ff027b82 */ /* 0x000e220000000a00 */
[----:B------:R-:W1:Y:S01]  /*1450*/  LDCU.64 UR12, c[0x0][0x380] ;  /* 0x00007000ff0c77ac */ /* 0x000e620008000a00 */
[----:B------:R-:W-:Y:S01]  /*1460*/  NOP ;  /* 0x0000000000007918 */ /* 0x000fe20000000000 */
.L_x_75:
[----:B------:R-:W2:Y:S02]  /*1470*/  S2R R0, SR_TID.X ;  /* 0x0000000000007919 */ /* 0x000ea40000002100 */
[----:B--2---:R-:W-:-:S04]  /*1480*/  IADD3 R0, P0, PT, R0, UR8, RZ ;  /* 0x0000000800007c10 */ /* 0x004fc8000ff1e0ff */
[----:B------:R-:W-:Y:S02]  /*1490*/  IADD3.X R5, PT, PT, RZ, UR9, RZ, P0, !PT ;  /* 0x00000009ff057c10 */ /* 0x000fe400087fe4ff */
[----:B-1----:R-:W-:-:S04]  /*14a0*/  LEA R4, P0, R0, UR12, 0x2 ;  /* 0x0000000c00047c11 */ /* 0x002fc8000f8010ff */
        /* <DEDUP_REMOVED lines=17> */
[----:B------:R-:W-:-:S02]  /*15c0*/  USHF.R.S32.HI UR11, URZ, 0x1f, UR5 ;  /* 0x0000001fff0b7899 */ /* 0x000fc40008011405 */
[----:B------:R-:W-:Y:S01]  /*15d0*/  MOV R27, UR5 ;  /* 0x00000005001b7c02 */ /* 0x000fe20008000f00 */
[----:B------:R-:W-:-:S03]  /*15e0*/  UIADD3 UR6, UP0, UPT, UR5, UR10, URZ ;  /* 0x0000000a05067290 */ /* 0x000fc6000ff1e0ff */
[----:B------:R-:W-:Y:S01]  /*15f0*/  LEA R8, P2, R27, R8, 0x2 ;  /* 0x000000081b087211 */ /* 0x000fe200078410ff */
[----:B------:R-:W-:Y:S01]  /*1600*/  UIADD3.X UR7, UPT, UPT, UR11, UR7, URZ, UP0, !UPT ;  /* 0x000000070b077290 */ /* 0x000fe200087fe4ff */
[----:B--2---:R-:W-:Y:S01]  /*1610*/  FMUL R26, R26, R26 ;  /* 0x0000001a1a1a7220 */ /* 0x004fe20000400000 */
[----:B---3--:R-:W-:Y:S01]  /*1620*/  FFMA R7, R0, R0, R7 ;  /* 0x0000000000077223 */ /* 0x008fe20000000007 */
[----:B0-----:R-:W-:Y:S02]  /*1630*/  IMAD.MOV.U32 R0, RZ, RZ, R2 ;  /* 0x000000ffff007224 */ /* 0x001fe400078e0002 */
[----:B----4-:R-:W-:-:S03]  /*1640*/  FFMA R26, R25, R25, R26 ;  /* 0x00000019191a7223 */ /* 0x010fc6000000001a */
[----:B------:R-:W-:Y:S01]  /*1650*/  IADD3 R25, P1, PT, R0, -UR8, RZ ;  /* 0x8000000800197c10 */ /* 0x000fe2000ff3e0ff */
[----:B-----5:R-:W-:Y:S01]  /*1660*/  FMUL R16, R16, R16 ;  /* 0x0000001010107220 */ /* 0x020fe20000400000 */
[----:B------:R-:W-:Y:S02]  /*1670*/  FADD R7, R7, R26 ;  /* 0x0000001a07077221 */ /* 0x000fe40000000000 */
[----:B------:R-:W-:Y:S01]  /*1680*/  ISETP.GE.U32.AND P0, PT, R25, UR5, PT ;  /* 0x0000000519007c0c */ /* 0x000fe2000bf06070 */
[----:B------:R-:W-:Y:S01]  /*1690*/  FMUL R23, R23, R23 ;  /* 0x0000001717177220 */ /* 0x000fe20000400000 */
[----:B------:R-:W-:Y:S01]  /*16a0*/  FMUL R21, R21, R21 ;  /* 0x0000001515157220 */ /* 0x000fe20000400000 */
[----:B-1----:R-:W-:Y:S01]  /*16b0*/  FMUL R4, R19, R19 ;  /* 0x0000001313047220 */ /* 0x002fe20000400000 */
[----:B------:R-:W-:Y:S01]  /*16c0*/  FMUL R26, R13, R13 ;  /* 0x0000000d0d1a7220 */ /* 0x000fe20000400000 */
[----:B------:R-:W-:Y:S01]  /*16d0*/  FMUL R5, R18, R18 ;  /* 0x0000001212057220 */ /* 0x000fe20000400000 */
[----:B------:R-:W-:Y:S01]  /*16e0*/  FFMA R16, R11, R11, R16 ;  /* 0x0000000b0b107223 */ /* 0x000fe20000000010 */
[----:B------:R-:W-:Y:S01]  /*16f0*/  IADD3.X R11, PT, PT, R3, ~UR9, RZ, P1, !PT ;  /* 0x80000009030b7c10 */ /* 0x000fe20008ffe4ff */
[----:B------:R-:W-:-:S03]  /*1700*/  FFMA R22, R22, R22, R23 ;  /* 0x0000001616167223 */ /* 0x000fc60000000017 */
[----:B------:R-:W-:Y:S01]  /*1710*/  ISETP.GE.U32.AND.EX P0, PT, R11, UR11, PT, P0 ;  /* 0x0000000b0b007c0c */ /* 0x000fe2000bf06100 */
[----:B------:R-:W-:Y:S01]  /*1720*/  FFMA R21, R14, R14, R21 ;  /* 0x0000000e0e157223 */ /* 0x000fe20000000015 */
[----:B------:R-:W-:Y:S01]  /*1730*/  FFMA R4, R15, R15, R4 ;  /* 0x0000000f0f047223 */ /* 0x000fe20000000004 */
[----:B------:R-:W-:Y:S01]  /*1740*/  FFMA R17, R17, R17, R26 ;  /* 0x0000001111117223 */ /* 0x000fe2000000001a */
[----:B------:R-:W-:Y:S01]  /*1750*/  FFMA R5, R12, R12, R5 ;  /* 0x0000000c0c057223 */ /* 0x000fe20000000005 */
[----:B------:R-:W-:Y:S02]  /*1760*/  FADD R22, R22, R21 ;  /* 0x0000001516167221 */ /* 0x000fe40000000000 */
[----:B------:R-:W-:Y:S01]  /*1770*/  FADD R4, R4, R17 ;  /* 0x0000001104047221 */ /* 0x000fe20000000000 */
[----:B------:R-:W-:Y:S01]  /*1780*/  FADD R5, R16, R5 ;  /* 0x0000000510057221 */ /* 0x000fe20000000000 */
[----:B------:R-:W-:-:S03]  /*1790*/  FADD R7, R7, R22 ;  /* 0x0000001607077221 */ /* 0x000fc60000000000 */
[----:B------:R-:W-:Y:S01]  /*17a0*/  FADD R4, R4, R5 ;  /* 0x0000000504047221 */ /* 0x000fe20000000000 */
[----:B------:R-:W-:Y:S01]  /*17b0*/  IMAD.U32 R12, RZ, RZ, UR11 ;  /* 0x0000000bff0c7e24 */ /* 0x000fe2000f8e00ff */
[----:B------:R-:W-:Y:S02]  /*17c0*/  MOV R5, UR5 ;  /* 0x0000000500057c02 */ /* 0x000fe40008000f00 */
[----:B------:R-:W-:Y:S02]  /*17d0*/  FADD R7, R7, R4 ;  /* 0x0000000407077221 */ /* 0x000fe40000000000 */
[----:B------:R-:W-:Y:S02]  /*17e0*/  LEA.HI.X R9, R5, R9, R12, 0x2, P2 ;  /* 0x0000000905097211 */ /* 0x000fe400010f140c */
[----:B------:R-:W-:Y:S01]  /*17f0*/  FFMA R7, R20, R20, R7 ;  /* 0x0000001414077223 */ /* 0x000fe20000000007 */
[----:B------:R-:W-:Y:S06]  /*1800*/  @!P0 BRA `(.L_x_73) ;  /* 0x0000000800308947 */ /* 0x000fec0003800000 */
[----:B------:R-:W-:Y:S02]  /*1810*/  UIADD3 UR8, UP0, UPT, UR5, UR8, URZ ;  /* 0x0000000805087290 */ /* 0x000fe4000ff1e0ff */
[----:B------:R-:W-:Y:S01]  /*1820*/  IADD3 R6, PT, PT, R6, -UR5, RZ ;  /* 0x8000000506067c10 */ /* 0x000fe2000fffe0ff */
[----:B------:R-:W-:Y:S02]  /*1830*/  UIADD3 UR4, UPT, UPT, UR4, 0x1, URZ ;  /* 0x0000000104047890 */ /* 0x000fe4000fffe0ff */
[----:B------:R-:W-:Y:S01]  /*1840*/  UIADD3.X UR9, UPT, UPT, UR11, UR9, URZ, UP0, !UPT ;  /* 0x000000090b097290 */ /* 0x000fe200087fe4ff */
[----:B------:R-:W-:Y:S01]  /*1850*/  ISETP.LT.U32.AND P0, PT, R24, UR8, PT ;  /* 0x0000000818007c0c */ /* 0x000fe2000bf01070 */
[----:B------:R-:W-:-:S04]  /*1860*/  UMOV UR10, UR6 ;  /* 0x00000006000a7c82 */ /* 0x000fc80008000000 */
[----:B------:R-:W-:-:S04]  /*1870*/  MOV R5, UR9 ;  /* 0x0000000900057c02 */ /* 0x000fc80008000f00 */
[----:B------:R-:W-:-:S13]  /*1880*/  ISETP.GT.U32.AND.EX P0, PT, R5, R10, PT, P0 ;  /* 0x0000000a0500720c */ /* 0x000fda0003f04100 */
[----:B------:R-:W-:Y:S05]  /*1890*/  @!P0 BRA `(.L_x_75) ;  /* 0xfffffff800f48947 */ /* 0x000fea000383ffff */
.L_x_74:
[----:B------:R-:W0:Y:S01]  /*18a0*/  S2R R5, SR_TID.X ;  /* 0x0000000000057919 */ /* 0x000e220000002100 */
[C---:B------:R-:W-:Y:S01]  /*18b0*/  VIADD R2, R0.reuse, -UR8 ;  /* 0x8000000800027c36 */ /* 0x040fe20008000000 */
[----:B------:R-:W-:Y:S01]  /*18c0*/  ISETP.LE.U32.AND P1, PT, R0, UR8, PT ;  /* 0x0000000800007c0c */ /* 0x000fe2000bf23070 */
[----:B------:R-:W-:Y:S01]  /*18d0*/  BSSY.RECONVERGENT B1, `(.L_x_73) ;  /* 0x000007f000017945 */ /* 0x000fe20003800200 */
[----:B------:R-:W-:Y:S02]  /*18e0*/  MOV R4, UR9 ;  /* 0x0000000900047c02 */ /* 0x000fe40008000f00 */
[----:B0-----:R-:W-:-:S04]  /*18f0*/  ISETP.GE.AND P0, PT, R5, R2, PT ;  /* 0x000000020500720c */ /* 0x001fc80003f06270 */
[----:B------:R-:W-:-:S13]  /*1900*/  ISETP.GE.U32.OR.EX P0, PT, R4, R3, P0, P1 ;  /* 0x000000030400720c */ /* 0x000fda0000706510 */
[----:B------:R-:W-:Y:S05]  /*1910*/  @P0 BRA `(.L_x_76) ;  /* 0x0000000400e80947 */ /* 0x000fea0003800000 */
[----:B------:R-:W0:Y:S01]  /*1920*/  LDC R2, c[0x0][0x3c0] ;  /* 0x0000f000ff027b82 */ /* 0x000e220000000800 */
[----:B------:R-:W-:Y:S01]  /*1930*/  USHF.L.U32 UR6, UR16, 0xc, URZ ;  /* 0x0000000c10067899 */ /* 0x000fe200080006ff */
[----:B------:R-:W-:Y:S01]  /*1940*/  LOP3.LUT R3, RZ, R5, RZ, 0x33, !PT ;  /* 0x00000005ff037212 */ /* 0x000fe200078e33ff */
[----:B------:R-:W-:Y:S02]  /*1950*/  BSSY.RECONVERGENT B2, `(.L_x_77) ;  /* 0x0000035000027945 */ /* 0x000fe40003800200 */
[----:B------:R-:W-:-:S06]  /*1960*/  UIADD3 UR6, UPT, UPT, UR5, UR6, URZ ;  /* 0x0000000605067290 */ /* 0x000fcc000fffe0ff */
[----:B------:R-:W-:Y:S01]  /*1970*/  IADD3 R0, PT, PT, R0, -UR6, R3 ;  /* 0x8000000600007c10 */ /* 0x000fe2000fffe003 */
[----:B0-----:R-:W-:-:S04]  /*1980*/  IMAD R3, R2, UR4, RZ ;  /* 0x0000000402037c24 */ /* 0x001fc8000f8e02ff */
[----:B------:R-:W-:-:S05]  /*1990*/  IMAD R0, R3, -0x1000, R0 ;  /* 0xfffff00003007824 */ /* 0x000fca00078e0200 */
[C---:B------:R-:W-:Y:S02]  /*19a0*/  ISETP.GE.U32.AND P0, PT, R0.reuse, 0xf00, PT ;  /* 0x00000f000000780c */ /* 0x040fe40003f06070 */
[----:B------:R-:W-:Y:S02]  /*19b0*/  LEA.HI R17, R0, 0x1, RZ, 0x18 ;  /* 0x0000000100117811 */ /* 0x000fe400078fc0ff */
[----:B------:R-:W-:Y:S02]  /*19c0*/  MOV R0, R5 ;  /* 0x0000000500007202 */ /* 0x000fe40000000f00 */
[----:B------:R-:W-:-:S04]  /*19d0*/  LOP3.LUT R19, R17, 0xf, RZ, 0xc0, !PT ;  /* 0x0000000f11137812 */ /* 0x000fc800078ec0ff */
[----:B------:R-:W-:-:S03]  /*19e0*/  ISETP.NE.AND P1, PT, R19, RZ, PT ;  /* 0x000000ff1300720c */ /* 0x000fc60003f25270 */
[----:B------:R-:W-:Y:S10]  /*19f0*/  @!P0 BRA `(.L_x_78) ;  /* 0x0000000000a88947 */ /* 0x000ff40003800000 */
[----:B------:R-:W-:-:S04]  /*1a00*/  LEA.HI R0, R6, 0x1, RZ, 0x18 ;  /* 0x0000000106007811 */ /* 0x000fc800078fc0ff */
[----:B------:R-:W-:Y:S01]  /*1a10*/  LOP3.LUT R2, R0, 0x1fffff0, RZ, 0xc0, !PT ;  /* 0x01fffff000027812 */ /* 0x000fe200078ec0ff */
[----:B------:R-:W-:-:S03]  /*1a20*/  IMAD.MOV.U32 R0, RZ, RZ, R5 ;  /* 0x000000ffff007224 */ /* 0x000fc600078e0005 */
[----:B------:R-:W-:-:S07]  /*1a30*/  IADD3 R2, PT, PT, -R2, RZ, RZ ;  /* 0x000000ff02027210 */ /* 0x000fce0007ffe1ff */
.L_x_79:
        /* <DEDUP_REMOVED lines=38> */
.L_x_78:
[----:B------:R-:W-:Y:S05]  /*1ca0*/  BSYNC.RECONVERGENT B2 ;  /* 0x0000000000027941 */ /* 0x000fea0003800200 */
.L_x_77:
[----:B------:R-:W-:Y:S05]  /*1cb0*/  @!P1 BRA `(.L_x_76) ;  /* 0x0000000400009947 */ /* 0x000fea0003800000 */
[----:B------:R-:W-:Y:S01]  /*1cc0*/  ISETP.GE.U32.AND P0, PT, R19, 0x8, PT ;  /* 0x000000081300780c */ /* 0x000fe20003f06070 */
[----:B------:R-:W-:Y:S01]  /*1cd0*/  BSSY.RECONVERGENT B2, `(.L_x_80) ;  /* 0x0000019000027945 */ /* 0x000fe20003800200 */
[----:B------:R-:W-:-:S04]  /*1ce0*/  LOP3.LUT R8, R17, 0x7, RZ, 0xc0, !PT ;  /* 0x0000000711087812 */ /* 0x000fc800078ec0ff */
[----:B------:R-:W-:-:S07]  /*1cf0*/  ISETP.NE.AND P1, PT, R8, RZ, PT ;  /* 0x000000ff0800720c */ /* 0x000fce0003f25270 */
[----:B------:R-:W-:Y:S06]  /*1d00*/  @!P0 BRA `(.L_x_81) ;  /* 0x0000000000548947 */ /* 0x000fec0003800000 */
[----:B------:R-:W-:-:S04]  /*1d10*/  IADD3 R3, P0, PT, R0, UR8, RZ ;  /* 0x0000000800037c10 */ /* 0x000fc8000ff1e0ff */
[----:B------:R-:W-:Y:S02]  /*1d20*/  IADD3.X R4, PT, PT, RZ, UR9, RZ, P0, !PT ;  /* 0x00000009ff047c10 */ /* 0x000fe400087fe4ff */
[----:B------:R-:W-:-:S04]  /*1d30*/  LEA R2, P0, R3, UR12, 0x2 ;  /* 0x0000000c03027c11 */ /* 0x000fc8000f8010ff */
        /* <DEDUP_REMOVED lines=18> */
.L_x_81:
[----:B------:R-:W-:Y:S05]  /*1e60*/  BSYNC.RECONVERGENT B2 ;  /* 0x0000000000027941 */ /* 0x000fea0003800200 */
.L_x_80:
[----:B------:R-:W-:Y:S05]  /*1e70*/  @!P1 BRA `(.L_x_76) ;  /* 0x0000000000909947 */ /* 0x000fea0003800000 */
[----:B------:R-:W-:Y:S01]  /*1e80*/  ISETP.GE.U32.AND P0, PT, R8, 0x4, PT ;  /* 0x000000040800780c */ /* 0x000fe20003f06070 */
[----:B------:R-:W-:Y:S01]  /*1e90*/  BSSY.RECONVERGENT B2, `(.L_x_82) ;  /* 0x0000010000027945 */ /* 0x000fe20003800200 */
[----:B------:R-:W-:-:S11]  /*1ea0*/  LOP3.LUT P1, RZ, R17, 0x3, RZ, 0xc0, !PT ;  /* 0x0000000311ff7812 */ /* 0x000fd6000782c0ff */
[----:B------:R-:W-:Y:S05]  /*1eb0*/  @!P0 BRA `(.L_x_83) ;  /* 0x0000000000348947 */ /* 0x000fea0003800000 */
[----:B------:R-:W-:-:S04]  /*1ec0*/  IADD3 R3, P0, PT, R0, UR8, RZ ;  /* 0x0000000800037c10 */ /* 0x000fc8000ff1e0ff */
[----:B------:R-:W-:Y:S02]  /*1ed0*/  IADD3.X R4, PT, PT, RZ, UR9, RZ, P0, !PT ;  /* 0x00000009ff047c10 */ /* 0x000fe400087fe4ff */
[----:B------:R-:W-:-:S04]  /*1ee0*/  LEA R2, P0, R3, UR12, 0x2 ;  /* 0x0000000c03027c11 */ /* 0x000fc8000f8010ff */
        /* <DEDUP_REMOVED lines=10> */
.L_x_83:
[----:B------:R-:W-:Y:S05]  /*1f90*/  BSYNC.RECONVERGENT B2 ;  /* 0x0000000000027941 */ /* 0x000fea0003800200 */
.L_x_82:
[----:B------:R-:W-:Y:S05]  /*1fa0*/  @!P1 BRA `(.L_x_76) ;  /* 0x0000000000449947 */ /* 0x000fea0003800000 */
[----:B------:R-:W-:Y:S02]  /*1fb0*/  LOP3.LUT R6, R6, 0xffff, RZ, 0xc0, !PT ;  /* 0x0000ffff06067812 */ /* 0x000fe400078ec0ff */
[----:B------:R-:W-:Y:S02]  /*1fc0*/  IADD3 R5, P0, PT, R0, UR10, RZ ;  /* 0x0000000a00057c10 */ /* 0x000fe4000ff1e0ff */
[----:B------:R-:W-:Y:S02]  /*1fd0*/  LEA.HI R0, R6, 0x1, RZ, 0x18 ;  /* 0x0000000106007811 */ /* 0x000fe400078fc0ff */
[----:B------:R-:W-:Y:S01]  /*1fe0*/  LEA R4, P1, R5, UR12, 0x2 ;  /* 0x0000000c05047c11 */ /* 0x000fe2000f8210ff */
[----:B------:R-:W-:Y:S01]  /*1ff0*/  IMAD.X R2, RZ, RZ, UR7, P0 ;  /* 0x00000007ff027e24 */ /* 0x000fe200080e06ff */
[----:B------:R-:W-:-:S04]  /*2000*/  LOP3.LUT R0, R0, 0x3, RZ, 0xc0, !PT ;  /* 0x0000000300007812 */ /* 0x000fc800078ec0ff */
[----:B------:R-:W-:Y:S02]  /*2010*/  LEA.HI.X R5, R5, UR13, R2, 0x2, P1 ;  /* 0x0000000d05057c11 */ /* 0x000fe400088f1402 */
[----:B------:R-:W-:-:S07]  /*2020*/  IADD3 R0, PT, PT, -R0, RZ, RZ ;  /* 0x000000ff00007210 */ /* 0x000fce0007ffe1ff */
.L_x_84:
[----:B------:R-:W-:Y:S01]  /*2030*/  MOV R2, R4 ;  /* 0x0000000400027202 */ /* 0x000fe20000000f00 */
[----:B------:R-:W-:-:S05]  /*2040*/  IMAD.MOV.U32 R3, RZ, RZ, R5 ;  /* 0x000000ffff037224 */ /* 0x000fca00078e0005 */
[----:B------:R-:W2:Y:S01]  /*2050*/  LDG.E R2, desc[UR14][R2.64] ;  /* 0x0000000e02027981 */ /* 0x000ea2000c1e1900 */
[----:B------:R-:W-:Y:S02]  /*2060*/  IADD3 R0, PT, PT, R0, 0x1, RZ ;  /* 0x0000000100007810 */ /* 0x000fe40007ffe0ff */
[----:B------:R-:W-:Y:S02]  /*2070*/  IADD3 R4, P1, PT, R4, 0x400, RZ ;  /* 0x0000040004047810 */ /* 0x000fe40007f3e0ff */
[----:B------:R-:W-:Y:S02]  /*2080*/  ISETP.NE.AND P0, PT, R0, RZ, PT ;  /* 0x000000ff0000720c */ /* 0x000fe40003f05270 */
[----:B------:R-:W-:Y:S01]  /*2090*/  IADD3.X R5, PT, PT, RZ, R5, RZ, P1, !PT ;  /* 0x00000005ff057210 */ /* 0x000fe20000ffe4ff */
[----:B--2---:R-:W-:-:S10]  /*20a0*/  FFMA R7, R2, R2, R7 ;  /* 0x0000000202077223 */ /* 0x004fd40000000007 */
[----:B------:R-:W-:Y:S05]  /*20b0*/  @P0 BRA `(.L_x_84) ;  /* 0xfffffffc00dc0947 */ /* 0x000fea000383ffff */
.L_x_76:
[----:B------:R-:W-:Y:S05]  /*20c0*/  BSYNC.RECONVERGENT B1 ;  /* 0x0000000000017941 */ /* 0x000fea0003800200 */
.L_x_73:
[----:B------:R-:W0:Y:S01]  /*20d0*/  S2R R6, SR_LANEID ;  /* 0x0000000000067919 */ /* 0x000e220000000000 */
[----:B------:R-:W1:Y:S01]  /*20e0*/  SHFL.DOWN PT, R0, R7, 0x1, 0x1f ;  /* 0x08201f0007007f89 */ /* 0x000e6200000e0000 */
[----:B------:R-:W2:Y:S01]  /*20f0*/  S2R R5, SR_TID.X ;  /* 0x0000000000057919 */ /* 0x000ea20000002100 */
[C---:B0-----:R-:W-:Y:S02]  /*2100*/  ISETP.GT.AND P0, PT, R6.reuse, 0x1e, PT ;  /* 0x0000001e0600780c */ /* 0x041fe40003f04270 */
[----:B------:R-:W-:-:S11]  /*2110*/  ISETP.NE.AND P1, PT, R6, RZ, PT ;  /* 0x000000ff0600720c */ /* 0x000fd60003f25270 */
[----:B-1----:R-:W-:Y:S01]  /*2120*/  @!P0 FADD R7, R0, R7 ;  /* 0x0000000700078221 */ /* 0x002fe20000000000 */
[----:B------:R-:W-:Y:S01]  /*2130*/  ISETP.GT.AND P0, PT, R6, 0x1d, PT ;  /* 0x0000001d0600780c */ /* 0x000fe20003f04270 */
[----:B------:R-:W0:Y:S01]  /*2140*/  @!P1 S2R R4, SR_CgaCtaId ;  /* 0x0000000000049919 */ /* 0x000e220000008800 */
[----:B------:R-:W-:Y:S02]  /*2150*/  @!P1 MOV R3, 0x400 ;  /* 0x0000040000039802 */ /* 0x000fe40000000f00 */
[----:B--2---:R-:W-:Y:S01]  /*2160*/  @!P1 SHF.R.U32.HI R2, RZ, 0x3, R5 ;  /* 0x00000003ff029819 */ /* 0x004fe20000011605 */
[----:B------:R-:W1:Y:S03]  /*2170*/  SHFL.DOWN PT, R0, R7, 0x2, 0x1f ;  /* 0x08401f0007007f89 */ /* 0x000e6600000e0000 */
[----:B------:R-:W-:-:S05]  /*2180*/  @!P1 LOP3.LUT R2, R2, 0x7c, RZ, 0xc0, !PT ;  /* 0x0000007c02029812 */ /* 0x000fca00078ec0ff */
[----:B-1----:R-:W-:Y:S01]  /*2190*/  @!P0 FADD R7, R7, R0 ;  /* 0x0000000007078221 */ /* 0x002fe20000000000 */
[----:B------:R-:W-:Y:S02]  /*21a0*/  ISETP.GT.AND P0, PT, R6, 0x1b, PT ;  /* 0x0000001b0600780c */ /* 0x000fe40003f04270 */
[----:B0-----:R-:W-:Y:S02]  /*21b0*/  @!P1 LEA R3, R4, R3, 0x18 ;  /* 0x0000000304039211 */ /* 0x001fe400078ec0ff */
[----:B------:R-:W0:Y:S03]  /*21c0*/  SHFL.DOWN PT, R0, R7, 0x4, 0x1f ;  /* 0x08801f0007007f89 */ /* 0x000e2600000e0000 */
[----:B------:R-:W-:-:S06]  /*21d0*/  @!P1 IMAD.IADD R3, R2, 0x1, R3 ;  /* 0x0000000102039824 */ /* 0x000fcc00078e0203 */
        /* <DEDUP_REMOVED lines=24> */
[----:B------:R-:W-:-:S07]  /*2360*/  FADD R9, R2, R3 ;  /* 0x0000000302097221 */ /* 0x000fce0000000000 */
.L_x_72:
[----:B------:R-:W-:Y:S05]  /*2370*/  BSYNC.RECONVERGENT B0 ;  /* 0x0000000000007941 */ /* 0x000fea0003800200 */
.L_x_57:
[----:B------:R-:W-:Y:S05]  /*2380*/  @P0 EXIT ;  /* 0x000000000000094d */ /* 0x000fea0003800000 */
[----:B------:R-:W3:Y:S02]  /*2390*/  LDCU.64 UR4, c[0x0][0x388] ;  /* 0x00007100ff0477ac */ /* 0x000ee40008000a00 */
[----:B---3--:R-:W-:-:S06]  /*23a0*/  UIMAD.WIDE.U32 UR4, UR16, 0x4, UR4 ;  /* 0x00000004100478a5 */ /* 0x008fcc000f8e0004 */
[----:B--2---:R-:W-:Y:S02]  /*23b0*/  MOV R2, UR4 ;  /* 0x0000000400027c02 */ /* 0x004fe40008000f00 */
[----:B0-----:R-:W-:-:S05]  /*23c0*/  MOV R3, UR5 ;  /* 0x0000000500037c02 */ /* 0x001fca0008000f00 */
[----:B------:R-:W-:Y:S01]  /*23d0*/  STG.E desc[UR14][R2.64], R9 ;  /* 0x0000000902007986 */ /* 0x000fe2000c10190e */
[----:B------:R-:W-:Y:S05]  /*23e0*/  EXIT ;  /* 0x000000000000794d */ /* 0x000fea0003800000 */
.L_x_85:
        /* <DEDUP_REMOVED lines=9> */
.L_x_237:


//--------------------- .text._ZN3cub18CUB_300001_SM_10006detail6reduce28DeviceReduceSingleTileKernelINS2_10policy_hubIfyN4cuda3std3__44plusIfEEE10Policy1000EN6thrust24THRUST_300001_SM_1000_NS6detail15normal_iteratorINSD_10device_ptrIfEEEEPfyS9_ff6squareEEvT0_T1_T2_T3_T4_T6_ --------------------------
	.section	.text._ZN3cub18CUB_300001_SM_10006detail6reduce28DeviceReduceSingleTileKernelINS2_10policy_hubIfyN4cuda3std3__44plusIfEEE10Policy1000EN6thrust24THRUST_300001_SM_1000_NS6detail15normal_iteratorINSD_10device_ptrIfEEEEPfyS9_ff6squareEEvT0_T1_T2_T3_T4_T6_,"ax",@progbits
	.align	128
        .global         _ZN3cub18CUB_300001_SM_10006detail6reduce28DeviceReduceSingleTileKernelINS2_10policy_hubIfyN4cuda3std3__44plusIfEEE10Policy1000EN6thrust24THRUST_300001_SM_1000_NS6detail15normal_iteratorINSD_10device_ptrIfEEEEPfyS9_ff6squareEEvT0_T1_T2_T3_T4_T6_
        .type           _ZN3cub18CUB_300001_SM_10006detail6reduce28DeviceReduceSingleTileKernelINS2_10policy_hubIfyN4cuda3std3__44plusIfEEE10Policy1000EN6thrust24THRUST_300001_SM_1000_NS6detail15normal_iteratorINSD_10device_ptrIfEEEEPfyS9_ff6squareEEvT0_T1_T2_T3_T4_T6_,@function
        .size           _ZN3cub18CUB_300001_SM_10006detail6reduce28DeviceReduceSingleTileKernelINS2_10policy_hubIfyN4cuda3std3__44plusIfEEE10Policy1000EN6thrust24THRUST_300001_SM_1000_NS6detail15normal_iteratorINSD_10device_ptrIfEEEEPfyS9_ff6squareEEvT0_T1_T2_T3_T4_T6_,(.L_x_238 - _ZN3cub18CUB_300001_SM_10006detail6reduce28DeviceReduceSingleTileKernelINS2_10policy_hubIfyN4cuda3std3__44plusIfEEE10Policy1000EN6thrust24THRUST_300001_SM_1000_NS6detail15normal_iteratorINSD_10device_ptrIfEEEEPfyS9_ff6squareEEvT0_T1_T2_T3_T4_T6_)
        .other          _ZN3cub18CUB_300001_SM_10006detail6reduce28DeviceReduceSingleTileKernelINS2_10policy_hubIfyN4cuda3std3__44plusIfEEE10Policy1000EN6thrust24THRUST_300001_SM_1000_NS6detail15normal_iteratorINSD_10device_ptrIfEEEEPfyS9_ff6squareEEvT0_T1_T2_T3_T4_T6_,@"STO_CUDA_ENTRY STV_DEFAULT"
_ZN3cub18CUB_300001_SM_10006detail6reduce28DeviceReduceSingleTileKernelINS2_10policy_hubIfyN4cuda3std3__44plusIfEEE10Policy1000EN6thrust24THRUST_300001_SM_1000_NS6detail15normal_iteratorINSD_10device_ptrIfEEEEPfyS9_ff6squareEEvT0_T1_T2_T3_T4_T6_:
.text._ZN3cub18CUB_300001_SM_10006detail6reduce28DeviceReduceSingleTileKernelINS2_10policy_hubIfyN4cuda3std3__44plusIfEEE10Policy1000EN6thrust24THRUST_300001_SM_1000_NS6detail15normal_iteratorINSD_10device_ptrIfEEEEPfyS9_ff6squareEEvT0_T1_T2_T3_T4_T6_:
[----:B------:R-:W-:Y:S01]  /*0000*/  LDC R1, c[0x0][0x37c] ;  /* 0x0000df00ff017b82 */ /* 0x000fe20000000800 */
[----:B------:R-:W0:Y:S01]  /*0010*/  LDCU.64 UR4, c[0x0][0x390] ;  /* 0x00007200ff0477ac */ /* 0x000e220008000a00 */
[----:B------:R-:W1:Y:S01]  /*0020*/  LDCU.64 UR6, c[0x0][0x358] ;  /* 0x00006b00ff0677ac */ /* 0x000e620008000a00 */
[----:B0-----:R-:W-:Y:S02]  /*0030*/  MOV R0, UR4 ;  /* 0x0000000400007c02 */ /* 0x001fe40008000f00 */
[----:B------:R-:W-:Y:S02]  /*0040*/  MOV R4, UR5 ;  /* 0x0000000500047c02 */ /* 0x000fe40008000f00 */
[----:B------:R-:W-:-:S04]  /*0050*/  ISETP.NE.U32.AND P0, PT, R0, RZ, PT ;  /* 0x000000ff0000720c */ /* 0x000fc80003f05070 */
[----:B------:R-:W-:-:S13]  /*0060*/  ISETP.NE.AND.EX P0, PT, R4, RZ, PT, P0 ;  /* 0x000000ff0400720c */ /* 0x000fda0003f05300 */
        /* <DEDUP_REMOVED lines=8> */
.L_x_86:
[----:B------:R-:W-:Y:S01]  /*00f0*/  ISETP.GT.U32.AND P0, PT, R0, 0xfff, PT ;  /* 0x00000fff0000780c */ /* 0x000fe20003f04070 */
[----:B------:R-:W-:Y:S03]  /*0100*/  BSSY.RECONVERGENT B0, `(.L_x_87) ;  /* 0x0000204000007945 */ /* 0x000fe60003800200 */
[----:B------:R-:W-:-:S13]  /*0110*/  ISETP.GT.U32.AND.EX P0, PT, R4, RZ, PT, P0 ;  /* 0x000000ff0400720c */ /* 0x000fda0003f04100 */
[----:B------:R-:W-:Y:S05]  /*0120*/  @P0 BRA `(.L_x_88) ;  /* 0x0000000c00b00947 */ /* 0x000fea0003800000 */
[----:B------:R-:W0:Y:S01]  /*0130*/  S2R R5, SR_TID.X ;  /* 0x0000000000057919 */ /* 0x000e220000002100 */
[----:B------:R-:W-:Y:S01]  /*0140*/  BSSY.RECONVERGENT B1, `(.L_x_89) ;  /* 0x000000a000017945 */ /* 0x000fe20003800200 */
[----:B------:R-:W-:Y:S01]  /*0150*/  IMAD.MOV.U32 R6, RZ, RZ, RZ ;  /* 0x000000ffff067224 */ /* 0x000fe200078e00ff */
[----:B0-----:R-:W-:Y:S02]  /*0160*/  ISETP.GE.U32.AND P0, PT, R5, R0, PT ;  /* 0x000000000500720c */ /* 0x001fe40003f06070 */
[----:B------:R-:W-:-:S11]  /*0170*/  MOV R7, R5 ;  /* 0x0000000500077202 */ /* 0x000fd60000000f00 */
[----:B------:R-:W-:Y:S05]  /*0180*/  @P0 BRA `(.L_x_90) ;  /* 0x0000000000140947 */ /* 0x000fea0003800000 */
[----:B------:R-:W0:Y:S02]  /*0190*/  LDC.64 R2, c[0x0][0x380] ;  /* 0x0000e000ff027b82 */ /* 0x000e240000000a00 */
[----:B0-----:R-:W-:-:S06]  /*01a0*/  IMAD.WIDE.U32 R2, R5, 0x4, R2 ;  /* 0x0000000405027825 */ /* 0x001fcc00078e0002 */
[----:B------:R-:W2:Y:S01]  /*01b0*/  LDG.E R2, desc[UR6][R2.64] ;  /* 0x0000000602027981 */ /* 0x000ea2000c1e1900 */
[----:B------:R-:W-:Y:S01]  /*01c0*/  IADD3 R7, PT, PT, R5, 0x100, RZ ;  /* 0x0000010005077810 */ /* 0x000fe20007ffe0ff */
[----:B--2---:R-:W-:-:S07]  /*01d0*/  FMUL R6, R2, R2 ;  /* 0x0000000202067220 */ /* 0x004fce0000400000 */
.L_x_90:
[----:B------:R-:W-:Y:S05]  /*01e0*/  BSYNC.RECONVERGENT B1 ;  /* 0x0000000000017941 */ /* 0x000fea0003800200 */
.L_x_89:
[----:B------:R-:W-:Y:S01]  /*01f0*/  ISETP.GE.U32.AND P0, PT, R7, R0, PT ;  /* 0x000000000700720c */ /* 0x000fe20003f06070 */
[----:B------:R-:W-:-:S12]  /*0200*/  BSSY.RECONVERGENT B1, `(.L_x_91) ;  /* 0x000006d000017945 */ /* 0x000fd80003800200 */
[----:B------:R-:W-:Y:S05]  /*0210*/  @P0 BRA `(.L_x_92) ;  /* 0x0000000400ac0947 */ /* 0x000fea0003800000 */
[----:B------:R-:W-:Y:S01]  /*0220*/  LOP3.LUT R3, RZ, R7, RZ, 0x33, !PT ;  /* 0x00000007ff037212 */ /* 0x000fe200078e33ff */
[----:B------:R-:W-:Y:S04]  /*0230*/  BSSY.RECONVERGENT B2, `(.L_x_93) ;  /* 0x0000033000027945 */ /* 0x000fe80003800200 */
[----:B------:R-:W-:-:S05]  /*0240*/  IMAD.IADD R3, R3, 0x1, R0 ;  /* 0x0000000103037824 */ /* 0x000fca00078e0200 */
[C---:B------:R-:W-:Y:S02]  /*0250*/  ISETP.GE.U32.AND P0, PT, R3.reuse, 0xf00, PT ;  /* 0x00000f000300780c */ /* 0x040fe40003f06070 */
[----:B------:R-:W-:-:S04]  /*0260*/  LEA.HI R8, R3, 0x1, RZ, 0x18 ;  /* 0x0000000103087811 */ /* 0x000fc800078fc0ff */
[----:B------:R-:W-:-:S04]  /*0270*/  LOP3.LUT R22, R8, 0xf, RZ, 0xc0, !PT ;  /* 0x0000000f08167812 */ /* 0x000fc800078ec0ff */
[----:B------:R-:W-:-:S03]  /*0280*/  ISETP.NE.AND P1, PT, R22, RZ, PT ;  /* 0x000000ff1600720c */ /* 0x000fc60003f25270 */
[----:B------:R-:W-:Y:S10]  /*0290*/  @!P0 BRA `(.L_x_94) ;  /* 0x0000000000b08947 */ /* 0x000ff40003800000 */
[----:B------:R-:W0:Y:S01]  /*02a0*/  LDC.64 R2, c[0x0][0x380] ;  /* 0x0000e000ff027b82 */ /* 0x000e220000000a00 */
[----:B------:R-:W-:-:S04]  /*02b0*/  LOP3.LUT R9, R8, 0x1fffff0, RZ, 0xc0, !PT ;  /* 0x01fffff008097812 */ /* 0x000fc800078ec0ff */
[----:B------:R-:W-:Y:S01]  /*02c0*/  IADD3 R9, PT, PT, -R9, RZ, RZ ;  /* 0x000000ff09097210 */ /* 0x000fe20007ffe1ff */
[----:B0-----:R-:W-:-:S03]  /*02d0*/  IMAD.WIDE.U32 R2, R7, 0x4, R2 ;  /* 0x0000000407027825 */ /* 0x001fc600078e0002 */
[----:B------:R-:W-:-:S04]  /*02e0*/  IADD3 R2, P0, PT, R2, 0x2000, RZ ;  /* 0x0000200002027810 */ /* 0x000fc80007f1e0ff */
[----:B------:R-:W-:-:S09]  /*02f0*/  IADD3.X R3, PT, PT, RZ, R3, RZ, P0, !PT ;  /* 0x00000003ff037210 */ /* 0x000fd200007fe4ff */
.L_x_95:
        /* <DEDUP_REMOVED lines=16> */
[----:B------:R-:W-:Y:S01]  /*0400*/  VIADD R9, R9, 0x10 ;  /* 0x0000001009097836 */ /* 0x000fe20000000000 */
[----:B------:R-:W-:-:S04]  /*0410*/  IADD3 R7, PT, PT, R7, 0x1000, RZ ;  /* 0x0000100007077810 */ /* 0x000fc80007ffe0ff */
[----:B------:R-:W-:Y:S02]  /*0420*/  ISETP.NE.AND P0, PT, R9, RZ, PT ;  /* 0x000000ff0900720c */ /* 0x000fe40003f05270 */
[----:B0-----:R-:W-:-:S04]  /*0430*/  IADD3 R2, P2, PT, R2, 0x4000, RZ ;  /* 0x0000400002027810 */ /* 0x001fc80007f5e0ff */
[----:B------:R-:W-:Y:S01]  /*0440*/  IADD3.X R3, PT, PT, RZ, R3, RZ, P2, !PT ;  /* 0x00000003ff037210 */ /* 0x000fe200017fe4ff */
        /* <DEDUP_REMOVED lines=17> */
.L_x_94:
[----:B------:R-:W-:Y:S05]  /*0560*/  BSYNC.RECONVERGENT B2 ;  /* 0x0000000000027941 */ /* 0x000fea0003800200 */
.L_x_93:
[----:B------:R-:W-:Y:S05]  /*0570*/  @!P1 BRA `(.L_x_92) ;  /* 0x0000000000d49947 */ /* 0x000fea0003800000 */
[----:B------:R-:W-:Y:S01]  /*0580*/  ISETP.GE.U32.AND P0, PT, R22, 0x8, PT ;  /* 0x000000081600780c */ /* 0x000fe20003f06070 */
[----:B------:R-:W-:Y:S01]  /*0590*/  BSSY.RECONVERGENT B2, `(.L_x_96) ;  /* 0x0000017000027945 */ /* 0x000fe20003800200 */
[----:B------:R-:W-:-:S04]  /*05a0*/  LOP3.LUT R12, R8, 0x7, RZ, 0xc0, !PT ;  /* 0x00000007080c7812 */ /* 0x000fc800078ec0ff */
[----:B------:R-:W-:-:S07]  /*05b0*/  ISETP.NE.AND P1, PT, R12, RZ, PT ;  /* 0x000000ff0c00720c */ /* 0x000fce0003f25270 */
[----:B------:R-:W-:Y:S06]  /*05c0*/  @!P0 BRA `(.L_x_97) ;  /* 0x00000000004c8947 */ /* 0x000fec0003800000 */
[----:B------:R-:W0:Y:S02]  /*05d0*/  LDC.64 R2, c[0x0][0x380] ;  /* 0x0000e000ff027b82 */ /* 0x000e240000000a00 */
[----:B0-----:R-:W-:-:S05]  /*05e0*/  IMAD.WIDE R2, R7, 0x4, R2 ;  /* 0x0000000407027825 */ /* 0x001fca00078e0202 */
        /* <DEDUP_REMOVED lines=17> */
.L_x_97:
[----:B------:R-:W-:Y:S05]  /*0700*/  BSYNC.RECONVERGENT B2 ;  /* 0x0000000000027941 */ /* 0x000fea0003800200 */
.L_x_96:
        /* <DEDUP_REMOVED lines=17> */
.L_x_99:
[----:B------:R-:W-:Y:S05]  /*0820*/  BSYNC.RECONVERGENT B2 ;  /* 0x0000000000027941 */ /* 0x000fea0003800200 */
.L_x_98:
[----:B------:R-:W-:Y:S05]  /*0830*/  @!P1 BRA `(.L_x_92) ;  /* 0x0000000000249947 */ /* 0x000fea0003800000 */
[----:B------:R-:W0:Y:S01]  /*0840*/  LDC.64 R8, c[0x0][0x380] ;  /* 0x0000e000ff087b82 */ /* 0x000e220000000a00 */
[----:B------:R-:W-:-:S07]  /*0850*/  IADD3 R10, PT, PT, -R10, RZ, RZ ;  /* 0x000000ff0a0a7210 */ /* 0x000fce0007ffe1ff */
.L_x_100:
[----:B0-----:R-:W-:-:S06]  /*0860*/  IMAD.WIDE R2, R7, 0x4, R8 ;  /* 0x0000000407027825 */ /* 0x001fcc00078e0208 */
[----:B------:R-:W2:Y:S01]  /*0870*/  LDG.E R3, desc[UR6][R2.64] ;  /* 0x0000000602037981 */ /* 0x000ea2000c1e1900 */
[----:B------:R-:W-:Y:S01]  /*0880*/  VIADD R10, R10, 0x1 ;  /* 0x000000010a0a7836 */ /* 0x000fe20000000000 */
[----:B------:R-:W-:-:S04]  /*0890*/  IADD3 R7, PT, PT, R7, 0x100, RZ ;  /* 0x0000010007077810 */ /* 0x000fc80007ffe0ff */
[----:B------:R-:W-:Y:S01]  /*08a0*/  ISETP.NE.AND P0, PT, R10, RZ, PT ;  /* 0x000000ff0a00720c */ /* 0x000fe20003f05270 */
[----:B--2---:R-:W-:-:S12]  /*08b0*/  FFMA R6, R3, R3, R6 ;  /* 0x0000000303067223 */ /* 0x004fd80000000006 */
[----:B------:R-:W-:Y:S05]  /*08c0*/  @P0 BRA `(.L_x_100) ;  /* 0xfffffffc00e40947 */ /* 0x000fea000383ffff */
.L_x_92:
[----:B------:R-:W-:Y:S05]  /*08d0*/  BSYNC.RECONVERGENT B1 ;  /* 0x0000000000017941 */ /* 0x000fea0003800200 */
.L_x_91:
[----:B------:R-:W-:Y:S02]  /*08e0*/  ISETP.GE.U32.AND P0, PT, R0, 0x100, PT ;  /* 0x000001000000780c */ /* 0x000fe40003f06070 */
[----:B------:R-:W-:Y:S02]  /*08f0*/  MOV R9, R6 ;  /* 0x0000000600097202 */ /* 0x000fe40000000f00 */
[----:B------:R-:W-:-:S13]  /*0900*/  ISETP.GE.U32.AND.EX P0, PT, R4, RZ, PT, P0 ;  /* 0x000000ff0400720c */ /* 0x000fda0003f06100 */
[----:B------:R-:W-:Y:S05]  /*0910*/  @!P0 BRA `(.L_x_101) ;  /* 0x0000000000ac8947 */ /* 0x000fea0003800000 */
[----:B------:R-:W0:Y:S01]  /*0920*/  S2R R6, SR_LANEID ;  /* 0x0000000000067919 */ /* 0x000e220000000000 */
[----:B------:R-:W-:Y:S01]  /*0930*/  ISETP.NE.AND P5, PT, R5, RZ, PT ;  /* 0x000000ff0500720c */ /* 0x000fe20003fa5270 */
        /* <DEDUP_REMOVED lines=20> */
[----:B------:R-:W-:-:S04]  /*0a80*/  ISETP.GT.AND P0, PT, R6, 0xf, PT ;  /* 0x0000000f0600780c */ /* 0x000fc80003f04270 */
[----:B------:R-:W0:Y:S02]  /*0a90*/  SHFL.DOWN PT, R3, R0, 0x10, 0x1f ;  /* 0x0a001f0000037f89 */ /* 0x000e2400000e0000 */
[----:B0-----:R-:W-:-:S05]  /*0aa0*/  FADD R3, R0, R3 ;  /* 0x0000000300037221 */ /* 0x001fca0000000000 */
[----:B------:R1:W-:Y:S01]  /*0ab0*/  @!P1 STS [R2+0x8], R3 ;  /* 0x0000080302009388 */ /* 0x0003e20000000800 */
[----:B------:R-:W-:Y:S01]  /*0ac0*/  FSEL R8, R0, R3, P0 ;  /* 0x0000000300087208 */ /* 0x000fe20000000000 */
[----:B------:R-:W-:Y:S06]  /*0ad0*/  BAR.SYNC.DEFER_BLOCKING 0x0 ;  /* 0x0000000000007b1d */ /* 0x000fec0000010000 */
[----:B------:R-:W-:Y:S05]  /*0ae0*/  @P5 BRA `(.L_x_102) ;  /* 0x0000001400945947 */ /* 0x000fea0003800000 */
[----:B------:R-:W0:Y:S01]  /*0af0*/  S2UR UR5, SR_CgaCtaId ;  /* 0x00000000000579c3 */ /* 0x000e220000008800 */
[----:B------:R-:W-:Y:S02]  /*0b00*/  UMOV UR4, 0x400 ;  /* 0x0000040000047882 */ /* 0x000fe40000000000 */
[----:B0-----:R-:W-:-:S09]  /*0b10*/  ULEA UR4, UR5, UR4, 0x18 ;  /* 0x0000000405047291 */ /* 0x001fd2000f8ec0ff */
[----:B-1----:R-:W0:Y:S04]  /*0b20*/  LDS R3, [UR4+0xc] ;  /* 0x00000c04ff037984 */ /* 0x002e280008000800 */
        /* <DEDUP_REMOVED lines=10> */
.L_x_101:
[----:B------:R-:W0:Y:S01]  /*0bd0*/  S2R R8, SR_LANEID ;  /* 0x0000000000087919 */ /* 0x000e220000000000 */
[C---:B------:R-:W-:Y:S02]  /*0be0*/  LOP3.LUT R2, R5.reuse, 0x3e0, RZ, 0xc0, !PT ;  /* 0x000003e005027812 */ /* 0x040fe400078ec0ff */
[----:B------:R-:W-:Y:S02]  /*0bf0*/  ISETP.NE.AND P5, PT, R5, RZ, PT ;  /* 0x000000ff0500720c */ /* 0x000fe40003fa5270 */
[----:B------:R-:W-:Y:S02]  /*0c00*/  IADD3 R3, PT, PT, R2, 0x20, RZ ;  /* 0x0000002002037810 */ /* 0x000fe40007ffe0ff */
[----:B------:R-:W-:Y:S02]  /*0c10*/  LOP3.LUT R7, RZ, R2, RZ, 0x33, !PT ;  /* 0x00000002ff077212 */ /* 0x000fe400078e33ff */
[-C--:B------:R-:W-:Y:S02]  /*0c20*/  ISETP.GT.U32.AND P0, PT, R3, R0.reuse, PT ;  /* 0x000000000300720c */ /* 0x080fe40003f04070 */
[----:B------:R-:W-:-:S04]  /*0c30*/  IADD3 R7, PT, PT, R7, R0, RZ ;  /* 0x0000000007077210 */ /* 0x000fc80007ffe0ff */
[----:B------:R-:W-:-:S05]  /*0c40*/  SEL R7, R7, 0x1f, P0 ;  /* 0x0000001f07077807 */ /* 0x000fca0000000000 */
[----:B------:R-:W1:Y:S01]  /*0c50*/  SHFL.DOWN PT, R2, R9, 0x1, R7 ;  /* 0x0820000009027989 */ /* 0x000e6200000e0007 */
[C---:B0-----:R-:W-:Y:S01]  /*0c60*/  ISETP.GE.AND P0, PT, R8.reuse, R7, PT ;  /* 0x000000070800720c */ /* 0x041fe20003f06270 */
[C---:B------:R-:W-:Y:S01]  /*0c70*/  VIADD R6, R8.reuse, 0x2 ;  /* 0x0000000208067836 */ /* 0x040fe20000000000 */
[----:B------:R-:W-:-:S11]  /*0c80*/  ISETP.NE.AND P1, PT, R8, RZ, PT ;  /* 0x000000ff0800720c */ /* 0x000fd60003f25270 */
[----:B-1----:R-:W-:Y:S01]  /*0c90*/  @!P0 FADD R9, R2, R9 ;  /* 0x0000000902098221 */ /* 0x002fe20000000000 */
[----:B------:R-:W-:Y:S01]  /*0ca0*/  ISETP.GT.AND P0, PT, R6, R7, PT ;  /* 0x000000070600720c */ /* 0x000fe20003f04270 */
[----:B------:R-:W0:Y:S01]  /*0cb0*/  @!P1 S2R R11, SR_CgaCtaId ;  /* 0x00000000000b9919 */ /* 0x000e220000008800 */
[----:B------:R-:W-:Y:S02]  /*0cc0*/  IADD3 R6, PT, PT, R8, 0x4, RZ ;  /* 0x0000000408067810 */ /* 0x000fe40007ffe0ff */
[----:B------:R-:W-:Y:S01]  /*0cd0*/  @!P1 SHF.R.U32.HI R3, RZ, 0x3, R5 ;  /* 0x00000003ff039819 */ /* 0x000fe20000011605 */
[----:B------:R-:W1:Y:S03]  /*0ce0*/  SHFL.DOWN PT, R2, R9, 0x2, R7 ;  /* 0x0840000009027989 */ /* 0x000e6600000e0007 */
[----:B------:R-:W-:-:S05]  /*0cf0*/  @!P1 LOP3.LUT R3, R3, 0x7c, RZ, 0xc0, !PT ;  /* 0x0000007c03039812 */ /* 0x000fca00078ec0ff */
[----:B-1----:R-:W-:Y:S01]  /*0d00*/  @!P0 FADD R9, R9, R2 ;  /* 0x0000000209098221 */ /* 0x002fe20000000000 */
[-C--:B------:R-:W-:Y:S02]  /*0d10*/  ISETP.GT.AND P0, PT, R6, R7.reuse, PT ;  /* 0x000000070600720c */ /* 0x080fe40003f04270 */
[----:B------:R-:W-:Y:S02]  /*0d20*/  IADD3 R6, PT, PT, R8, 0x8, RZ ;  /* 0x0000000808067810 */ /* 0x000fe40007ffe0ff */
[----:B------:R-:W1:Y:S09]  /*0d30*/  SHFL.DOWN PT, R2, R9, 0x4, R7 ;  /* 0x0880000009027989 */ /* 0x000e7200000e0007 */
[----:B-1----:R-:W-:Y:S01]  /*0d40*/  @!P0 FADD R9, R9, R2 ;  /* 0x0000000209098221 */ /* 0x002fe20000000000 */
[----:B------:R-:W-:Y:S01]  /*0d50*/  ISETP.GT.AND P0, PT, R6, R7, PT ;  /* 0x000000070600720c */ /* 0x000fe20003f04270 */
[----:B------:R-:W-:-:S03]  /*0d60*/  VIADD R6, R8, 0x10 ;  /* 0x0000001008067836 */ /* 0x000fc60000000000 */
[----:B------:R-:W1:Y:S09]  /*0d70*/  SHFL.DOWN PT, R2, R9, 0x8, R7 ;  /* 0x0900000009027989 */ /* 0x000e7200000e0007 */
[----:B-1----:R-:W-:Y:S01]  /*0d80*/  @!P0 FADD R9, R9, R2 ;  /* 0x0000000209098221 */ /* 0x002fe20000000000 */
[----:B------:R-:W-:-:S02]  /*0d90*/  ISETP.GT.AND P0, PT, R6, R7, PT ;  /* 0x000000070600720c */ /* 0x000fc40003f04270 */
[----:B------:R-:W-:Y:S02]  /*0da0*/  @!P1 MOV R6, 0x400 ;  /* 0x0000040000069802 */ /* 0x000fe40000000f00 */
[----:B------:R-:W1:Y:S02]  /*0db0*/  SHFL.DOWN PT, R2, R9, 0x10, R7 ;  /* 0x0a00000009027989 */ /* 0x000e6400000e0007 */
[----:B0-----:R-:W-:-:S04]  /*0dc0*/  @!P1 LEA R6, R11, R6, 0x18 ;  /* 0x000000060b069211 */ /* 0x001fc800078ec0ff */
[----:B------:R-:W-:-:S03]  /*0dd0*/  @!P1 IADD3 R3, PT, PT, R3, R6, RZ ;  /* 0x0000000603039210 */ /* 0x000fc60007ffe0ff */
[----:B-1----:R-:W-:-:S05]  /*0de0*/  @!P0 FADD R9, R9, R2 ;  /* 0x0000000209098221 */ /* 0x002fca0000000000 */
[----:B------:R-:W-:-:S05]  /*0df0*/  MOV R8, R9 ;  /* 0x0000000900087202 */ /* 0x000fca0000000f00 */
[----:B------:R0:W-:Y:S01]  /*0e00*/  @!P1 STS [R3+0x8], R8 ;  /* 0x0000080803009388 */ /* 0x0001e20000000800 */
[----:B------:R-:W-:Y:S06]  /*0e10*/  BAR.SYNC.DEFER_BLOCKING 0x0 ;  /* 0x0000000000007b1d */ /* 0x000fec0000010000 */
[----:B------:R-:W-:Y:S05]  /*0e20*/  @P5 BRA `(.L_x_102) ;  /* 0x0000001000c45947 */ /* 0x000fea0003800000 */
[----:B------:R-:W1:Y:S01]  /*0e30*/  S2UR UR5, SR_CgaCtaId ;  /* 0x00000000000579c3 */ /* 0x000e620000008800 */
[----:B------:R-:W-:Y:S01]  /*0e40*/  UMOV UR4, 0x400 ;  /* 0x0000040000047882 */ /* 0x000fe20000000000 */
[C---:B------:R-:W-:Y:S02]  /*0e50*/  ISETP.GT.U32.AND P3, PT, R0.reuse, 0x20, PT ;  /* 0x000000200000780c */ /* 0x040fe40003f64070 */
[----:B------:R-:W-:Y:S02]  /*0e60*/  ISETP.GT.U32.AND P1, PT, R0, 0x40, PT ;  /* 0x000000400000780c */ /* 0x000fe40003f24070 */
[----:B------:R-:W-:Y:S02]  /*0e70*/  ISETP.GT.U32.AND.EX P3, PT, R4, RZ, PT, P3 ;  /* 0x000000ff0400720c */ /* 0x000fe40003f64130 */
[----:B------:R-:W-:Y:S02]  /*0e80*/  ISETP.GT.U32.AND P0, PT, R0, 0x60, PT ;  /* 0x000000600000780c */ /* 0x000fe40003f04070 */
[----:B------:R-:W-:-:S02]  /*0e90*/  ISETP.GT.U32.AND.EX P1, PT, R4, RZ, PT, P1 ;  /* 0x000000ff0400720c */ /* 0x000fc40003f24110 */
[----:B------:R-:W-:Y:S02]  /*0ea0*/  ISETP.GT.U32.AND P2, PT, R0, 0x80, PT ;  /* 0x000000800000780c */ /* 0x000fe40003f44070 */
[----:B------:R-:W-:Y:S02]  /*0eb0*/  ISETP.GT.U32.AND.EX P0, PT, R4, RZ, PT, P0 ;  /* 0x000000ff0400720c */ /* 0x000fe40003f04100 */
[----:B------:R-:W-:Y:S02]  /*0ec0*/  ISETP.GT.U32.AND P4, PT, R0, 0xa0, PT ;  /* 0x000000a00000780c */ /* 0x000fe40003f84070 */
[C---:B------:R-:W-:Y:S02]  /*0ed0*/  ISETP.GT.U32.AND.EX P2, PT, R4.reuse, RZ, PT, P2 ;  /* 0x000000ff0400720c */ /* 0x040fe40003f44120 */
[----:B------:R-:W-:Y:S01]  /*0ee0*/  ISETP.GT.U32.AND.EX P4, PT, R4, RZ, PT, P4 ;  /* 0x000000ff0400720c */ /* 0x000fe20003f84140 */
[----:B-1----:R-:W-:-:S09]  /*0ef0*/  ULEA UR4, UR5, UR4, 0x18 ;  /* 0x0000000405047291 */ /* 0x002fd2000f8ec0ff */
[----:B0-----:R-:W0:Y:S04]  /*0f00*/  LDS R3, [UR4+0xc] ;  /* 0x00000c04ff037984 */ /* 0x001e280008000800 */
[----:B------:R-:W1:Y:S04]  /*0f10*/  LDS.128 R12, [UR4+0x10] ;  /* 0x00001004ff0c7984 */ /* 0x000e680008000c00 */
[----:B------:R-:W2:Y:S01]  /*0f20*/  LDS.64 R6, [UR4+0x20] ;  /* 0x00002004ff067984 */ /* 0x000ea20008000a00 */
[----:B0-----:R-:W-:Y:S01]  /*0f30*/  @P3 FADD R8, R8, R3 ;  /* 0x0000000308083221 */ /* 0x001fe20000000000 */
[----:B------:R-:W-:-:S03]  /*0f40*/  ISETP.GT.U32.AND P3, PT, R0, 0xc0, PT ;  /* 0x000000c00000780c */ /* 0x000fc60003f64070 */
[----:B-1----:R-:W-:Y:S01]  /*0f50*/  @P1 FADD R8, R8, R12 ;  /* 0x0000000c08081221 */ /* 0x002fe20000000000 */
[----:B------:R-:W-:Y:S02]  /*0f60*/  ISETP.GT.U32.AND P1, PT, R0, 0xe0, PT ;  /* 0x000000e00000780c */ /* 0x000fe40003f24070 */
[----:B------:R-:W-:Y:S01]  /*0f70*/  ISETP.GT.U32.AND.EX P3, PT, R4, RZ, PT, P3 ;  /* 0x000000ff0400720c */ /* 0x000fe20003f64130 */
[----:B------:R-:W-:Y:S01]  /*0f80*/  @P0 FADD R8, R8, R13 ;  /* 0x0000000d08080221 */ /* 0x000fe20000000000 */
[----:B------:R-:W-:-:S03]  /*0f90*/  ISETP.GT.U32.AND.EX P1, PT, R4, RZ, PT, P1 ;  /* 0x000000ff0400720c */ /* 0x000fc60003f24110 */
[----:B------:R-:W-:-:S04]  /*0fa0*/  @P2 FADD R8, R8, R14 ;  /* 0x0000000e08082221 */ /* 0x000fc80000000000 */
[----:B------:R-:W-:-:S04]  /*0fb0*/  @P4 FADD R8, R8, R15 ;  /* 0x0000000f08084221 */ /* 0x000fc80000000000 */
[----:B--2---:R-:W-:-:S04]  /*0fc0*/  @P3 FADD R8, R8, R6 ;  /* 0x0000000608083221 */ /* 0x004fc80000000000 */
[----:B------:R-:W-:Y:S01]  /*0fd0*/  @P1 FADD R8, R8, R7 ;  /* 0x0000000708081221 */ /* 0x000fe20000000000 */
[----:B------:R-:W-:Y:S06]  /*0fe0*/  BRA `(.L_x_102) ;  /* 0x0000001000547947 */ /* 0x000fec0003800000 */
.L_x_88:
[----:B------:R-:W0:Y:S01]  /*0ff0*/  S2R R5, SR_TID.X ;  /* 0x0000000000057919 */ /* 0x000e220000002100 */
[----:B------:R-:W0:Y:S02]  /*1000*/  LDC.64 R2, c[0x0][0x380] ;  /* 0x0000e000ff027b82 */ /* 0x000e240000000a00 */
[----:B0-----:R-:W-:-:S05]  /*1010*/  IMAD.WIDE.U32 R2, R5, 0x4, R2 ;  /* 0x0000000405027825 */ /* 0x001fca00078e0002 */
        /* <DEDUP_REMOVED lines=15> */
[----:B------:R-:W5:Y:S01]  /*1110*/  LDG.E R7, desc[UR6][R2.64+0x3800] ;  /* 0x0038000602077981 */ /* 0x000f62000c1e1900 */
[----:B--2---:R-:W-:Y:S01]  /*1120*/  FMUL R14, R14, R14 ;  /* 0x0000000e0e0e7220 */ /* 0x004fe20000400000 */
[----:B---3--:R-:W-:-:S03]  /*1130*/  FMUL R16, R16, R16 ;  /* 0x0000001010107220 */ /* 0x008fc60000400000 */
[----:B----4-:R-:W-:Y:S01]  /*1140*/  FFMA R13, R13, R13, R14 ;  /* 0x0000000d0d0d7223 */ /* 0x010fe2000000000e */
[----:B-----5:R-:W-:Y:S01]  /*1150*/  FMUL R14, R21, R21 ;  /* 0x00000015150e7220 */ /* 0x020fe20000400000 */
[----:B------:R-:W-:-:S03]  /*1160*/  FFMA R16, R15, R15, R16 ;  /* 0x0000000f0f107223 */ /* 0x000fc60000000010 */
[----:B------:R-:W-:Y:S01]  /*1170*/  FFMA R14, R11, R11, R14 ;  /* 0x0000000b0b0e7223 */ /* 0x000fe2000000000e */
[----:B------:R-:W-:Y:S01]  /*1180*/  IADD3 R11, P1, PT, R0, -0x1000, RZ ;  /* 0xfffff000000b7810 */ /* 0x000fe20007f3e0ff */
[----:B------:R-:W-:Y:S01]  /*1190*/  FADD R16, R13, R16 ;  /* 0x000000100d107221 */ /* 0x000fe20000000000 */
[----:B------:R-:W-:Y:S02]  /*11a0*/  FMUL R13, R12, R12 ;  /* 0x0000000c0c0d7220 */ /* 0x000fe40000400000 */
[----:B------:R-:W-:Y:S02]  /*11b0*/  ISETP.GE.U32.AND P0, PT, R11, 0x1000, PT ;  /* 0x000010000b00780c */ /* 0x000fe40003f06070 */
[----:B------:R-:W-:Y:S01]  /*11c0*/  IADD3.X R12, PT, PT, R4, -0x1, RZ, P1, !PT ;  /* 0xffffffff040c7810 */ /* 0x000fe20000ffe4ff */
[----:B------:R-:W-:-:S03]  /*11d0*/  FMUL R15, R10, R10 ;  /* 0x0000000a0a0f7220 */ /* 0x000fc60000400000 */
[----:B------:R-:W-:Y:S01]  /*11e0*/  ISETP.GE.U32.AND.EX P0, PT, R12, RZ, PT, P0 ;  /* 0x000000ff0c00720c */ /* 0x000fe20003f06100 */
[----:B------:R-:W-:Y:S01]  /*11f0*/  FMUL R18, R18, R18 ;  /* 0x0000001212127220 */ /* 0x000fe20000400000 */
[----:B------:R-:W-:Y:S01]  /*1200*/  FMUL R20, R20, R20 ;  /* 0x0000001414147220 */ /* 0x000fe20000400000 */
[----:B------:R-:W-:Y:S02]  /*1210*/  FMUL R10, R9, R9 ;  /* 0x00000009090a7220 */ /* 0x000fe40000400000 */
[----:B------:R-:W-:Y:S01]  /*1220*/  FFMA R18, R17, R17, R18 ;  /* 0x0000001111127223 */ /* 0x000fe20000000012 */
[----:B------:R-:W-:Y:S01]  /*1230*/  FFMA R19, R19, R19, R20 ;  /* 0x0000001313137223 */ /* 0x000fe20000000014 */
[----:B------:R-:W-:Y:S01]  /*1240*/  FFMA R13, R8, R8, R13 ;  /* 0x00000008080d7223 */ /* 0x000fe2000000000d */
[----:B------:R-:W-:Y:S01]  /*1250*/  FFMA R15, R6, R6, R15 ;  /* 0x00000006060f7223 */ /* 0x000fe2000000000f */
[----:B------:R-:W-:Y:S01]  /*1260*/  FFMA R10, R7, R7, R10 ;  /* 0x00000007070a7223 */ /* 0x000fe2000000000a */
[----:B------:R-:W-:Y:S01]  /*1270*/  FADD R19, R18, R19 ;  /* 0x0000001312137221 */ /* 0x000fe20000000000 */
[----:B------:R-:W-:-:S02]  /*1280*/  FADD R13, R14, R13 ;  /* 0x0000000d0e0d7221 */ /* 0x000fc40000000000 */
[----:B------:R-:W-:Y:S01]  /*1290*/  FADD R10, R15, R10 ;  /* 0x0000000a0f0a7221 */ /* 0x000fe20000000000 */
[----:B------:R-:W-:Y:S01]  /*12a0*/  FADD R16, R16, R19 ;  /* 0x0000001310107221 */ /* 0x000fe20000000000 */
[----:B------:R-:W-:Y:S02]  /*12b0*/  HFMA2 R15, -RZ, RZ, 0, 0 ;  /* 0x00000000ff0f7431 */ /* 0x000fe400000001ff */
[----:B------:R-:W-:Y:S01]  /*12c0*/  FADD R7, R13, R10 ;  /* 0x0000000a0d077221 */ /* 0x000fe20000000000 */
[----:B------:R-:W-:-:S03]  /*12d0*/  IMAD.MOV.U32 R13, RZ, RZ, 0x1000 ;  /* 0x00001000ff0d7424 */ /* 0x000fc600078e00ff */
[----:B------:R-:W-:Y:S01]  /*12e0*/  FADD R10, R16, R7 ;  /* 0x00000007100a7221 */ /* 0x000fe20000000000 */
[----:B------:R-:W-:Y:S06]  /*12f0*/  @!P0 BRA `(.L_x_103) ;  /* 0x0000000000e08947 */ /* 0x000fec0003800000 */
[----:B------:R-:W0:Y:S01]  /*1300*/  LDC.64 R6, c[0x0][0x390] ;  /* 0x0000e400ff067b82 */ /* 0x000e220000000a00 */
[----:B------:R-:W-:Y:S02]  /*1310*/  MOV R13, 0x1000 ;  /* 0x00001000000d7802 */ /* 0x000fe40000000f00 */
[----:B------:R-:W-:-:S07]  /*1320*/  MOV R15, RZ ;  /* 0x000000ff000f7202 */ /* 0x000fce0000000f00 */
.L_x_105:
[----:B------:R-:W-:-:S04]  /*1330*/  LEA R8, P0, R13, R2, 0x2 ;  /* 0x000000020d087211 */ /* 0x000fc800078010ff */
[----:B------:R-:W-:-:S05]  /*1340*/  LEA.HI.X R9, R13, R3, R15, 0x2, P0 ;  /* 0x000000030d097211 */ /* 0x000fca00000f140f */
        /* <DEDUP_REMOVED lines=15> */
[----:B------:R2:W5:Y:S02]  /*1440*/  LDG.E R18, desc[UR6][R8.64+0x3c00] ;  /* 0x003c000608127981 */ /* 0x000564000c1e1900 */
[----:B--2---:R-:W-:Y:S01]  /*1450*/  FMUL R9, R0, R0 ;  /* 0x0000000000097220 */ /* 0x004fe20000400000 */
[----:B0-----:R-:W-:-:S02]  /*1460*/  IMAD.MOV.U32 R0, RZ, RZ, R6 ;  /* 0x000000ffff007224 */ /* 0x001fc400078e0006 */
[----:B---3--:R-:W-:Y:S01]  /*1470*/  FMUL R19, R19, R19 ;  /* 0x0000001313137220 */ /* 0x008fe20000400000 */
[----:B----4-:R-:W-:Y:S01]  /*1480*/  FMUL R28, R28, R28 ;  /* 0x0000001c1c1c7220 */ /* 0x010fe20000400000 */
[----:B-----5:R-:W-:Y:S01]  /*1490*/  FFMA R9, R14, R14, R9 ;  /* 0x0000000e0e097223 */ /* 0x020fe20000000009 */
[----:B------:R-:W-:Y:S01]  /*14a0*/  IADD3 R14, P1, PT, -R13, R0, RZ ;  /* 0x000000000d0e7210 */ /* 0x000fe20007f3e1ff */
[----:B------:R-:W-:Y:S01]  /*14b0*/  FFMA R8, R4, R4, R19 ;  /* 0x0000000404087223 */ /* 0x000fe20000000013 */
[----:B------:R-:W-:Y:S02]  /*14c0*/  MOV R4, R7 ;  /* 0x0000000700047202 */ /* 0x000fe40000000f00 */
[----:B------:R-:W-:Y:S01]  /*14d0*/  ISETP.GE.U32.AND P0, PT, R14, 0x1000, PT ;  /* 0x000010000e00780c */ /* 0x000fe20003f06070 */
[----:B------:R-:W-:Y:S01]  /*14e0*/  FFMA R28, R23, R23, R28 ;  /* 0x00000017171c7223 */ /* 0x000fe2000000001c */
[----:B------:R-:W-:Y:S01]  /*14f0*/  IADD3.X R14, PT, PT, ~R15, R4, RZ, P1, !PT ;  /* 0x000000040f0e7210 */ /* 0x000fe20000ffe5ff */
[----:B------:R-:W-:Y:S01]  /*1500*/  FMUL R27, R27, R27 ;  /* 0x0000001b1b1b7220 */ /* 0x000fe20000400000 */
[----:B------:R-:W-:Y:S01]  /*1510*/  FMUL R29, R26, R26 ;  /* 0x0000001a1a1d7220 */ /* 0x000fe20000400000 */
[----:B------:R-:W-:Y:S01]  /*1520*/  FMUL R23, R21, R21 ;  /* 0x0000001515177220 */ /* 0x000fe20000400000 */
[----:B------:R-:W-:Y:S01]  /*1530*/  FMUL R17, R17, R17 ;  /* 0x0000001111117220 */ /* 0x000fe20000400000 */
[----:B------:R-:W-:Y:S01]  /*1540*/  ISETP.GE.U32.AND.EX P0, PT, R14, RZ, PT, P0 ;  /* 0x000000ff0e00720c */ /* 0x000fe20003f06100 */
        /* <DEDUP_REMOVED lines=11> */
[----:B------:R-:W-:-:S04]  /*1600*/  FADD R9, R10, R9 ;  /* 0x000000090a097221 */ /* 0x000fc80000000000 */
[----:B------:R-:W-:Y:S01]  /*1610*/  FFMA R10, R18, R18, R9 ;  /* 0x00000012120a7223 */ /* 0x000fe20000000009 */
[----:B------:R-:W-:Y:S06]  /*1620*/  @!P0 BRA `(.L_x_104) ;  /* 0x00000008001c8947 */ /* 0x000fec0003800000 */
[----:B------:R-:W-:-:S04]  /*1630*/  IADD3 R13, P0, PT, R13, 0x1000, RZ ;  /* 0x000010000d0d7810 */ /* 0x000fc80007f1e0ff */
[----:B------:R-:W-:Y:S02]  /*1640*/  IADD3.X R15, PT, PT, RZ, R15, RZ, P0, !PT ;  /* 0x0000000fff0f7210 */ /* 0x000fe400007fe4ff */
[----:B------:R-:W-:-:S04]  /*1650*/  ISETP.GT.U32.AND P0, PT, R13, R11, PT ;  /* 0x0000000b0d00720c */ /* 0x000fc80003f04070 */
[----:B------:R-:W-:-:S13]  /*1660*/  ISETP.GT.U32.AND.EX P0, PT, R15, R12, PT, P0 ;  /* 0x0000000c0f00720c */ /* 0x000fda0003f04100 */
[----:B------:R-:W-:Y:S05]  /*1670*/  @!P0 BRA `(.L_x_105) ;  /* 0xfffffffc002c8947 */ /* 0x000fea000383ffff */
.L_x_103:
[----:B------:R-:W-:Y:S01]  /*1680*/  IMAD.IADD R2, R0, 0x1, -R13 ;  /* 0x0000000100027824 */ /* 0x000fe200078e0a0d */
[----:B------:R-:W-:Y:S01]  /*1690*/  ISETP.GE.U32.AND P1, PT, R13, R0, PT ;  /* 0x000000000d00720c */ /* 0x000fe20003f26070 */
[----:B------:R-:W-:Y:S03]  /*16a0*/  BSSY.RECONVERGENT B1, `(.L_x_104) ;  /* 0x000007f000017945 */ /* 0x000fe60003800200 */
[----:B------:R-:W-:-:S04]  /*16b0*/  ISETP.GE.AND P0, PT, R5, R2, PT ;  /* 0x000000020500720c */ /* 0x000fc80003f06270 */
[----:B------:R-:W-:-:S13]  /*16c0*/  ISETP.GE.U32.OR.EX P0, PT, R15, R4, P0, P1 ;  /* 0x000000040f00720c */ /* 0x000fda0000706510 */
[----:B------:R-:W-:Y:S05]  /*16d0*/  @P0 BRA `(.L_x_106) ;  /* 0x0000000400ec0947 */ /* 0x000fea0003800000 */
[-C--:B------:R-:W-:Y:S01]  /*16e0*/  LOP3.LUT R2, RZ, R5.reuse, RZ, 0x33, !PT ;  /* 0x00000005ff027212 */ /* 0x080fe200078e33ff */
[----:B------:R-:W-:Y:S03]  /*16f0*/  BSSY.RECONVERGENT B2, `(.L_x_107) ;  /* 0x0000038000027945 */ /* 0x000fe60003800200 */
[----:B------:R-:W-:Y:S02]  /*1700*/  IADD3 R2, PT, PT, -R13, R0, R2 ;  /* 0x000000000d027210 */ /* 0x000fe40007ffe102 */
[----:B------:R-:W-:Y:S02]  /*1710*/  MOV R0, R5 ;  /* 0x0000000500007202 */ /* 0x000fe40000000f00 */
[C---:B------:R-:W-:Y:S02]  /*1720*/  ISETP.GE.U32.AND P1, PT, R2.reuse, 0xf00, PT ;  /* 0x00000f000200780c */ /* 0x040fe40003f26070 */
[----:B------:R-:W-:-:S04]  /*1730*/  LEA.HI R4, R2, 0x1, RZ, 0x18 ;  /* 0x0000000102047811 */ /* 0x000fc800078fc0ff */
[----:B------:R-:W-:-:S04]  /*1740*/  LOP3.LUT R22, R4, 0xf, RZ, 0xc0, !PT ;  /* 0x0000000f04167812 */ /* 0x000fc800078ec0ff */
[----:B------:R-:W-:-:S03]  /*1750*/  ISETP.NE.AND P0, PT, R22, RZ, PT ;  /* 0x000000ff1600720c */ /* 0x000fc60003f05270 */
[----:B------:R-:W-:Y:S10]  /*1760*/  @!P1 BRA `(.L_x_108) ;  /* 0x0000000000c09947 */ /* 0x000ff40003800000 */
[----:B------:R-:W0:Y:S01]  /*1770*/  LDCU.64 UR4, c[0x0][0x380] ;  /* 0x00007000ff0477ac */ /* 0x000e220008000a00 */
[----:B------:R-:W-:Y:S02]  /*1780*/  IADD3 R3, P1, PT, R5, R13, RZ ;  /* 0x0000000d05037210 */ /* 0x000fe40007f3e0ff */
[----:B------:R-:W-:Y:S02]  /*1790*/  LOP3.LUT R7, R4, 0x1fffff0, RZ, 0xc0, !PT ;  /* 0x01fffff004077812 */ /* 0x000fe400078ec0ff */
[----:B------:R-:W-:-:S03]  /*17a0*/  IADD3.X R0, PT, PT, RZ, R15, RZ, P1, !PT ;  /* 0x0000000fff007210 */ /* 0x000fc60000ffe4ff */
[----:B------:R-:W-:Y:S01]  /*17b0*/  IMAD.MOV R7, RZ, RZ, -R7 ;  /* 0x000000ffff077224 */ /* 0x000fe200078e0a07 */
[----:B0-----:R-:W-:-:S04]  /*17c0*/  LEA R2, P2, R3, UR4, 0x2 ;  /* 0x0000000403027c11 */ /* 0x001fc8000f8410ff */
[----:B------:R-:W-:Y:S02]  /*17d0*/  IADD3 R2, P1, PT, R2, 0x2000, RZ ;  /* 0x0000200002027810 */ /* 0x000fe40007f3e0ff */
[----:B------:R-:W-:Y:S02]  /*17e0*/  LEA.HI.X R3, R3, UR5, R0, 0x2, P2 ;  /* 0x0000000503037c11 */ /* 0x000fe400090f1400 */
[----:B------:R-:W-:Y:S02]  /*17f0*/  MOV R0, R5 ;  /* 0x0000000500007202 */ /* 0x000fe40000000f00 */
[----:B------:R-:W-:-:S07]  /*1800*/  IADD3.X R3, PT, PT, RZ, R3, RZ, P1, !PT ;  /* 0x00000003ff037210 */ /* 0x000fce0000ffe4ff */
.L_x_109:
        /* <DEDUP_REMOVED lines=16> */
[----:B------:R-:W-:Y:S01]  /*1910*/  IADD3 R7, PT, PT, R7, 0x10, RZ ;  /* 0x0000001007077810 */ /* 0x000fe20007ffe0ff */
[----:B------:R-:W-:-:S03]  /*1920*/  VIADD R0, R0, 0x1000 ;  /* 0x0000100000007836 */ /* 0x000fc60000000000 */
        /* <DEDUP_REMOVED lines=20> */
.L_x_108:
[----:B------:R-:W-:Y:S05]  /*1a70*/  BSYNC.RECONVERGENT B2 ;  /* 0x0000000000027941 */ /* 0x000fea0003800200 */
.L_x_107:
[----:B------:R-:W-:Y:S05]  /*1a80*/  @!P0 BRA `(.L_x_106) ;  /* 0x0000000400008947 */ /* 0x000fea0003800000 */
[----:B------:R-:W-:Y:S01]  /*1a90*/  ISETP.GE.U32.AND P0, PT, R22, 0x8, PT ;  /* 0x000000081600780c */ /* 0x000fe20003f06070 */
[----:B------:R-:W-:Y:S01]  /*1aa0*/  BSSY.RECONVERGENT B2, `(.L_x_110) ;  /* 0x000001a000027945 */ /* 0x000fe20003800200 */
[----:B------:R-:W-:-:S04]  /*1ab0*/  LOP3.LUT R9, R4, 0x7, RZ, 0xc0, !PT ;  /* 0x0000000704097812 */ /* 0x000fc800078ec0ff */
[----:B------:R-:W-:-:S07]  /*1ac0*/  ISETP.NE.AND P1, PT, R9, RZ, PT ;  /* 0x000000ff0900720c */ /* 0x000fce0003f25270 */
[----:B------:R-:W-:Y:S06]  /*1ad0*/  @!P0 BRA `(.L_x_111) ;  /* 0x0000000000588947 */ /* 0x000fec0003800000 */
[----:B------:R-:W0:Y:S01]  /*1ae0*/  LDCU.64 UR4, c[0x0][0x380] ;  /* 0x00007000ff0477ac */ /* 0x000e220008000a00 */
[----:B------:R-:W-:-:S04]  /*1af0*/  IADD3 R3, P0, PT, R0, R13, RZ ;  /* 0x0000000d00037210 */ /* 0x000fc80007f1e0ff */
[----:B------:R-:W-:Y:S02]  /*1b00*/  IADD3.X R6, PT, PT, RZ, R15, RZ, P0, !PT ;  /* 0x0000000fff067210 */ /* 0x000fe400007fe4ff */
        /* <DEDUP_REMOVED lines=10> */
[----:B------:R-:W-:Y:S01]  /*1bb0*/  IADD3 R0, PT, PT, R0, 0x800, RZ ;  /* 0x0000080000007810 */ /* 0x000fe20007ffe0ff */
        /* <DEDUP_REMOVED lines=8> */
.L_x_111:
[----:B------:R-:W-:Y:S05]  /*1c40*/  BSYNC.RECONVERGENT B2 ;  /* 0x0000000000027941 */ /* 0x000fea0003800200 */
.L_x_110:
        /* <DEDUP_REMOVED lines=14> */
[----:B------:R-:W5:Y:S01]  /*1d30*/  LDG.E R12, desc[UR6][R2.64+0xc00] ;  /* 0x000c0006020c7981 */ /* 0x000f62000c1e1900 */
[----:B------:R-:W-:-:S02]  /*1d40*/  VIADD R0, R0, 0x400 ;  /* 0x0000040000007836 */ /* 0x000fc40000000000 */
[----:B--2---:R-:W-:-:S04]  /*1d50*/  FFMA R7, R7, R7, R10 ;  /* 0x0000000707077223 */ /* 0x004fc8000000000a */
[----:B---3--:R-:W-:-:S04]  /*1d60*/  FFMA R7, R4, R4, R7 ;  /* 0x0000000404077223 */ /* 0x008fc80000000007 */
[----:B----4-:R-:W-:-:S04]  /*1d70*/  FFMA R7, R8, R8, R7 ;  /* 0x0000000808077223 */ /* 0x010fc80000000007 */
[----:B-----5:R-:W-:-:S07]  /*1d80*/  FFMA R10, R12, R12, R7 ;  /* 0x0000000c0c0a7223 */ /* 0x020fce0000000007 */
.L_x_113:
[----:B------:R-:W-:Y:S05]  /*1d90*/  BSYNC.RECONVERGENT B2 ;  /* 0x0000000000027941 */ /* 0x000fea0003800200 */
.L_x_112:
[----:B------:R-:W-:Y:S05]  /*1da0*/  @!P1 BRA `(.L_x_106) ;  /* 0x0000000000389947 */ /* 0x000fea0003800000 */
[----:B------:R-:W0:Y:S01]  /*1db0*/  LDCU.64 UR4, c[0x0][0x380] ;  /* 0x00007000ff0477ac */ /* 0x000e220008000a00 */
[----:B------:R-:W-:Y:S02]  /*1dc0*/  IADD3 R7, P0, PT, R0, R13, RZ ;  /* 0x0000000d00077210 */ /* 0x000fe40007f1e0ff */
[----:B------:R-:W-:Y:S02]  /*1dd0*/  IADD3 R0, PT, PT, -R6, RZ, RZ ;  /* 0x000000ff06007210 */ /* 0x000fe40007ffe1ff */
[----:B------:R-:W-:Y:S02]  /*1de0*/  IADD3.X R4, PT, PT, RZ, R15, RZ, P0, !PT ;  /* 0x0000000fff047210 */ /* 0x000fe400007fe4ff */
[----:B0-----:R-:W-:-:S04]  /*1df0*/  LEA R2, P1, R7, UR4, 0x2 ;  /* 0x0000000407027c11 */ /* 0x001fc8000f8210ff */
[----:B------:R-:W-:-:S09]  /*1e00*/  LEA.HI.X R7, R7, UR5, R4, 0x2, P1 ;  /* 0x0000000507077c11 */ /* 0x000fd200088f1404 */
.L_x_114:
[----:B------:R-:W-:-:S06]  /*1e10*/  MOV R3, R7 ;  /* 0x0000000700037202 */ /* 0x000fcc0000000f00 */
[----:B------:R0:W2:Y:S01]  /*1e20*/  LDG.E R3, desc[UR6][R2.64] ;  /* 0x0000000602037981 */ /* 0x0000a2000c1e1900 */
[----:B------:R-:W-:-:S05]  /*1e30*/  VIADD R0, R0, 0x1 ;  /* 0x0000000100007836 */ /* 0x000fca0000000000 */
[----:B------:R-:W-:Y:S02]  /*1e40*/  ISETP.NE.AND P0, PT, R0, RZ, PT ;  /* 0x000000ff0000720c */ /* 0x000fe40003f05270 */
[----:B0-----:R-:W-:-:S04]  /*1e50*/  IADD3 R2, P1, PT, R2, 0x400, RZ ;  /* 0x0000040002027810 */ /* 0x001fc80007f3e0ff */
[----:B------:R-:W-:Y:S01]  /*1e60*/  IADD3.X R7, PT, PT, RZ, R7, RZ, P1, !PT ;  /* 0x00000007ff077210 */ /* 0x000fe20000ffe4ff */
[----:B--2---:R-:W-:-:S06]  /*1e70*/  FFMA R10, R3, R3, R10 ;  /* 0x00000003030a7223 */ /* 0x004fcc000000000a */
[----:B------:R-:W-:Y:S05]  /*1e80*/  @P0 BRA `(.L_x_114) ;  /* 0xfffffffc00e00947 */ /* 0x000fea000383ffff */
.L_x_106:
[----:B------:R-:W-:Y:S05]  /*1e90*/  BSYNC.RECONVERGENT B1 ;  /* 0x0000000000017941 */ /* 0x000fea0003800200 */
.L_x_104:
[----:B------:R-:W0:Y:S01]  /*1ea0*/  S2R R6, SR_LANEID ;  /* 0x0000000000067919 */ /* 0x000e220000000000 */
[----:B------:R-:W-:Y:S02]  /*1eb0*/  MOV R3, R10 ;  /* 0x0000000a00037202 */ /* 0x000fe40000000f00 */
[----:B------:R-:W-:-:S03]  /*1ec0*/  ISETP.NE.AND P5, PT, R5, RZ, PT ;  /* 0x000000ff0500720c */ /* 0x000fc60003fa5270 */
        /* <DEDUP_REMOVED lines=29> */
[----:B------:R-:W0:Y:S04]  /*20a0*/  LDS R3, [UR4+0xc] ;  /* 0x00000c04ff037984 */ /* 0x000e280008000800 */
[----:B--2---:R-:W1:Y:S04]  /*20b0*/  LDS.128 R4, [UR4+0x10] ;  /* 0x00001004ff047984 */ /* 0x004e680008000c00 */
        /* <DEDUP_REMOVED lines=8> */
.L_x_102:
[----:B------:R-:W-:Y:S05]  /*2140*/  BSYNC.RECONVERGENT B0 ;  /* 0x0000000000007941 */ /* 0x000fea0003800200 */
.L_x_87:
[----:B------:R-:W-:Y:S05]  /*2150*/  @P5 EXIT ;  /* 0x000000000000594d */ /* 0x000fea0003800000 */
[----:B01----:R-:W0:Y:S01]  /*2160*/  LDC.64 R2, c[0x0][0x388] ;  /* 0x0000e200ff027b82 */ /* 0x003e220000000a00 */
[----:B------:R-:W1:Y:S02]  /*2170*/  LDCU UR4, c[0x0][0x39c] ;  /* 0x00007380ff0477ac */ /* 0x000e640008000800 */
[----:B-1----:R-:W-:-:S05]  /*2180*/  FADD R5, R8, UR4 ;  /* 0x0000000408057e21 */ /* 0x002fca0008000000 */
[----:B0-----:R-:W-:Y:S01]  /*2190*/  STG.E desc[UR6][R2.64], R5 ;  /* 0x0000000502007986 */ /* 0x001fe2000c101906 */
[----:B------:R-:W-:Y:S05]  /*21a0*/  EXIT ;  /* 0x000000000000794d */ /* 0x000fea0003800000 */
.L_x_115:
        /* <DEDUP_REMOVED lines=13> */
.L_x_238:


//--------------------- .text._ZN3cub18CUB_300001_SM_10006detail6reduce28DeviceReduceSingleTileKernelINS2_10policy_hubIfjN4cuda3std3__44plusIfEEE10Policy1000EPfSC_iS9_ffNS7_10__identityEEEvT0_T1_T2_T3_T4_T6_ --------------------------
	.section	.text._ZN3cub18CUB_300001_SM_10006detail6reduce28DeviceReduceSingleTileKernelINS2_10policy_hubIfjN4cuda3std3__44plusIfEEE10Policy1000EPfSC_iS9_ffNS7_10__identityEEEvT0_T1_T2_T3_T4_T6_,"ax",@progbits
	.align	128
        .global         _ZN3cub18CUB_300001_SM_10006detail6reduce28DeviceReduceSingleTileKernelINS2_10policy_hubIfjN4cuda3std3__44plusIfEEE10Policy1000EPfSC_iS9_ffNS7_10__identityEEEvT0_T1_T2_T3_T4_T6_
        .type           _ZN3cub18CUB_300001_SM_10006detail6reduce28DeviceReduceSingleTileKernelINS2_10policy_hubIfjN4cuda3std3__44plusIfEEE10Policy1000EPfSC_iS9_ffNS7_10__identityEEEvT0_T1_T2_T3_T4_T6_,@function
        .size           _ZN3cub18CUB_300001_SM_10006detail6reduce28DeviceReduceSingleTileKernelINS2_10policy_hubIfjN4cuda3std3__44plusIfEEE10Policy1000EPfSC_iS9_ffNS7_10__identityEEEvT0_T1_T2_T3_T4_T6_,(.L_x_239 - _ZN3cub18CUB_300001_SM_10006detail6reduce28DeviceReduceSingleTileKernelINS2_10policy_hubIfjN4cuda3std3__44plusIfEEE10Policy1000EPfSC_iS9_ffNS7_10__identityEEEvT0_T1_T2_T3_T4_T6_)
        .other          _ZN3cub18CUB_300001_SM_10006detail6reduce28DeviceReduceSingleTileKernelINS2_10policy_hubIfjN4cuda3std3__44plusIfEEE10Policy1000EPfSC_iS9_ffNS7_10__identityEEEvT0_T1_T2_T3_T4_T6_,@"STO_CUDA_ENTRY STV_DEFAULT"
_ZN3cub18CUB_300001_SM_10006detail6reduce28DeviceReduceSingleTileKernelINS2_10policy_hubIfjN4cuda3std3__44plusIfEEE10Policy1000EPfSC_iS9_ffNS7_10__identityEEEvT0_T1_T2_T3_T4_T6_:
.text._ZN3cub18CUB_300001_SM_10006detail6reduce28DeviceReduceSingleTileKernelINS2_10policy_hubIfjN4cuda3std3__44plusIfEEE10Policy1000EPfSC_iS9_ffNS7_10__identityEEEvT0_T1_T2_T3_T4_T6_:
        /* <DEDUP_REMOVED lines=13> */
.L_x_116:
        /* <DEDUP_REMOVED lines=16> */
.L_x_121:
[----:B------:R-:W-:Y:S05]  /*01d0*/  BSYNC.RECONVERGENT B1 ;  /* 0x0000000000017941 */ /* 0x000fea0003800200 */
.L_x_120:
        /* <DEDUP_REMOVED lines=16> */
.L_x_126:
        /* <DEDUP_REMOVED lines=9> */
.L_x_125:
[----:B------:R-:W-:Y:S05]  /*0370*/  BSYNC.RECONVERGENT B2 ;  /* 0x0000000000027941 */ /* 0x000fea0003800200 */
.L_x_124:
        /* <DEDUP_REMOVED lines=8> */
.L_x_129:
        /* <DEDUP_REMOVED lines=43> */
.L_x_128:
[----:B------:R-:W-:Y:S05]  /*06b0*/  BSYNC.RECONVERGENT B2 ;  /* 0x0000000000027941 */ /* 0x000fea0003800200 */
.L_x_127:
        /* <DEDUP_REMOVED lines=26> */
.L_x_131:
[----:B------:R-:W-:Y:S05]  /*0860*/  BSYNC.RECONVERGENT B2 ;  /* 0x0000000000027941 */ /* 0x000fea0003800200 */
.L_x_130:
        /* <DEDUP_REMOVED lines=12> */
.L_x_123:
[----:B------:R-:W-:Y:S05]  /*0930*/  BSYNC.RECONVERGENT B1 ;  /* 0x0000000000017941 */ /* 0x000fea0003800200 */
.L_x_122:
        /* <DEDUP_REMOVED lines=10> */
[----:B------:R-:W1:Y:S06]  /*09e0*/  SHFL.DOWN PT, R3, R0, 0x2, 0x1f ;  /* 0x08401f0000037f89 */ /* 0x000e6c00000e0000 */
[----:B------:R-:W2:Y:S01]  /*09f0*/  @!P1 S2R R6, SR_CgaCtaId ;  /* 0x0000000000069919 */ /* 0x000ea20000008800 */
[----:B0-----:R-:W-:Y:S02]  /*0a00*/  @!P1 MOV R5, 0x400 ;  /* 0x0000040000059802 */ /* 0x001fe40000000f00 */
[----:B------:R-:W-:-:S04]  /*0a10*/  @!P1 SHF.R.U32.HI R4, RZ, 0x3, R2 ;  /* 0x00000003ff049819 */ /* 0x000fc80000011602 */
[----:B------:R-:W-:Y:S01]  /*0a20*/  @!P1 LOP3.LUT R4, R4, 0x7c, RZ, 0xc0, !PT ;  /* 0x0000007c04049812 */ /* 0x000fe200078ec0ff */
[----:B-1----:R-:W-:Y:S01]  /*0a30*/  @!P0 FADD R0, R0, R3 ;  /* 0x0000000300008221 */ /* 0x002fe20000000000 */
[----:B------:R-:W-:-:S04]  /*0a40*/  ISETP.GT.AND P0, PT, R8, 0x1b, PT ;  /* 0x0000001b0800780c */ /* 0x000fc80003f04270 */
[----:B------:R-:W0:Y:S01]  /*0a50*/  SHFL.DOWN PT, R3, R0, 0x4, 0x1f ;  /* 0x08801f0000037f89 */ /* 0x000e2200000e0000 */
[----:B--2---:R-:W-:-:S04]  /*0a60*/  @!P1 LEA R5, R6, R5, 0x18 ;  /* 0x0000000506059211 */ /* 0x004fc800078ec0ff */
        /* <DEDUP_REMOVED lines=16> */
[----:B0-----:R-:W0:Y:S04]  /*0b70*/  LDS.128 R4, [UR4+0x10] ;  /* 0x00001004ff047984 */ /* 0x001e280008000c00 */
[----:B------:R-:W1:Y:S04]  /*0b80*/  LDS.128 R12, [UR4+0x20] ;  /* 0x00002004ff0c7984 */ /* 0x000e680008000c00 */
[----:B------:R-:W2:Y:S04]  /*0b90*/  LDS.128 R8, [UR4+0x30] ;  /* 0x00003004ff087984 */ /* 0x000ea80008000c00 */
[----:B------:R-:W3:Y:S01]  /*0ba0*/  LDS.128 R16, [UR4+0x40] ;  /* 0x00004004ff107984 */ /* 0x000ee20008000c00 */
[----:B0-----:R-:W-:-:S04]  /*0bb0*/  FADD R5, R0, R5 ;  /* 0x0000000500057221 */ /* 0x001fc80000000000 */
[----:B------:R-:W-:-:S04]  /*0bc0*/  FADD R6, R5, R6 ;  /* 0x0000000605067221 */ /* 0x000fc80000000000 */
[----:B------:R-:W-:-:S04]  /*0bd0*/  FADD R7, R6, R7 ;  /* 0x0000000706077221 */ /* 0x000fc80000000000 */
[----:B-1----:R-:W-:-:S04]  /*0be0*/  FADD R12, R7, R12 ;  /* 0x0000000c070c7221 */ /* 0x002fc80000000000 */
[----:B------:R-:W-:-:S04]  /*0bf0*/  FADD R13, R12, R13 ;  /* 0x0000000d0c0d7221 */ /* 0x000fc80000000000 */
[----:B------:R-:W-:-:S04]  /*0c00*/  FADD R14, R13, R14 ;  /* 0x0000000e0d0e7221 */ /* 0x000fc80000000000 */
[----:B------:R-:W-:-:S04]  /*0c10*/  FADD R15, R14, R15 ;  /* 0x0000000f0e0f7221 */ /* 0x000fc80000000000 */
[----:B--2---:R-:W-:-:S04]  /*0c20*/  FADD R8, R15, R8 ;  /* 0x000000080f087221 */ /* 0x004fc80000000000 */
[----:B------:R-:W-:-:S04]  /*0c30*/  FADD R9, R8, R9 ;  /* 0x0000000908097221 */ /* 0x000fc80000000000 */
[----:B------:R-:W-:-:S04]  /*0c40*/  FADD R10, R9, R10 ;  /* 0x0000000a090a7221 */ /* 0x000fc80000000000 */
[----:B------:R-:W-:-:S04]  /*0c50*/  FADD R11, R10, R11 ;  /* 0x0000000b0a0b7221 */ /* 0x000fc80000000000 */
[----:B---3--:R-:W-:-:S04]  /*0c60*/  FADD R16, R11, R16 ;  /* 0x000000100b107221 */ /* 0x008fc80000000000 */
[----:B------:R-:W-:-:S04]  /*0c70*/  FADD R17, R16, R17 ;  /* 0x0000001110117221 */ /* 0x000fc80000000000 */
[----:B------:R-:W-:-:S04]  /*0c80*/  FADD R18, R17, R18 ;  /* 0x0000001211127221 */ /* 0x000fc80000000000 */
[----:B------:R-:W-:Y:S01]  /*0c90*/  FADD R0, R18, R19 ;  /* 0x0000001312007221 */ /* 0x000fe20000000000 */
[----:B------:R-:W-:Y:S06]  /*0ca0*/  BRA `(.L_x_133) ;  /* 0x0000003400707947 */ /* 0x000fec0003800000 */
.L_x_132:
        /* <DEDUP_REMOVED lines=23> */
[-C--:B------:R-:W-:Y:S02]  /*0e20*/  ISETP.GT.AND P0, PT, R5, R4.reuse, PT ;  /* 0x000000040500720c */ /* 0x080fe40003f04270 */
[----:B------:R-:W-:Y:S02]  /*0e30*/  IADD3 R5, PT, PT, R9, 0x10, RZ ;  /* 0x0000001009057810 */ /* 0x000fe40007ffe0ff */
        /* <DEDUP_REMOVED lines=20> */
[----:B------:R-:W0:Y:S04]  /*0f80*/  LDS.128 R16, [UR4+0x10] ;  /* 0x00001004ff107984 */ /* 0x000e280008000c00 */
[----:B----4-:R-:W1:Y:S04]  /*0f90*/  LDS.128 R4, [UR4+0x20] ;  /* 0x00002004ff047984 */ /* 0x010e680008000c00 */
[----:B------:R-:W2:Y:S04]  /*0fa0*/  LDS.128 R8, [UR4+0x30] ;  /* 0x00003004ff087984 */ /* 0x000ea80008000c00 */
[----:B------:R-:W3:Y:S01]  /*0fb0*/  LDS.128 R12, [UR4+0x40] ;  /* 0x00004004ff0c7984 */ /* 0x000ee20008000c00 */
[----:B0-----:R-:W-:Y:S01]  /*0fc0*/  @P2 FADD R0, R0, R17 ;  /* 0x0000001100002221 */ /* 0x001fe20000000000 */
[----:B------:R-:W-:-:S03]  /*0fd0*/  ISETP.GT.AND P2, PT, R3, 0x80, PT ;  /* 0x000000800300780c */ /* 0x000fc60003f44270 */
[----:B------:R-:W-:Y:S01]  /*0fe0*/  @P3 FADD R0, R0, R18 ;  /* 0x0000001200003221 */ /* 0x000fe20000000000 */
[----:B------:R-:W-:-:S03]  /*0ff0*/  ISETP.GT.AND P3, PT, R3, 0xa0, PT ;  /* 0x000000a00300780c */ /* 0x000fc60003f64270 */
[----:B------:R-:W-:Y:S01]  /*1000*/  @P1 FADD R0, R0, R19 ;  /* 0x0000001300001221 */ /* 0x000fe20000000000 */
[----:B------:R-:W-:-:S05]  /*1010*/  ISETP.GT.AND P1, PT, R3, 0xe0, PT ;  /* 0x000000e00300780c */ /* 0x000fca0003f24270 */
[----:B-1----:R-:W-:Y:S01]  /*1020*/  @P2 FADD R0, R0, R4 ;  /* 0x0000000400002221 */ /* 0x002fe20000000000 */
[----:B------:R-:W-:-:S03]  /*1030*/  ISETP.GT.AND P2, PT, R3, 0x100, PT ;  /* 0x000001000300780c */ /* 0x000fc60003f44270 */
[----:B------:R-:W-:Y:S01]  /*1040*/  @P3 FADD R0, R0, R5 ;  /* 0x0000000500003221 */ /* 0x000fe20000000000 */
[----:B------:R-:W-:-:S03]  /*1050*/  ISETP.GT.AND P3, PT, R3, 0x120, PT ;  /* 0x000001200300780c */ /* 0x000fc60003f64270 */
[----:B------:R-:W-:Y:S01]  /*1060*/  @P4 FADD R0, R0, R6 ;  /* 0x0000000600004221 */ /* 0x000fe20000000000 */
[----:B------:R-:W-:-:S03]  /*1070*/  ISETP.GT.AND P4, PT, R3, 0x140, PT ;  /* 0x000001400300780c */ /* 0x000fc60003f84270 */
[----:B------:R-:W-:Y:S01]  /*1080*/  @P1 FADD R0, R0, R7 ;  /* 0x0000000700001221 */ /* 0x000fe20000000000 */
[----:B------:R-:W-:-:S03]  /*1090*/  ISETP.GT.AND P1, PT, R3, 0x160, PT ;  /* 0x000001600300780c */ /* 0x000fc60003f24270 */
[----:B--2---:R-:W-:Y:S01]  /*10a0*/  @P2 FADD R0, R0, R8 ;  /* 0x0000000800002221 */ /* 0x004fe20000000000 */
[----:B------:R-:W-:-:S03]  /*10b0*/  ISETP.GT.AND P2, PT, R3, 0x180, PT ;  /* 0x000001800300780c */ /* 0x000fc60003f44270 */
[----:B------:R-:W-:Y:S01]  /*10c0*/  @P3 FADD R0, R0, R9 ;  /* 0x0000000900003221 */ /* 0x000fe20000000000 */
[----:B------:R-:W-:-:S03]  /*10d0*/  ISETP.GT.AND P3, PT, R3, 0x1a0, PT ;  /* 0x000001a00300780c */ /* 0x000fc60003f64270 */
[----:B------:R-:W-:Y:S01]  /*10e0*/  @P4 FADD R0, R0, R10 ;  /* 0x0000000a00004221 */ /* 0x000fe20000000000 */
[----:B------:R-:W-:-:S03]  /*10f0*/  ISETP.GT.AND P4, PT, R3, 0x1c0, PT ;  /* 0x000001c00300780c */ /* 0x000fc60003f84270 */
[----:B------:R-:W-:Y:S01]  /*1100*/  @P1 FADD R0, R0, R11 ;  /* 0x0000000b00001221 */ /* 0x000fe20000000000 */
[----:B------:R-:W-:-:S03]  /*1110*/  ISETP.GT.AND P1, PT, R3, 0x1e0, PT ;  /* 0x000001e00300780c */ /* 0x000fc60003f24270 */
[----:B---3--:R-:W-:-:S04]  /*1120*/  @P2 FADD R0, R0, R12 ;  /* 0x0000000c00002221 */ /* 0x008fc80000000000 */
[----:B------:R-:W-:-:S04]  /*1130*/  @P3 FADD R0, R0, R13 ;  /* 0x0000000d00003221 */ /* 0x000fc80000000000 */
[----:B------:R-:W-:-:S04]  /*1140*/  @P4 FADD R0, R0, R14 ;  /* 0x0000000e00004221 */ /* 0x000fc80000000000 */
[----:B------:R-:W-:Y:S01]  /*1150*/  @P1 FADD R0, R0, R15 ;  /* 0x0000000f00001221 */ /* 0x000fe20000000000 */
[----:B------:R-:W-:Y:S06]  /*1160*/  BRA `(.L_x_133) ;  /* 0x0000003000407947 */ /* 0x000fec0003800000 */
.L_x_119:
[----:B------:R-:W0:Y:S01]  /*1170*/  S2R R2, SR_TID.X ;  /* 0x0000000000027919 */ /* 0x000e220000002100 */
[----:B------:R-:W1:Y:S01]  /*1180*/  LDC.64 R4, c[0x0][0x380] ;  /* 0x0000e000ff047b82 */ /* 0x000e620000000a00 */
[----:B0-----:R-:W-:-:S05]  /*1190*/  SHF.L.U32 R7, R2, 0x1, RZ ;  /* 0x0000000102077819 */ /* 0x001fca00000006ff */
[----:B-1----:R-:W-:-:S05]  /*11a0*/  IMAD.WIDE.U32 R4, R7, 0x4, R4 ;  /* 0x0000000407047825 */ /* 0x002fca00078e0004 */
[----:B------:R-:W2:Y:S04]  /*11b0*/  LDG.E.64.CONSTANT R14, desc[UR6][R4.64] ;  /* 0x00000006040e7981 */ /* 0x000ea8000c1e9b00 */
[----:B------:R-:W3:Y:S04]  /*11c0*/  LDG.E.64.CONSTANT R16, desc[UR6][R4.64+0x1000] ;  /* 0x0010000604107981 */ /* 0x000ee8000c1e9b00 */
[----:B------:R-:W4:Y:S04]  /*11d0*/  LDG.E.64.CONSTANT R18, desc[UR6][R4.64+0x2000] ;  /* 0x0020000604127981 */ /* 0x000f28000c1e9b00 */
[----:B------:R-:W5:Y:S04]  /*11e0*/  LDG.E.64.CONSTANT R20, desc[UR6][R4.64+0x3000] ;  /* 0x0030000604147981 */ /* 0x000f68000c1e9b00 */
[----:B------:R-:W5:Y:S04]  /*11f0*/  LDG.E.64.CONSTANT R12, desc[UR6][R4.64+0x4000] ;  /* 0x00400006040c7981 */ /* 0x000f68000c1e9b00 */
[----:B------:R-:W5:Y:S04]  /*1200*/  LDG.E.64.CONSTANT R10, desc[UR6][R4.64+0x5000] ;  /* 0x00500006040a7981 */ /* 0x000f68000c1e9b00 */
[----:B------:R-:W5:Y:S04]  /*1210*/  LDG.E.64.CONSTANT R6, desc[UR6][R4.64+0x6000] ;  /* 0x0060000604067981 */ /* 0x000f68000c1e9b00 */
[----:B------:R-:W5:Y:S01]  /*1220*/  LDG.E.64.CONSTANT R8, desc[UR6][R4.64+0x7000] ;  /* 0x0070000604087981 */ /* 0x000f62000c1e9b00 */
[----:B------:R-:W-:Y:S01]  /*1230*/  ISETP.GE.U32.AND P0, PT, R3, 0x4000, PT ;  /* 0x000040000300780c */ /* 0x000fe20003f06070 */
[----:B--2---:R-:W-:Y:S01]  /*1240*/  FADD R14, R14, R15 ;  /* 0x0000000f0e0e7221 */ /* 0x004fe20000000000 */
[----:B---3--:R-:W-:Y:S01]  /*1250*/  FADD R17, R16, R17 ;  /* 0x0000001110117221 */ /* 0x008fe20000000000 */
[----:B----4-:R-:W-:-:S03]  /*1260*/  FADD R18, R18, R19 ;  /* 0x0000001312127221 */ /* 0x010fc60000000000 */
[----:B------:R-:W-:Y:S01]  /*1270*/  FADD R14, R14, R17 ;  /* 0x000000110e0e7221 */ /* 0x000fe20000000000 */
[----:B-----5:R-:W-:Y:S01]  /*1280*/  FADD R21, R20, R21 ;  /* 0x0000001514157221 */ /* 0x020fe20000000000 */
[----:B------:R-:W-:Y:S02]  /*1290*/  HFMA2 R20, -RZ, RZ, 0, 0.0078125 ;  /* 0x00002000ff147431 */ /* 0x000fe400000001ff */
[----:B------:R-:W-:Y:S01]  /*12a0*/  FADD R12, R12, R13 ;  /* 0x0000000d0c0c7221 */ /* 0x000fe20000000000 */
[----:B------:R-:W-:Y:S01]  /*12b0*/  FADD R21, R18, R21 ;  /* 0x0000001512157221 */ /* 0x000fe20000000000 */
[----:B------:R-:W-:-:S03]  /*12c0*/  FADD R11, R10, R11 ;  /* 0x0000000b0a0b7221 */ /* 0x000fc60000000000 */
[----:B------:R-:W-:Y:S01]  /*12d0*/  FADD R14, R14, R21 ;  /* 0x000000150e0e7221 */ /* 0x000fe20000000000 */
[----:B------:R-:W-:Y:S01]  /*12e0*/  FADD R6, R6, R7 ;  /* 0x0000000706067221 */ /* 0x000fe20000000000 */
[----:B------:R-:W-:Y:S01]  /*12f0*/  FADD R11, R12, R11 ;  /* 0x0000000b0c0b7221 */ /* 0x000fe20000000000 */
[----:B------:R-:W-:-:S04]  /*1300*/  FADD R9, R8, R9 ;  /* 0x0000000908097221 */ /* 0x000fc80000000000 */
[----:B------:R-:W-:-:S04]  /*1310*/  FADD R6, R6, R9 ;  /* 0x0000000906067221 */ /* 0x000fc80000000000 */
[----:B------:R-:W-:-:S04]  /*1320*/  FADD R11, R11, R6 ;  /* 0x000000060b0b7221 */ /* 0x000fc80000000000 */
[----:B------:R-:W-:Y:S01]  /*1330*/  FADD R0, R14, R11 ;  /* 0x0000000b0e007221 */ /* 0x000fe20000000000 */
[----:B------:R-:W-:Y:S06]  /*1340*/  @!P0 BRA `(.L_x_134) ;  /* 0x00000000008c8947 */ /* 0x000fec0003800000 */
[----:B------:R-:W0:Y:S01]  /*1350*/  LDC R24, c[0x0][0x390] ;  /* 0x0000e400ff187b82 */ /* 0x000e220000000800 */
[----:B------:R-:W-:Y:S02]  /*1360*/  IADD3 R21, PT, PT, R3, -0x2000, RZ ;  /* 0xffffe00003157810 */ /* 0x000fe40007ffe0ff */
[----:B------:R-:W-:-:S07]  /*1370*/  MOV R20, 0x2000 ;  /* 0x0000200000147802 */ /* 0x000fce0000000f00 */
.L_x_136:
[----:B------:R-:W-:-:S05]  /*1380*/  IMAD.WIDE R26, R20, 0x4, R4 ;  /* 0x00000004141a7825 */ /* 0x000fca00078e0204 */
[----:B------:R-:W2:Y:S04]  /*1390*/  LDG.E.64.CONSTANT R14, desc[UR6][R26.64+0x6000] ;  /* 0x006000061a0e7981 */ /* 0x000ea8000c1e9b00 */
[----:B------:R-:W2:Y:S04]  /*13a0*/  LDG.E.64.CONSTANT R6, desc[UR6][R26.64+0x7000] ;  /* 0x007000061a067981 */ /* 0x000ea8000c1e9b00 */
[----:B------:R-:W3:Y:S04]  /*13b0*/  LDG.E.64.CONSTANT R22, desc[UR6][R26.64] ;  /* 0x000000061a167981 */ /* 0x000ee8000c1e9b00 */
[----:B------:R-:W4:Y:S04]  /*13c0*/  LDG.E.64.CONSTANT R18, desc[UR6][R26.64+0x1000] ;  /* 0x001000061a127981 */ /* 0x000f28000c1e9b00 */
[----:B------:R-:W5:Y:S04]  /*13d0*/  LDG.E.64.CONSTANT R16, desc[UR6][R26.64+0x2000] ;  /* 0x002000061a107981 */ /* 0x000f68000c1e9b00 */
[----:B------:R-:W5:Y:S04]  /*13e0*/  LDG.E.64.CONSTANT R12, desc[UR6][R26.64+0x3000] ;  /* 0x003000061a0c7981 */ /* 0x000f68000c1e9b00 */
[----:B------:R-:W5:Y:S04]  /*13f0*/  LDG.E.64.CONSTANT R10, desc[UR6][R26.64+0x4000] ;  /* 0x004000061a0a7981 */ /* 0x000f68000c1e9b00 */
[----:B------:R-:W5:Y:S01]  /*1400*/  LDG.E.64.CONSTANT R8, desc[UR6][R26.64+0x5000] ;  /* 0x005000061a087981 */ /* 0x000f62000c1e9b00 */
[----:B0-----:R-:W-:Y:S01]  /*1410*/  MOV R3, R24 ;  /* 0x0000001800037202 */ /* 0x001fe20000000f00 */
[----:B--2---:R-:W-:-:S03]  /*1420*/  FADD R15, R15, R6 ;  /* 0x000000060f0f7221 */ /* 0x004fc60000000000 */
[----:B------:R-:W-:Y:S01]  /*1430*/  IADD3 R6, PT, PT, -R20, R3, RZ ;  /* 0x0000000314067210 */ /* 0x000fe20007ffe1ff */
[----:B---3--:R-:W-:-:S03]  /*1440*/  FADD R0, R22, R0 ;  /* 0x0000000016007221 */ /* 0x008fc60000000000 */
[----:B------:R-:W-:Y:S01]  /*1450*/  ISETP.GE.AND P0, PT, R6, 0x2000, PT ;  /* 0x000020000600780c */ /* 0x000fe20003f06270 */
[----:B----4-:R-:W-:Y:S01]  /*1460*/  FADD R23, R23, R18 ;  /* 0x0000001217177221 */ /* 0x010fe20000000000 */
[----:B-----5:R-:W-:Y:S01]  /*1470*/  FADD R18, R19, R16 ;  /* 0x0000001013127221 */ /* 0x020fe20000000000 */
[----:B------:R-:W-:Y:S01]  /*1480*/  FADD R17, R17, R12 ;  /* 0x0000000c11117221 */ /* 0x000fe20000000000 */
[----:B------:R-:W-:Y:S01]  /*1490*/  FADD R12, R13, R10 ;  /* 0x0000000a0d0c7221 */ /* 0x000fe20000000000 */
[----:B------:R-:W-:Y:S01]  /*14a0*/  FADD R11, R11, R8 ;  /* 0x000000080b0b7221 */ /* 0x000fe20000000000 */
[----:B------:R-:W-:Y:S01]  /*14b0*/  FADD R8, R9, R14 ;  /* 0x0000000e09087221 */ /* 0x000fe20000000000 */
[----:B------:R-:W-:Y:S01]  /*14c0*/  FADD R0, R0, R23 ;  /* 0x0000001700007221 */ /* 0x000fe20000000000 */
[----:B------:R-:W-:Y:S01]  /*14d0*/  FADD R17, R18, R17 ;  /* 0x0000001112117221 */ /* 0x000fe20000000000 */
[----:B------:R-:W-:Y:S01]  /*14e0*/  FADD R11, R12, R11 ;  /* 0x0000000b0c0b7221 */ /* 0x000fe20000000000 */
[----:B------:R-:W-:-:S02]  /*14f0*/  FADD R8, R8, R15 ;  /* 0x0000000f08087221 */ /* 0x000fc40000000000 */
[----:B------:R-:W-:Y:S02]  /*1500*/  FADD R0, R0, R17 ;  /* 0x0000001100007221 */ /* 0x000fe40000000000 */
[----:B------:R-:W-:-:S04]  /*1510*/  FADD R11, R11, R8 ;  /* 0x000000080b0b7221 */ /* 0x000fc80000000000 */
[----:B------:R-:W-:-:S04]  /*1520*/  FADD R11, R0, R11 ;  /* 0x0000000b000b7221 */ /* 0x000fc80000000000 */
[----:B------:R-:W-:Y:S01]  /*1530*/  FADD R0, R7, R11 ;  /* 0x0000000b07007221 */ /* 0x000fe20000000000 */
[----:B------:R-:W-:Y:S06]  /*1540*/  @!P0 BRA `(.L_x_135) ;  /* 0x0000000800308947 */ /* 0x000fec0003800000 */
[----:B------:R-:W-:-:S04]  /*1550*/  IADD3 R20, PT, PT, R20, 0x2000, RZ ;  /* 0x0000200014147810 */ /* 0x000fc80007ffe0ff */
[----:B------:R-:W-:-:S13]  /*1560*/  ISETP.GT.AND P0, PT, R20, R21, PT ;  /* 0x000000151400720c */ /* 0x000fda0003f04270 */
[----:B------:R-:W-:Y:S05]  /*1570*/  @!P0 BRA `(.L_x_136) ;  /* 0xfffffffc00808947 */ /* 0x000fea000383ffff */
.L_x_134:
        /* <DEDUP_REMOVED lines=20> */
.L_x_140:
        /* <DEDUP_REMOVED lines=8> */
.L_x_139:
[----:B------:R-:W-:Y:S05]  /*1740*/  BSYNC.RECONVERGENT B2 ;  /* 0x0000000000027941 */ /* 0x000fea0003800200 */
.L_x_138:
[----:B------:R-:W-:Y:S05]  /*1750*/  @!P1 BRA `(.L_x_137) ;  /* 0x0000000400a89947 */ /* 0x000fea0003800000 */
[----:B------:R-:W0:Y:S01]  /*1760*/  LDCU.64 UR4, c[0x0][0x380] ;  /* 0x00007000ff0477ac */ /* 0x000e220008000a00 */
[----:B------:R-:W-:Y:S01]  /*1770*/  IADD3 R5, PT, PT, R11, -R10, RZ ;  /* 0x8000000a0b057210 */ /* 0x000fe20007ffe0ff */
[----:B------:R-:W-:Y:S01]  /*1780*/  BSSY.RECONVERGENT B2, `(.L_x_141) ;  /* 0x000003b000027945 */ /* 0x000fe20003800200 */
[----:B------:R-:W-:Y:S02]  /*1790*/  IADD3 R3, P0, PT, R10, R20, RZ ;  /* 0x000000140a037210 */ /* 0x000fe40007f1e0ff */
[----:B------:R-:W-:Y:S02]  /*17a0*/  ISETP.GT.AND P1, PT, R5, 0x1800, PT ;  /* 0x000018000500780c */ /* 0x000fe40003f24270 */
[----:B------:R-:W-:Y:S02]  /*17b0*/  IADD3.X R6, PT, PT, RZ, RZ, RZ, P0, !PT ;  /* 0x000000ffff067210 */ /* 0x000fe400007fe4ff */
[----:B0-----:R-:W-:-:S04]  /*17c0*/  LEA R4, P0, R3, UR4, 0x2 ;  /* 0x0000000403047c11 */ /* 0x001fc8000f8010ff */
[----:B------:R-:W-:Y:S02]  /*17d0*/  LEA.HI.X R3, R3, UR5, R6, 0x2, P0 ;  /* 0x0000000503037c11 */ /* 0x000fe400080f1406 */
[----:B------:R-:W-:-:S04]  /*17e0*/  IADD3 R4, P0, PT, R4, 0x1000, RZ ;  /* 0x0000100004047810 */ /* 0x000fc80007f1e0ff */
[----:B------:R-:W-:Y:S02]  /*17f0*/  IADD3.X R5, PT, PT, RZ, R3, RZ, P0, !PT ;  /* 0x00000003ff057210 */ /* 0x000fe400007fe4ff */
[----:B------:R-:W-:Y:S02]  /*1800*/  PLOP3.LUT P0, PT, PT, PT, PT, 0x80, 0x8 ;  /* 0x000000000008781c */ /* 0x000fe40003f0f070 */
[----:B------:R-:W-:Y:S01]  /*1810*/  IADD3 R3, PT, PT, R10, R20, RZ ;  /* 0x000000140a037210 */ /* 0x000fe20007ffe0ff */
[----:B------:R-:W-:Y:S10]  /*1820*/  @!P1 BRA `(.L_x_142) ;  /* 0x0000000000c09947 */ /* 0x000ff40003800000 */
[----:B------:R-:W-:Y:S02]  /*1830*/  PLOP3.LUT P0, PT, PT, PT, PT, 0x8, 0x80 ;  /* 0x000000000080781c */ /* 0x000fe40003f0e170 */
[----:B------:R-:W-:-:S11]  /*1840*/  IADD3 R13, PT, PT, R11, -0x1800, RZ ;  /* 0xffffe8000b0d7810 */ /* 0x000fd60007ffe0ff */
.L_x_143:
        /* <DEDUP_REMOVED lines=46> */
.L_x_142:
[----:B------:R-:W-:Y:S05]  /*1b30*/  BSYNC.RECONVERGENT B2 ;  /* 0x0000000000027941 */ /* 0x000fea0003800200 */
.L_x_141:
        /* <DEDUP_REMOVED lines=31> */
.L_x_145:
[----:B------:R-:W-:Y:S05]  /*1d30*/  BSYNC.RECONVERGENT B2 ;  /* 0x0000000000027941 */ /* 0x000fea0003800200 */
.L_x_144:
        /* <DEDUP_REMOVED lines=9> */
[----:B----4-:R-:W-:-:S04]  /*1dd0*/  FADD R0, R0, R3 ;  /* 0x0000000300007221 */ /* 0x010fc80000000000 */
[----:B--2---:R-:W-:-:S04]  /*1de0*/  FADD R0, R0, R9 ;  /* 0x0000000900007221 */ /* 0x004fc80000000000 */
[----:B---3--:R-:W-:-:S07]  /*1df0*/  FADD R0, R0, R11 ;  /* 0x0000000b00007221 */ /* 0x008fce0000000000 */
.L_x_137:
[----:B------:R-:W-:Y:S05]  /*1e00*/  BSYNC.RECONVERGENT B1 ;  /* 0x0000000000017941 */ /* 0x000fea0003800200 */
.L_x_135:
        /* <DEDUP_REMOVED lines=32> */
[----:B---3--:R-:W0:Y:S04]  /*2010*/  LDS.128 R4, [UR4+0x10] ;  /* 0x00001004ff047984 */ /* 0x008e280008000c00 */
        /* <DEDUP_REMOVED lines=19> */
.L_x_118:
        /* <DEDUP_REMOVED lines=12> */
.L_x_148:
[----:B------:R-:W-:Y:S05]  /*2210*/  BSYNC.RECONVERGENT B1 ;  /* 0x0000000000017941 */ /* 0x000fea0003800200 */
.L_x_147:
        /* <DEDUP_REMOVED lines=16> */
.L_x_153:
        /* <DEDUP_REMOVED lines=9> */
.L_x_152:
[----:B------:R-:W-:Y:S05]  /*23b0*/  BSYNC.RECONVERGENT B2 ;  /* 0x0000000000027941 */ /* 0x000fea0003800200 */
.L_x_151:
        /* <DEDUP_REMOVED lines=8> */
.L_x_156:
        /* <DEDUP_REMOVED lines=43> */
.L_x_155:
[----:B------:R-:W-:Y:S05]  /*26f0*/  BSYNC.RECONVERGENT B2 ;  /* 0x0000000000027941 */ /* 0x000fea0003800200 */
.L_x_154:
        /* <DEDUP_REMOVED lines=26> */
.L_x_158:
[----:B------:R-:W-:Y:S05]  /*28a0*/  BSYNC.RECONVERGENT B2 ;  /* 0x0000000000027941 */ /* 0x000fea0003800200 */
.L_x_157:
        /* <DEDUP_REMOVED lines=12> */
.L_x_150:
[----:B------:R-:W-:Y:S05]  /*2970*/  BSYNC.RECONVERGENT B1 ;  /* 0x0000000000017941 */ /* 0x000fea0003800200 */
.L_x_149:
[----:B------:R-:W-:Y:S02]  /*2980*/  ISETP.GE.AND P0, PT, R3, 0x200, PT ;  /* 0x000002000300780c */ /* 0x000fe40003f06270 */
[----:B0----5:R-:W-:-:S11]  /*2990*/  MOV R5, R0 ;  /* 0x0000000000057202 */ /* 0x021fd60000000f00 */
[----:B------:R-:W-:Y:S05]  /*29a0*/  @!P0 BRA `(.L_x_159) ;  /* 0x0000000000d08947 */ /* 0x000fea0003800000 */
[----:B------:R-:W0:Y:S01]  /*29b0*/  S2R R7, SR_LANEID ;  /* 0x0000000000077919 */ /* 0x000e220000000000 */
[----:B------:R-:W1:Y:S02]  /*29c0*/  SHFL.DOWN PT, R0, R5, 0x1, 0x1f ;  /* 0x08201f0005007f89 */ /* 0x000e6400000e0000 */
[----:B-1----:R-:W-:Y:S01]  /*29d0*/  FADD R0, R0, R5 ;  /* 0x0000000500007221 */ /* 0x002fe20000000000 */
[C---:B0-----:R-:W-:Y:S02]  /*29e0*/  ISETP.GT.AND P0, PT, R7.reuse, 0x1e, PT ;  /* 0x0000001e0700780c */ /* 0x041fe40003f04270 */
[----:B------:R-:W-:Y:S02]  /*29f0*/  ISETP.NE.AND P1, PT, R7, RZ, PT ;  /* 0x000000ff0700720c */ /* 0x000fe40003f25270 */
        /* <DEDUP_REMOVED lines=27> */
[----:B--2---:R-:W0:Y:S04]  /*2bb0*/  LDS.128 R4, [UR4+0x10] ;  /* 0x00001004ff047984 */ /* 0x004e280008000c00 */
        /* <DEDUP_REMOVED lines=19> */
.L_x_159:
[----:B------:R-:W0:Y:S01]  /*2cf0*/  S2R R4, SR_LANEID ;  /* 0x0000000000047919 */ /* 0x000e220000000000 */
[----:B------:R-:W-:-:S04]  /*2d00*/  LOP3.LUT R0, R2, 0x3e0, RZ, 0xc0, !PT ;  /* 0x000003e002007812 */ /* 0x000fc800078ec0ff */
[----:B------:R-:W-:Y:S02]  /*2d10*/  IADD3 R6, PT, PT, R0, 0x20, RZ ;  /* 0x0000002000067810 */ /* 0x000fe40007ffe0ff */
[----:B------:R-:W-:Y:S02]  /*2d20*/  LOP3.LUT R0, RZ, R0, RZ, 0x33, !PT ;  /* 0x00000000ff007212 */ /* 0x000fe400078e33ff */
[-C--:B------:R-:W-:Y:S02]  /*2d30*/  ISETP.GT.AND P0, PT, R6, R3.reuse, PT ;  /* 0x000000030600720c */ /* 0x080fe40003f04270 */
[----:B------:R-:W-:-:S04]  /*2d40*/  IADD3 R0, PT, PT, R0, R3, RZ ;  /* 0x0000000300007210 */ /* 0x000fc80007ffe0ff */
[----:B------:R-:W-:-:S05]  /*2d50*/  SEL R6, R0, 0x1f, P0 ;  /* 0x0000001f00067807 */ /* 0x000fca0000000000 */
[----:B------:R-:W1:Y:S01]  /*2d60*/  SHFL.DOWN PT, R0, R5, 0x1, R6 ;  /* 0x0820000005007989 */ /* 0x000e6200000e0006 */
[C---:B0-----:R-:W-:Y:S02]  /*2d70*/  ISETP.GE.AND P0, PT, R4.reuse, R6, PT ;  /* 0x000000060400720c */ /* 0x041fe40003f06270 */
[C---:B------:R-:W-:Y:S02]  /*2d80*/  IADD3 R7, PT, PT, R4.reuse, 0x2, RZ ;  /* 0x0000000204077810 */ /* 0x040fe40007ffe0ff */
[----:B------:R-:W-:-:S09]  /*2d90*/  ISETP.NE.AND P1, PT, R4, RZ, PT ;  /* 0x000000ff0400720c */ /* 0x000fd20003f25270 */
[----:B-1----:R-:W-:Y:S01]  /*2da0*/  @!P0 FADD R5, R0, R5 ;  /* 0x0000000500058221 */ /* 0x002fe20000000000 */
[-C--:B------:R-:W-:Y:S02]  /*2db0*/  ISETP.GT.AND P0, PT, R7, R6.reuse, PT ;  /* 0x000000060700720c */ /* 0x080fe40003f04270 */
[----:B------:R-:W-:Y:S01]  /*2dc0*/  IADD3 R7, PT, PT, R4, 0x4, RZ ;  /* 0x0000000404077810 */ /* 0x000fe20007ffe0ff */
[----:B------:R-:W0:Y:S01]  /*2dd0*/  @!P1 S2R R8, SR_CgaCtaId ;  /* 0x0000000000089919 */ /* 0x000e220000008800 */
        /* <DEDUP_REMOVED lines=31> */
[----:B-1----:R-:W1:Y:S04]  /*2fd0*/  LDS.128 R4, [UR4+0x20] ;  /* 0x00002004ff047984 */ /* 0x002e680008000c00 */
        /* <DEDUP_REMOVED lines=29> */
.L_x_146:
        /* <DEDUP_REMOVED lines=28> */
[----:B------:R-:W-:Y:S02]  /*3370*/  HFMA2 R11, -RZ, RZ, 0, 0.0078125 ;  /* 0x00002000ff0b7431 */ /* 0x000fe400000001ff */
[----:B------:R-:W-:-:S04]  /*3380*/  FADD R15, R14, R15 ;  /* 0x0000000f0e0f7221 */ /* 0x000fc80000000000 */
        /* <DEDUP_REMOVED lines=10> */
.L_x_162:
[----:B------:R-:W-:-:S05]  /*3430*/  IMAD.WIDE R2, R11, 0x4, R4 ;  /* 0x000000040b027825 */ /* 0x000fca00078e0204 */
        /* <DEDUP_REMOVED lines=15> */
[----:B------:R0:W5:Y:S02]  /*3530*/  LDG.E.CONSTANT R18, desc[UR6][R2.64+0x7800] ;  /* 0x0078000602127981 */ /* 0x000164000c1e9900 */
[----:B0-----:R-:W-:-:S04]  /*3540*/  MOV R3, R7 ;  /* 0x0000000700037202 */ /* 0x001fc80000000f00 */
[----:B------:R-:W-:-:S04]  /*3550*/  IADD3 R2, PT, PT, -R11, R3, RZ ;  /* 0x000000030b027210 */ /* 0x000fc80007ffe1ff */
[----:B------:R-:W-:Y:S01]  /*3560*/  ISETP.GE.AND P0, PT, R2, 0x2000, PT ;  /* 0x000020000200780c */ /* 0x000fe20003f06270 */
        /* <DEDUP_REMOVED lines=13> */
[----:B------:R-:W-:-:S04]  /*3640*/  FADD R15, R15, R12 ;  /* 0x0000000c0f0f7221 */ /* 0x000fc80000000000 */
[----:B------:R-:W-:-:S04]  /*3650*/  FADD R15, R0, R15 ;  /* 0x0000000f000f7221 */ /* 0x000fc80000000000 */
[----:B------:R-:W-:Y:S01]  /*3660*/  FADD R0, R18, R15 ;  /* 0x0000000f12007221 */ /* 0x000fe20000000000 */
[----:B------:R-:W-:Y:S06]  /*3670*/  @!P0 BRA `(.L_x_161) ;  /* 0x0000000800308947 */ /* 0x000fec0003800000 */
[----:B------:R-:W-:-:S04]  /*3680*/  IADD3 R11, PT, PT, R11, 0x2000, RZ ;  /* 0x000020000b0b7810 */ /* 0x000fc80007ffe0ff */
[----:B------:R-:W-:-:S13]  /*3690*/  ISETP.GT.AND P0, PT, R11, R6, PT ;  /* 0x000000060b00720c */ /* 0x000fda0003f04270 */
[----:B------:R-:W-:Y:S05]  /*36a0*/  @!P0 BRA `(.L_x_162) ;  /* 0xfffffffc00608947 */ /* 0x000fea000383ffff */
.L_x_160:
        /* <DEDUP_REMOVED lines=20> */
.L_x_166:
        /* <DEDUP_REMOVED lines=8> */
.L_x_165:
[----:B------:R-:W-:Y:S05]  /*3870*/  BSYNC.RECONVERGENT B2 ;  /* 0x0000000000027941 */ /* 0x000fea0003800200 */
.L_x_164:
        /* <DEDUP_REMOVED lines=16> */
.L_x_169:
        /* <DEDUP_REMOVED lines=46> */
.L_x_168:
[----:B------:R-:W-:Y:S05]  /*3c60*/  BSYNC.RECONVERGENT B2 ;  /* 0x0000000000027941 */ /* 0x000fea0003800200 */
.L_x_167:
        /* <DEDUP_REMOVED lines=31> */
.L_x_171:
[----:B------:R-:W-:Y:S05]  /*3e60*/  BSYNC.RECONVERGENT B2 ;  /* 0x0000000000027941 */ /* 0x000fea0003800200 */
.L_x_170:
        /* <DEDUP_REMOVED lines=12> */
.L_x_163:
[----:B------:R-:W-:Y:S05]  /*3f30*/  BSYNC.RECONVERGENT B1 ;  /* 0x0000000000017941 */ /* 0x000fea0003800200 */
.L_x_161:
        /* <DEDUP_REMOVED lines=50> */
[----:B------:R-:W-:-:S07]  /*4260*/  FADD R0, R18, R19 ;  /* 0x0000001312007221 */ /* 0x000fce0000000000 */
.L_x_133:
[----:B------:R-:W-:Y:S05]  /*4270*/  BSYNC.RECONVERGENT B0 ;  /* 0x0000000000007941 */ /* 0x000fea0003800200 */
.L_x_117:
[----:B------:R-:W-:Y:S05]  /*4280*/  @P0 EXIT ;  /* 0x000000000000094d */ /* 0x000fea0003800000 */
[----:B0-23--:R-:W0:Y:S01]  /*4290*/  LDC.64 R2, c[0x0][0x388] ;  /* 0x0000e200ff027b82 */ /* 0x00de220000000a00 */
[----:B------:R-:W4:Y:S02]  /*42a0*/  LDCU UR4, c[0x0][0x398] ;  /* 0x00007300ff0477ac */ /* 0x000f240008000800 */
[----:B----4-:R-:W-:-:S05]  /*42b0*/  FADD R5, R0, UR4 ;  /* 0x0000000400057e21 */ /* 0x010fca0008000000 */
[----:B0-----:R-:W-:Y:S01]  /*42c0*/  STG.E desc[UR6][R2.64], R5 ;  /* 0x0000000502007986 */ /* 0x001fe2000c101906 */
[----:B------:R-:W-:Y:S05]  /*42d0*/  EXIT ;  /* 0x000000000000794d */ /* 0x000fea0003800000 */
.L_x_172:
        /* <DEDUP_REMOVED lines=10> */
.L_x_239:


//--------------------- .text._ZN3cub18CUB_300001_SM_10006detail6reduce18DeviceReduceKernelINS2_10policy_hubIfjN4cuda3std3__44plusIfEEE10Policy1000EN6thrust24THRUST_300001_SM_1000_NS6detail15normal_iteratorINSD_10device_ptrIfEEEEjS9_f6squareEEvT0_PT3_T1_NS0_13GridEvenShareISN_EET2_T4_ --------------------------
	.section	.text._ZN3cub18CUB_300001_SM_10006detail6reduce18DeviceReduceKernelINS2_10policy_hubIfjN4cuda3std3__44plusIfEEE10Policy1000EN6thrust24THRUST_300001_SM_1000_NS6detail15normal_iteratorINSD_10device_ptrIfEEEEjS9_f6squareEEvT0_PT3_T1_NS0_13GridEvenShareISN_EET2_T4_,"ax",@progbits
	.align	128
        .global         _ZN3cub18CUB_300001_SM_10006detail6reduce18DeviceReduceKernelINS2_10policy_hubIfjN4cuda3std3__44plusIfEEE10Policy1000EN6thrust24THRUST_300001_SM_1000_NS6detail15normal_iteratorINSD_10device_ptrIfEEEEjS9_f6squareEEvT0_PT3_T1_NS0_13GridEvenShareISN_EET2_T4_
        .type           _ZN3cub18CUB_300001_SM_10006detail6reduce18DeviceReduceKernelINS2_10policy_hubIfjN4cuda3std3__44plusIfEEE10Policy1000EN6thrust24THRUST_300001_SM_1000_NS6detail15normal_iteratorINSD_10device_ptrIfEEEEjS9_f6squareEEvT0_PT3_T1_NS0_13GridEvenShareISN_EET2_T4_,@function
        .size           _ZN3cub18CUB_300001_SM_10006detail6reduce18DeviceReduceKernelINS2_10policy_hubIfjN4cuda3std3__44plusIfEEE10Policy1000EN6thrust24THRUST_300001_SM_1000_NS6detail15normal_iteratorINSD_10device_ptrIfEEEEjS9_f6squareEEvT0_PT3_T1_NS0_13GridEvenShareISN_EET2_T4_,(.L_x_240 - _ZN3cub18CUB_300001_SM_10006detail6reduce18DeviceReduceKernelINS2_10policy_hubIfjN4cuda3std3__44plusIfEEE10Policy1000EN6thrust24THRUST_300001_SM_1000_NS6detail15normal_iteratorINSD_10device_ptrIfEEEEjS9_f6squareEEvT0_PT3_T1_NS0_13GridEvenShareISN_EET2_T4_)
        .other          _ZN3cub18CUB_300001_SM_10006detail6reduce18DeviceReduceKernelINS2_10policy_hubIfjN4cuda3std3__44plusIfEEE10Policy1000EN6thrust24THRUST_300001_SM_1000_NS6detail15normal_iteratorINSD_10device_ptrIfEEEEjS9_f6squareEEvT0_PT3_T1_NS0_13GridEvenShareISN_EET2_T4_,@"STO_CUDA_ENTRY STV_DEFAULT"
_ZN3cub18CUB_300001_SM_10006detail6reduce18DeviceReduceKernelINS2_10policy_hubIfjN4cuda3std3__44plusIfEEE10Policy1000EN6thrust24THRUST_300001_SM_1000_NS6detail15normal_iteratorINSD_10device_ptrIfEEEEjS9_f6squareEEvT0_PT3_T1_NS0_13GridEvenShareISN_EET2_T4_:
.text._ZN3cub18CUB_300001_SM_10006detail6reduce18DeviceReduceKernelINS2_10policy_hubIfjN4cuda3std3__44plusIfEEE10Policy1000EN6thrust24THRUST_300001_SM_1000_NS6detail15normal_iteratorINSD_10device_ptrIfEEEEjS9_f6squareEEvT0_PT3_T1_NS0_13GridEvenShareISN_EET2_T4_:
[----:B------:R-:W-:Y:S01]  /*0000*/  LDC R1, c[0x0][0x37c] ;  /* 0x0000df00ff017b82 */ /* 0x000fe20000000800 */
[----:B------:R-:W0:Y:S07]  /*0010*/  S2R R3, SR_CTAID.X ;  /* 0x0000000000037919 */ /* 0x000e2e0000002500 */
[----:B------:R-:W1:Y:S01]  /*0020*/  LDC.64 R8, c[0x0][0x3a8] ;  /* 0x0000ea00ff087b82 */ /* 0x000e620000000a00 */
[----:B------:R-:W2:Y:S01]  /*0030*/  LDCU.64 UR6, c[0x0][0x358] ;  /* 0x00006b00ff0677ac */ /* 0x000ea20008000a00 */
[----:B------:R-:W-:Y:S01]  /*0040*/  BSSY.RECONVERGENT B0, `(.L_x_173) ;  /* 0x000028b000007945 */ /* 0x000fe20003800200 */
[----:B-1----:R-:W-:Y:S01]  /*0050*/  SHF.L.U32 R11, R9, 0xd, RZ ;  /* 0x0000000d090b7819 */ /* 0x002fe200000006ff */
[----:B0-----:R-:W-:-:S05]  /*0060*/  IMAD R0, R3, -0x2000, R8 ;  /* 0xffffe00003007824 */ /* 0x001fca00078e0208 */
[----:B------:R-:W-:-:S13]  /*0070*/  ISETP.GT.U32.AND P0, PT, R0, 0x1fff, PT ;  /* 0x00001fff0000780c */ /* 0x000fda0003f04070 */
[----:B--2---:R-:W-:Y:S05]  /*0080*/  @P0 BRA `(.L_x_174) ;  /* 0x0000001000d80947 */ /* 0x004fea0003800000 */
[----:B------:R-:W0:Y:S01]  /*0090*/  S2R R2, SR_TID.X ;  /* 0x0000000000027919 */ /* 0x000e220000002100 */
[----:B------:R-:W-:Y:S01]  /*00a0*/  BSSY.RECONVERGENT B1, `(.L_x_175) ;  /* 0x000000b000017945 */ /* 0x000fe20003800200 */
[----:B------:R-:W-:Y:S01]  /*00b0*/  HFMA2 R14, -RZ, RZ, 0, 0 ;  /* 0x00000000ff0e7431 */ /* 0x000fe200000001ff */
[----:B0-----:R-:W-:Y:S02]  /*00c0*/  ISETP.GE.U32.AND P0, PT, R2, R0, PT ;  /* 0x000000000200720c */ /* 0x001fe40003f06070 */
[----:B------:R-:W-:-:S11]  /*00d0*/  MOV R4, R2 ;  /* 0x0000000200047202 */ /* 0x000fd60000000f00 */
[----:B------:R-:W-:Y:S05]  /*00e0*/  @P0 BRA `(.L_x_176) ;  /* 0x0000000000180947 */ /* 0x000fea0003800000 */
[----:B------:R-:W0:Y:S01]  /*00f0*/  LDC.64 R6, c[0x0][0x380] ;  /* 0x0000e000ff067b82 */ /* 0x000e220000000a00 */
[----:B------:R-:W-:-:S05]  /*0100*/  LEA R5, R3, R2, 0xd ;  /* 0x0000000203057211 */ /* 0x000fca00078e68ff */
[----:B0-----:R-:W-:-:S06]  /*0110*/  IMAD.WIDE.U32 R6, R5, 0x4, R6 ;  /* 0x0000000405067825 */ /* 0x001fcc00078e0006 */
[----:B------:R-:W2:Y:S01]  /*0120*/  LDG.E R6, desc[UR6][R6.64] ;  /* 0x0000000606067981 */ /* 0x000ea2000c1e1900 */
[----:B------:R-:W-:Y:S01]  /*0130*/  IADD3 R4, PT, PT, R2, 0x200, RZ ;  /* 0x0000020002047810 */ /* 0x000fe20007ffe0ff */
[----:B--2---:R-:W-:-:S07]  /*0140*/  FMUL R14, R6, R6 ;  /* 0x00000006060e7220 */ /* 0x004fce0000400000 */
.L_x_176:
[----:B------:R-:W-:Y:S05]  /*0150*/  BSYNC.RECONVERGENT B1 ;  /* 0x0000000000017941 */ /* 0x000fea0003800200 */
.L_x_175:
[----:B------:R-:W-:Y:S01]  /*0160*/  ISETP.GE.U32.AND P0, PT, R4, R0, PT ;  /* 0x000000000400720c */ /* 0x000fe20003f06070 */
[----:B------:R-:W-:-:S12]  /*0170*/  BSSY.RECONVERGENT B1, `(.L_x_177) ;  /* 0x00000a5000017945 */ /* 0x000fd80003800200 */
[----:B------:R-:W-:Y:S05]  /*0180*/  @P0 BRA `(.L_x_178) ;  /* 0x00000008008c0947 */ /* 0x000fea0003800000 */
[----:B------:R-:W-:Y:S01]  /*0190*/  LOP3.LUT R5, RZ, R4, RZ, 0x33, !PT ;  /* 0x00000004ff057212 */ /* 0x000fe200078e33ff */
[----:B------:R-:W-:Y:S03]  /*01a0*/  BSSY.RECONVERGENT B2, `(.L_x_179) ;  /* 0x0000053000027945 */ /* 0x000fe60003800200 */
[----:B------:R-:W-:-:S05]  /*01b0*/  IADD3 R8, PT, PT, R5, R8, RZ ;  /* 0x0000000805087210 */ /* 0x000fca0007ffe0ff */
[----:B------:R-:W-:-:S05]  /*01c0*/  IMAD R8, R3, -0x2000, R8 ;  /* 0xffffe00003087824 */ /* 0x000fca00078e0208 */
[C---:B------:R-:W-:Y:S02]  /*01d0*/  ISETP.GE.U32.AND P0, PT, R8.reuse, 0x1e00, PT ;  /* 0x00001e000800780c */ /* 0x040fe40003f06070 */
[----:B------:R-:W-:-:S04]  /*01e0*/  LEA.HI R5, R8, 0x1, RZ, 0x17 ;  /* 0x0000000108057811 */ /* 0x000fc800078fb8ff */
[----:B------:R-:W-:-:S07]  /*01f0*/  LOP3.LUT R6, R5, 0xf, RZ, 0xc0, !PT ;  /* 0x0000000f05067812 */ /* 0x000fce00078ec0ff */
[----:B------:R-:W-:Y:S05]  /*0200*/  @!P0 BRA `(.L_x_180) ;  /* 0x0000000400308947 */ /* 0x000fea0003800000 */
[----:B------:R-:W-:Y:S01]  /*0210*/  LOP3.LUT R8, R5, 0xfffff0, RZ, 0xc0, !PT ;  /* 0x00fffff005087812 */ /* 0x000fe200078ec0ff */
[----:B------:R-:W-:Y:S01]  /*0220*/  BSSY.RECONVERGENT B3, `(.L_x_181) ;  /* 0x0000049000037945 */ /* 0x000fe20003800200 */
[----:B------:R-:W-:Y:S02]  /*0230*/  LOP3.LUT R7, R4, 0x1000, RZ, 0xfc, !PT ;  /* 0x0000100004077812 */ /* 0x000fe400078efcff */
[----:B------:R-:W-:Y:S02]  /*0240*/  LEA R4, R3, R4, 0xd ;  /* 0x0000000403047211 */ /* 0x000fe400078e68ff */
[----:B------:R-:W-:-:S07]  /*0250*/  IADD3 R8, PT, PT, -R8, RZ, RZ ;  /* 0x000000ff08087210 */ /* 0x000fce0007ffe1ff */
.L_x_182:
[----:B------:R-:W0:Y:S02]  /*0260*/  LDC.64 R12, c[0x0][0x380] ;  /* 0x0000e000ff0c7b82 */ /* 0x000e240000000a00 */
[----:B0-----:R-:W-:-:S05]  /*0270*/  IMAD.WIDE.U32 R22, R4, 0x4, R12 ;  /* 0x0000000404167825 */ /* 0x001fca00078e000c */
[----:B------:R0:W2:Y:S01]  /*0280*/  LDG.E R9, desc[UR6][R22.64] ;  /* 0x0000000616097981 */ /* 0x0000a2000c1e1900 */
[C---:B------:R-:W-:Y:S02]  /*0290*/  IADD3 R11, PT, PT, R4.reuse, 0x200, RZ ;  /* 0x00000200040b7810 */ /* 0x040fe40007ffe0ff */
[C---:B------:R-:W-:Y:S02]  /*02a0*/  IADD3 R21, PT, PT, R4.reuse, 0x400, RZ ;  /* 0x0000040004157810 */ /* 0x040fe40007ffe0ff */
[C---:B------:R-:W-:Y:S01]  /*02b0*/  IADD3 R17, PT, PT, R4.reuse, 0x600, RZ ;  /* 0x0000060004117810 */ /* 0x040fe20007ffe0ff */
[----:B------:R-:W-:Y:S01]  /*02c0*/  IMAD.WIDE.U32 R10, R11, 0x4, R12 ;  /* 0x000000040b0a7825 */ /* 0x000fe200078e000c */
[----:B------:R-:W-:-:S03]  /*02d0*/  IADD3 R19, PT, PT, R4, 0x800, RZ ;  /* 0x0000080004137810 */ /* 0x000fc60007ffe0ff */
[--C-:B------:R-:W-:Y:S02]  /*02e0*/  IMAD.WIDE.U32 R20, R21, 0x4, R12.reuse ;  /* 0x0000000415147825 */ /* 0x100fe400078e000c */
[----:B------:R1:W3:Y:S01]  /*02f0*/  LDG.E R10, desc[UR6][R10.64] ;  /* 0x000000060a0a7981 */ /* 0x0002e2000c1e1900 */
[C---:B------:R-:W-:Y:S01]  /*0300*/  IADD3 R15, PT, PT, R4.reuse, 0xa00, RZ ;  /* 0x00000a00040f7810 */ /* 0x040fe20007ffe0ff */
[--C-:B------:R-:W-:Y:S01]  /*0310*/  IMAD.WIDE.U32 R16, R17, 0x4, R12.reuse ;  /* 0x0000000411107825 */ /* 0x100fe200078e000c */
[----:B------:R-:W-:Y:S01]  /*0320*/  IADD3 R25, PT, PT, R4, 0xc00, RZ ;  /* 0x00000c0004197810 */ /* 0x000fe20007ffe0ff */
[----:B------:R4:W5:Y:S02]  /*0330*/  LDG.E R29, desc[UR6][R20.64] ;  /* 0x00000006141d7981 */ /* 0x000964000c1e1900 */
[--C-:B------:R-:W-:Y:S02]  /*0340*/  IMAD.WIDE.U32 R18, R19, 0x4, R12.reuse ;  /* 0x0000000413127825 */ /* 0x100fe400078e000c */
[----:B------:R4:W5:Y:S02]  /*0350*/  LDG.E R28, desc[UR6][R16.64] ;  /* 0x00000006101c7981 */ /* 0x000964000c1e1900 */
[----:B0-----:R-:W-:-:S02]  /*0360*/  IMAD.WIDE.U32 R22, R15, 0x4, R12 ;  /* 0x000000040f167825 */ /* 0x001fc400078e000c */
[----:B------:R-:W5:Y:S01]  /*0370*/  LDG.E R27, desc[UR6][R18.64] ;  /* 0x00000006121b7981 */ /* 0x000f62000c1e1900 */
[C---:B-1----:R-:W-:Y:S01]  /*0380*/  IADD3 R11, PT, PT, R4.reuse, 0xe00, RZ ;  /* 0x00000e00040b7810 */ /* 0x042fe20007ffe0ff */
[--C-:B----4-:R-:W-:Y:S02]  /*0390*/  IMAD.WIDE.U32 R20, R25, 0x4, R12.reuse ;  /* 0x0000000419147825 */ /* 0x110fe400078e000c */
[----:B------:R0:W4:Y:S01]  /*03a0*/  LDG.E R26, desc[UR6][R22.64] ;  /* 0x00000006161a7981 */ /* 0x000122000c1e1900 */
[C---:B------:R-:W-:Y:S01]  /*03b0*/  IADD3 R15, PT, PT, R4.reuse, 0x1000, RZ ;  /* 0x00001000040f7810 */ /* 0x040fe20007ffe0ff */
[----:B------:R-:W-:Y:S01]  /*03c0*/  IMAD.WIDE.U32 R16, R11, 0x4, R12 ;  /* 0x000000040b107825 */ /* 0x000fe200078e000c */
[C---:B------:R-:W-:Y:S01]  /*03d0*/  IADD3 R24, PT, PT, R4.reuse, 0x1200, RZ ;  /* 0x0000120004187810 */ /* 0x040fe20007ffe0ff */
[----:B------:R1:W4:Y:S01]  /*03e0*/  LDG.E R25, desc[UR6][R20.64] ;  /* 0x0000000614197981 */ /* 0x000322000c1e1900 */
[----:B------:R-:W-:-:S03]  /*03f0*/  IADD3 R11, PT, PT, R4, 0x1400, RZ ;  /* 0x00001400040b7810 */ /* 0x000fc60007ffe0ff */
[--C-:B0-----:R-:W-:Y:S02]  /*0400*/  IMAD.WIDE.U32 R22, R24, 0x4, R12.reuse ;  /* 0x0000000418167825 */ /* 0x101fe400078e000c */
[----:B------:R0:W4:Y:S02]  /*0410*/  LDG.E R24, desc[UR6][R16.64] ;  /* 0x0000000610187981 */ /* 0x000124000c1e1900 */
[--C-:B-1----:R-:W-:Y:S01]  /*0420*/  IMAD.WIDE.U32 R20, R15, 0x4, R12.reuse ;  /* 0x000000040f147825 */ /* 0x102fe200078e000c */
[C---:B------:R-:W-:Y:S01]  /*0430*/  IADD3 R15, PT, PT, R4.reuse, 0x1600, RZ ;  /* 0x00001600040f7810 */ /* 0x040fe20007ffe0ff */
[----:B------:R1:W4:Y:S04]  /*0440*/  LDG.E R18, desc[UR6][R22.64] ;  /* 0x0000000616127981 */ /* 0x000328000c1e1900 */
[----:B------:R1:W4:Y:S01]  /*0450*/  LDG.E R19, desc[UR6][R20.64] ;  /* 0x0000000614137981 */ /* 0x000322000c1e1900 */
[----:B0-----:R-:W-:Y:S01]  /*0460*/  IMAD.WIDE.U32 R16, R11, 0x4, R12 ;  /* 0x000000040b107825 */ /* 0x001fe200078e000c */
[----:B-1----:R-:W-:-:S04]  /*0470*/  IADD3 R23, PT, PT, R4, 0x1800, RZ ;  /* 0x0000180004177810 */ /* 0x002fc80007ffe0ff */
[----:B------:R0:W4:Y:S01]  /*0480*/  LDG.E R11, desc[UR6][R16.64] ;  /* 0x00000006100b7981 */ /* 0x000122000c1e1900 */
[C---:B------:R-:W-:Y:S01]  /*0490*/  IADD3 R21, PT, PT, R4.reuse, 0x1a00, RZ ;  /* 0x00001a0004157810 */ /* 0x040fe20007ffe0ff */
[----:B0-----:R-:W-:Y:S01]  /*04a0*/  IMAD.WIDE.U32 R16, R23, 0x4, R12 ;  /* 0x0000000417107825 */ /* 0x001fe200078e000c */
[----:B------:R-:W-:-:S03]  /*04b0*/  IADD3 R23, PT, PT, R4, 0x1c00, RZ ;  /* 0x00001c0004177810 */ /* 0x000fc60007ffe0ff */
[--C-:B------:R-:W-:Y:S02]  /*04c0*/  IMAD.WIDE.U32 R20, R21, 0x4, R12.reuse ;  /* 0x0000000415147825 */ /* 0x100fe400078e000c */
[----:B------:R-:W4:Y:S02]  /*04d0*/  LDG.E R16, desc[UR6][R16.64] ;  /* 0x0000000610107981 */ /* 0x000f24000c1e1900 */
[----:B------:R-:W-:Y:S02]  /*04e0*/  IMAD.WIDE.U32 R22, R23, 0x4, R12 ;  /* 0x0000000417167825 */ /* 0x000fe400078e000c */
[----:B------:R-:W4:Y:S04]  /*04f0*/  LDG.E R20, desc[UR6][R20.64] ;  /* 0x0000000614147981 */ /* 0x000f28000c1e1900 */
[----:B------:R-:W4:Y:S01]  /*0500*/  LDG.E R22, desc[UR6][R22.64] ;  /* 0x0000000616167981 */ /* 0x000f22000c1e1900 */
[----:B--2---:R-:W-:Y:S01]  /*0510*/  FFMA R9, R9, R9, R14 ;  /* 0x0000000909097223 */ /* 0x004fe2000000000e */
[----:B------:R-:W-:-:S06]  /*0520*/  IMAD.WIDE.U32 R14, R15, 0x4, R12 ;  /* 0x000000040f0e7825 */ /* 0x000fcc00078e000c */
[----:B------:R0:W2:Y:S02]  /*0530*/  LDG.E R14, desc[UR6][R14.64] ;  /* 0x000000060e0e7981 */ /* 0x0000a4000c1e1900 */
[----:B0-----:R-:W-:-:S05]  /*0540*/  IADD3 R15, PT, PT, R4, 0x1e00, RZ ;  /* 0x00001e00040f7810 */ /* 0x001fca0007ffe0ff */
[----:B------:R-:W-:-:S06]  /*0550*/  IMAD.WIDE.U32 R12, R15, 0x4, R12 ;  /* 0x000000040f0c7825 */ /* 0x000fcc00078e000c */
[----:B------:R-:W2:Y:S01]  /*0560*/  LDG.E R12, desc[UR6][R12.64] ;  /* 0x000000060c0c7981 */ /* 0x000ea2000c1e1900 */
[----:B---3--:R-:W-:-:S04]  /*0570*/  FFMA R10, R10, R10, R9 ;  /* 0x0000000a0a0a7223 */ /* 0x008fc80000000009 */
[----:B-----5:R-:W-:-:S04]  /*0580*/  FFMA R29, R29, R29, R10 ;  /* 0x0000001d1d1d7223 */ /* 0x020fc8000000000a */
[----:B------:R-:W-:-:S04]  /*0590*/  FFMA R28, R28, R28, R29 ;  /* 0x0000001c1c1c7223 */ /* 0x000fc8000000001d */
[----:B------:R-:W-:-:S04]  /*05a0*/  FFMA R27, R27, R27, R28 ;  /* 0x0000001b1b1b7223 */ /* 0x000fc8000000001c */
[----:B----4-:R-:W-:-:S04]  /*05b0*/  FFMA R26, R26, R26, R27 ;  /* 0x0000001a1a1a7223 */ /* 0x010fc8000000001b */
[----:B------:R-:W-:-:S04]  /*05c0*/  FFMA R25, R25, R25, R26 ;  /* 0x0000001919197223 */ /* 0x000fc8000000001a */
[----:B------:R-:W-:-:S04]  /*05d0*/  FFMA R24, R24, R24, R25 ;  /* 0x0000001818187223 */ /* 0x000fc80000000019 */
[----:B------:R-:W-:-:S04]  /*05e0*/  FFMA R19, R19, R19, R24 ;  /* 0x0000001313137223 */ /* 0x000fc80000000018 */
[----:B------:R-:W-:Y:S01]  /*05f0*/  FFMA R18, R18, R18, R19 ;  /* 0x0000001212127223 */ /* 0x000fe20000000013 */
[----:B------:R-:W-:-:S03]  /*0600*/  IADD3 R8, PT, PT, R8, 0x10, RZ ;  /* 0x0000001008087810 */ /* 0x000fc60007ffe0ff */
[----:B------:R-:W-:Y:S01]  /*0610*/  FFMA R11, R11, R11, R18 ;  /* 0x0000000b0b0b7223 */ /* 0x000fe20000000012 */
[----:B------:R-:W-:Y:S02]  /*0620*/  ISETP.NE.AND P0, PT, R8, RZ, PT ;  /* 0x000000ff0800720c */ /* 0x000fe40003f05270 */
[----:B------:R-:W-:Y:S02]  /*0630*/  IADD3 R7, PT, PT, R7, 0x2000, RZ ;  /* 0x0000200007077810 */ /* 0x000fe40007ffe0ff */
[----:B------:R-:W-:Y:S01]  /*0640*/  IADD3 R4, PT, PT, R4, 0x2000, RZ ;  /* 0x0000200004047810 */ /* 0x000fe20007ffe0ff */
[----:B--2---:R-:W-:-:S04]  /*0650*/  FFMA R11, R14, R14, R11 ;  /* 0x0000000e0e0b7223 */ /* 0x004fc8000000000b */
[----:B------:R-:W-:-:S04]  /*0660*/  FFMA R11, R16, R16, R11 ;  /* 0x00000010100b7223 */ /* 0x000fc8000000000b */
[----:B------:R-:W-:-:S04]  /*0670*/  FFMA R11, R20, R20, R11 ;  /* 0x00000014140b7223 */ /* 0x000fc8000000000b */
[----:B------:R-:W-:-:S04]  /*0680*/  FFMA R11, R22, R22, R11 ;  /* 0x00000016160b7223 */ /* 0x000fc8000000000b */
[----:B------:R-:W-:Y:S01]  /*0690*/  FFMA R14, R12, R12, R11 ;  /* 0x0000000c0c0e7223 */ /* 0x000fe2000000000b */
[----:B------:R-:W-:Y:S06]  /*06a0*/  @P0 BRA `(.L_x_182) ;  /* 0xfffffff800ec0947 */ /* 0x000fec000383ffff */
[----:B------:R-:W-:Y:S05]  /*06b0*/  BSYNC.RECONVERGENT B3 ;  /* 0x0000000000037941 */ /* 0x000fea0003800200 */
.L_x_181:
[----:B------:R-:W-:-:S07]  /*06c0*/  IADD3 R4, PT, PT, R7, -0x1000, RZ ;  /* 0xfffff00007047810 */ /* 0x000fce0007ffe0ff */
.L_x_180:
[----:B------:R-:W-:Y:S05]  /*06d0*/  BSYNC.RECONVERGENT B2 ;  /* 0x0000000000027941 */ /* 0x000fea0003800200 */
.L_x_179:
[----:B------:R-:W-:-:S13]  /*06e0*/  ISETP.NE.AND P0, PT, R6, RZ, PT ;  /* 0x000000ff0600720c */ /* 0x000fda0003f05270 */
[----:B------:R-:W-:Y:S05]  /*06f0*/  @!P0 BRA `(.L_x_178) ;  /* 0x0000000400308947 */ /* 0x000fea0003800000 */
[----:B------:R-:W-:Y:S01]  /*0700*/  ISETP.GE.U32.AND P0, PT, R6, 0x8, PT ;  /* 0x000000080600780c */ /* 0x000fe20003f06070 */
[----:B------:R-:W-:Y:S01]  /*0710*/  BSSY.RECONVERGENT B2, `(.L_x_183) ;  /* 0x0000026000027945 */ /* 0x000fe20003800200 */
[----:B------:R-:W-:-:S04]  /*0720*/  LOP3.LUT R22, R5, 0x7, RZ, 0xc0, !PT ;  /* 0x0000000705167812 */ /* 0x000fc800078ec0ff */
[----:B------:R-:W-:-:S07]  /*0730*/  ISETP.NE.AND P1, PT, R22, RZ, PT ;  /* 0x000000ff1600720c */ /* 0x000fce0003f25270 */
[----:B------:R-:W-:Y:S06]  /*0740*/  @!P0 BRA `(.L_x_184) ;  /* 0x0000000000888947 */ /* 0x000fec0003800000 */
[----:B------:R-:W0:Y:S01]  /*0750*/  LDC.64 R6, c[0x0][0x380] ;  /* 0x0000e000ff067b82 */ /* 0x000e220000000a00 */
[----:B------:R-:W-:-:S04]  /*0760*/  LEA R19, R3, R4, 0xd ;  /* 0x0000000403137211 */ /* 0x000fc800078e68ff */
[C---:B------:R-:W-:Y:S02]  /*0770*/  IADD3 R17, PT, PT, R19.reuse, 0x200, RZ ;  /* 0x0000020013117810 */ /* 0x040fe40007ffe0ff */
[C---:B------:R-:W-:Y:S02]  /*0780*/  IADD3 R21, PT, PT, R19.reuse, 0x400, RZ ;  /* 0x0000040013157810 */ /* 0x040fe40007ffe0ff */
[C---:B------:R-:W-:Y:S02]  /*0790*/  IADD3 R13, PT, PT, R19.reuse, 0x600, RZ ;  /* 0x00000600130d7810 */ /* 0x040fe40007ffe0ff */
[C---:B------:R-:W-:Y:S01]  /*07a0*/  IADD3 R9, PT, PT, R19.reuse, 0x800, RZ ;  /* 0x0000080013097810 */ /* 0x040fe20007ffe0ff */
[----:B0-----:R-:W-:-:S04]  /*07b0*/  IMAD.WIDE.U32 R10, R19, 0x4, R6 ;  /* 0x00000004130a7825 */ /* 0x001fc800078e0006 */
[--C-:B------:R-:W-:Y:S01]  /*07c0*/  IMAD.WIDE.U32 R16, R17, 0x4, R6.reuse ;  /* 0x0000000411107825 */ /* 0x100fe200078e0006 */
[----:B------:R0:W2:Y:S03]  /*07d0*/  LDG.E R15, desc[UR6][R10.64] ;  /* 0x000000060a0f7981 */ /* 0x0000a6000c1e1900 */
[--C-:B------:R-:W-:Y:S01]  /*07e0*/  IMAD.WIDE.U32 R20, R21, 0x4, R6.reuse ;  /* 0x0000000415147825 */ /* 0x100fe200078e0006 */
[----:B------:R1:W3:Y:S03]  /*07f0*/  LDG.E R18, desc[UR6][R16.64] ;  /* 0x0000000610127981 */ /* 0x0002e6000c1e1900 */
[--C-:B------:R-:W-:Y:S01]  /*0800*/  IMAD.WIDE.U32 R12, R13, 0x4, R6.reuse ;  /* 0x000000040d0c7825 */ /* 0x100fe200078e0006 */
[----:B------:R-:W-:Y:S01]  /*0810*/  IADD3 R23, PT, PT, R19, 0xa00, RZ ;  /* 0x00000a0013177810 */ /* 0x000fe20007ffe0ff */
[----:B------:R-:W4:Y:S02]  /*0820*/  LDG.E R20, desc[UR6][R20.64] ;  /* 0x0000000614147981 */ /* 0x000f24000c1e1900 */
[--C-:B------:R-:W-:Y:S01]  /*0830*/  IMAD.WIDE.U32 R8, R9, 0x4, R6.reuse ;  /* 0x0000000409087825 */ /* 0x100fe200078e0006 */
[----:B------:R-:W-:Y:S01]  /*0840*/  IADD3 R25, PT, PT, R19, 0xc00, RZ ;  /* 0x00000c0013197810 */ /* 0x000fe20007ffe0ff */
[----:B------:R-:W5:Y:S02]  /*0850*/  LDG.E R12, desc[UR6][R12.64] ;  /* 0x000000060c0c7981 */ /* 0x000f64000c1e1900 */
[--C-:B0-----:R-:W-:Y:S01]  /*0860*/  IMAD.WIDE.U32 R10, R23, 0x4, R6.reuse ;  /* 0x00000004170a7825 */ /* 0x101fe200078e0006 */
[----:B------:R-:W-:Y:S01]  /*0870*/  IADD3 R19, PT, PT, R19, 0xe00, RZ ;  /* 0x00000e0013137810 */ /* 0x000fe20007ffe0ff */
[----:B------:R-:W5:Y:S02]  /*0880*/  LDG.E R8, desc[UR6][R8.64] ;  /* 0x0000000608087981 */ /* 0x000f64000c1e1900 */
[----:B-1----:R-:W-:-:S02]  /*0890*/  IMAD.WIDE.U32 R16, R25, 0x4, R6 ;  /* 0x0000000419107825 */ /* 0x002fc400078e0006 */
[----:B------:R-:W5:Y:S02]  /*08a0*/  LDG.E R10, desc[UR6][R10.64] ;  /* 0x000000060a0a7981 */ /* 0x000f64000c1e1900 */
[----:B------:R-:W-:Y:S02]  /*08b0*/  IMAD.WIDE.U32 R6, R19, 0x4, R6 ;  /* 0x0000000413067825 */ /* 0x000fe400078e0006 */
        /* <DEDUP_REMOVED lines=11> */
.L_x_184:
[----:B------:R-:W-:Y:S05]  /*0970*/  BSYNC.RECONVERGENT B2 ;  /* 0x0000000000027941 */ /* 0x000fea0003800200 */
.L_x_183:
        /* <DEDUP_REMOVED lines=10> */
[C---:B------:R-:W-:Y:S01]  /*0a20*/  IADD3 R17, PT, PT, R13.reuse, 0x600, RZ ;  /* 0x000006000d117810 */ /* 0x040fe20007ffe0ff */
[----:B0-----:R-:W-:-:S04]  /*0a30*/  IMAD.WIDE.U32 R8, R13, 0x4, R6 ;  /* 0x000000040d087825 */ /* 0x001fc800078e0006 */
[--C-:B------:R-:W-:Y:S02]  /*0a40*/  IMAD.WIDE.U32 R10, R11, 0x4, R6.reuse ;  /* 0x000000040b0a7825 */ /* 0x100fe400078e0006 */
[----:B------:R-:W2:Y:S02]  /*0a50*/  LDG.E R9, desc[UR6][R8.64] ;  /* 0x0000000608097981 */ /* 0x000ea4000c1e1900 */
[--C-:B------:R-:W-:Y:S02]  /*0a60*/  IMAD.WIDE.U32 R12, R15, 0x4, R6.reuse ;  /* 0x000000040f0c7825 */ /* 0x100fe400078e0006 */
[----:B------:R-:W3:Y:S02]  /*0a70*/  LDG.E R11, desc[UR6][R10.64] ;  /* 0x000000060a0b7981 */ /* 0x000ee4000c1e1900 */
[----:B------:R-:W-:Y:S02]  /*0a80*/  IMAD.WIDE.U32 R6, R17, 0x4, R6 ;  /* 0x0000000411067825 */ /* 0x000fe400078e0006 */
[----:B------:R-:W4:Y:S04]  /*0a90*/  LDG.E R13, desc[UR6][R12.64] ;  /* 0x000000060c0d7981 */ /* 0x000f28000c1e1900 */
[----:B------:R-:W5:Y:S01]  /*0aa0*/  LDG.E R7, desc[UR6][R6.64] ;  /* 0x0000000606077981 */ /* 0x000f62000c1e1900 */
[----:B------:R-:W-:Y:S01]  /*0ab0*/  IADD3 R4, PT, PT, R4, 0x800, RZ ;  /* 0x0000080004047810 */ /* 0x000fe20007ffe0ff */
[----:B--2---:R-:W-:-:S04]  /*0ac0*/  FFMA R14, R9, R9, R14 ;  /* 0x00000009090e7223 */ /* 0x004fc8000000000e */
[----:B---3--:R-:W-:-:S04]  /*0ad0*/  FFMA R14, R11, R11, R14 ;  /* 0x0000000b0b0e7223 */ /* 0x008fc8000000000e */
[----:B----4-:R-:W-:-:S04]  /*0ae0*/  FFMA R14, R13, R13, R14 ;  /* 0x0000000d0d0e7223 */ /* 0x010fc8000000000e */
[----:B-----5:R-:W-:-:S07]  /*0af0*/  FFMA R14, R7, R7, R14 ;  /* 0x00000007070e7223 */ /* 0x020fce000000000e */
.L_x_186:
[----:B------:R-:W-:Y:S05]  /*0b00*/  BSYNC.RECONVERGENT B2 ;  /* 0x0000000000027941 */ /* 0x000fea0003800200 */
.L_x_185:
[----:B------:R-:W-:Y:S05]  /*0b10*/  @!P1 BRA `(.L_x_178) ;  /* 0x0000000000289947 */ /* 0x000fea0003800000 */
[----:B------:R-:W0:Y:S01]  /*0b20*/  LDC.64 R6, c[0x0][0x380] ;  /* 0x0000e000ff067b82 */ /* 0x000e220000000a00 */
[----:B------:R-:W-:Y:S02]  /*0b30*/  LEA R9, R3, R4, 0xd ;  /* 0x0000000403097211 */ /* 0x000fe400078e68ff */
[----:B------:R-:W-:-:S07]  /*0b40*/  IADD3 R8, PT, PT, -R5, RZ, RZ ;  /* 0x000000ff05087210 */ /* 0x000fce0007ffe1ff */
.L_x_187:
[----:B0-----:R-:W-:-:S06]  /*0b50*/  IMAD.WIDE.U32 R4, R9, 0x4, R6 ;  /* 0x0000000409047825 */ /* 0x001fcc00078e0006 */
[----:B------:R-:W2:Y:S01]  /*0b60*/  LDG.E R5, desc[UR6][R4.64] ;  /* 0x0000000604057981 */ /* 0x000ea2000c1e1900 */
[----:B------:R-:W-:Y:S02]  /*0b70*/  IADD3 R8, PT, PT, R8, 0x1, RZ ;  /* 0x0000000108087810 */ /* 0x000fe40007ffe0ff */
[----:B------:R-:W-:Y:S02]  /*0b80*/  IADD3 R9, PT, PT, R9, 0x200, RZ ;  /* 0x0000020009097810 */ /* 0x000fe40007ffe0ff */
[----:B------:R-:W-:Y:S01]  /*0b90*/  ISETP.NE.AND P0, PT, R8, RZ, PT ;  /* 0x000000ff0800720c */ /* 0x000fe20003f05270 */
[----:B--2---:R-:W-:-:S12]  /*0ba0*/  FFMA R14, R5, R5, R14 ;  /* 0x00000005050e7223 */ /* 0x004fd8000000000e */
[----:B------:R-:W-:Y:S05]  /*0bb0*/  @P0 BRA `(.L_x_187) ;  /* 0xfffffffc00e40947 */ /* 0x000fea000383ffff */
.L_x_178:
[----:B------:R-:W-:Y:S05]  /*0bc0*/  BSYNC.RECONVERGENT B1 ;  /* 0x0000000000017941 */ /* 0x000fea0003800200 */
.L_x_177:
[----:B------:R-:W-:-:S13]  /*0bd0*/  ISETP.GE.U32.AND P0, PT, R0, 0x200, PT ;  /* 0x000002000000780c */ /* 0x000fda0003f06070 */
        /* <DEDUP_REMOVED lines=33> */
[----:B------:R-:W0:Y:S04]  /*0df0*/  LDS.128 R12, [UR4+0x10] ;  /* 0x00001004ff0c7984 */ /* 0x000e280008000c00 */
[----:B------:R-:W2:Y:S04]  /*0e00*/  LDS.128 R8, [UR4+0x20] ;  /* 0x00002004ff087984 */ /* 0x000ea80008000c00 */
[----:B-1----:R-:W1:Y:S04]  /*0e10*/  LDS.128 R4, [UR4+0x30] ;  /* 0x00003004ff047984 */ /* 0x002e680008000c00 */
[----:B------:R-:W3:Y:S01]  /*0e20*/  LDS.128 R16, [UR4+0x40] ;  /* 0x00004004ff107984 */ /* 0x000ee20008000c00 */
[----:B0-----:R-:W-:-:S04]  /*0e30*/  FADD R13, R20, R13 ;  /* 0x0000000d140d7221 */ /* 0x001fc80000000000 */
[----:B------:R-:W-:-:S04]  /*0e40*/  FADD R14, R13, R14 ;  /* 0x0000000e0d0e7221 */ /* 0x000fc80000000000 */
[----:B------:R-:W-:-:S04]  /*0e50*/  FADD R15, R14, R15 ;  /* 0x0000000f0e0f7221 */ /* 0x000fc80000000000 */
[----:B--2---:R-:W-:-:S04]  /*0e60*/  FADD R8, R15, R8 ;  /* 0x000000080f087221 */ /* 0x004fc80000000000 */
[----:B------:R-:W-:-:S04]  /*0e70*/  FADD R9, R8, R9 ;  /* 0x0000000908097221 */ /* 0x000fc80000000000 */
[----:B------:R-:W-:-:S04]  /*0e80*/  FADD R10, R9, R10 ;  /* 0x0000000a090a7221 */ /* 0x000fc80000000000 */
[----:B------:R-:W-:-:S04]  /*0e90*/  FADD R11, R10, R11 ;  /* 0x0000000b0a0b7221 */ /* 0x000fc80000000000 */
[----:B-1----:R-:W-:-:S04]  /*0ea0*/  FADD R4, R11, R4 ;  /* 0x000000040b047221 */ /* 0x002fc80000000000 */
        /* <DEDUP_REMOVED lines=8> */
.L_x_188:
[----:B------:R-:W0:Y:S01]  /*0f30*/  S2R R8, SR_LANEID ;  /* 0x0000000000087919 */ /* 0x000e220000000000 */
[----:B------:R-:W-:-:S04]  /*0f40*/  LOP3.LUT R4, R2, 0x3e0, RZ, 0xc0, !PT ;  /* 0x000003e002047812 */ /* 0x000fc800078ec0ff */
[----:B------:R-:W-:Y:S02]  /*0f50*/  IADD3 R5, PT, PT, R4, 0x20, RZ ;  /* 0x0000002004057810 */ /* 0x000fe40007ffe0ff */
[----:B------:R-:W-:Y:S02]  /*0f60*/  LOP3.LUT R7, RZ, R4, RZ, 0x33, !PT ;  /* 0x00000004ff077212 */ /* 0x000fe400078e33ff */
[----:B------:R-:W-:Y:S02]  /*0f70*/  ISETP.GT.U32.AND P0, PT, R5, R0, PT ;  /* 0x000000000500720c */ /* 0x000fe40003f04070 */
[----:B------:R-:W-:-:S04]  /*0f80*/  IADD3 R7, PT, PT, R0, R7, RZ ;  /* 0x0000000700077210 */ /* 0x000fc80007ffe0ff */
[----:B------:R-:W-:-:S05]  /*0f90*/  SEL R7, R7, 0x1f, P0 ;  /* 0x0000001f07077807 */ /* 0x000fca0000000000 */
[----:B------:R-:W1:Y:S01]  /*0fa0*/  SHFL.DOWN PT, R4, R14, 0x1, R7 ;  /* 0x082000000e047989 */ /* 0x000e6200000e0007 */
[C---:B0-----:R-:W-:Y:S02]  /*0fb0*/  ISETP.GE.AND P0, PT, R8.reuse, R7, PT ;  /* 0x000000070800720c */ /* 0x041fe40003f06270 */
[C---:B------:R-:W-:Y:S02]  /*0fc0*/  IADD3 R6, PT, PT, R8.reuse, 0x2, RZ ;  /* 0x0000000208067810 */ /* 0x040fe40007ffe0ff */
[----:B------:R-:W-:-:S09]  /*0fd0*/  ISETP.NE.AND P1, PT, R8, RZ, PT ;  /* 0x000000ff0800720c */ /* 0x000fd20003f25270 */
[----:B-1----:R-:W-:Y:S01]  /*0fe0*/  @!P0 FADD R14, R4, R14 ;  /* 0x0000000e040e8221 */ /* 0x002fe20000000000 */
[----:B------:R-:W-:Y:S02]  /*0ff0*/  ISETP.GT.AND P0, PT, R6, R7, PT ;  /* 0x000000070600720c */ /* 0x000fe40003f04270 */
[----:B------:R-:W-:Y:S01]  /*1000*/  IADD3 R6, PT, PT, R8, 0x4, RZ ;  /* 0x0000000408067810 */ /* 0x000fe20007ffe0ff */
[----:B------:R-:W0:Y:S01]  /*1010*/  @!P1 S2R R9, SR_CgaCtaId ;  /* 0x0000000000099919 */ /* 0x000e220000008800 */
        /* <DEDUP_REMOVED lines=23> */
[----:B------:R-:W1:Y:S01]  /*1190*/  S2UR UR5, SR_CgaCtaId ;  /* 0x00000000000579c3 */ /* 0x000e620000008800 */
[----:B------:R-:W-:Y:S01]  /*11a0*/  UMOV UR4, 0x400 ;  /* 0x0000040000047882 */ /* 0x000fe20000000000 */
[C---:B------:R-:W-:Y:S02]  /*11b0*/  ISETP.GT.U32.AND P2, PT, R0.reuse, 0x20, PT ;  /* 0x000000200000780c */ /* 0x040fe40003f44070 */
[C---:B------:R-:W-:Y:S02]  /*11c0*/  ISETP.GT.U32.AND P3, PT, R0.reuse, 0x40, PT ;  /* 0x000000400000780c */ /* 0x040fe40003f64070 */
[C---:B------:R-:W-:Y:S02]  /*11d0*/  ISETP.GT.U32.AND P1, PT, R0.reuse, 0x60, PT ;  /* 0x000000600000780c */ /* 0x040fe40003f24070 */
[----:B------:R-:W-:Y:S01]  /*11e0*/  ISETP.GT.U32.AND P4, PT, R0, 0xc0, PT ;  /* 0x000000c00000780c */ /* 0x000fe20003f84070 */
[----:B-1----:R-:W-:-:S09]  /*11f0*/  ULEA UR4, UR5, UR4, 0x18 ;  /* 0x0000000405047291 */ /* 0x002fd2000f8ec0ff */
[----:B0-----:R-:W0:Y:S04]  /*1200*/  LDS.128 R4, [UR4+0x10] ;  /* 0x00001004ff047984 */ /* 0x001e280008000c00 */
[----:B------:R-:W1:Y:S04]  /*1210*/  LDS.128 R8, [UR4+0x20] ;  /* 0x00002004ff087984 */ /* 0x000e680008000c00 */
[----:B------:R-:W2:Y:S04]  /*1220*/  LDS.128 R12, [UR4+0x30] ;  /* 0x00003004ff0c7984 */ /* 0x000ea80008000c00 */
[----:B------:R-:W3:Y:S01]  /*1230*/  LDS.128 R16, [UR4+0x40] ;  /* 0x00004004ff107984 */ /* 0x000ee20008000c00 */
[----:B0-----:R-:W-:Y:S01]  /*1240*/  @P2 FADD R20, R20, R5 ;  /* 0x0000000514142221 */ /* 0x001fe20000000000 */
[----:B------:R-:W-:-:S03]  /*1250*/  ISETP.GT.U32.AND P2, PT, R0, 0x80, PT ;  /* 0x000000800000780c */ /* 0x000fc60003f44070 */
[----:B------:R-:W-:Y:S01]  /*1260*/  @P3 FADD R20, R20, R6 ;  /* 0x0000000614143221 */ /* 0x000fe20000000000 */
[----:B------:R-:W-:-:S03]  /*1270*/  ISETP.GT.U32.AND P3, PT, R0, 0xa0, PT ;  /* 0x000000a00000780c */ /* 0x000fc60003f64070 */
[----:B------:R-:W-:Y:S01]  /*1280*/  @P1 FADD R20, R20, R7 ;  /* 0x0000000714141221 */ /* 0x000fe20000000000 */
[----:B------:R-:W-:-:S05]  /*1290*/  ISETP.GT.U32.AND P1, PT, R0, 0xe0, PT ;  /* 0x000000e00000780c */ /* 0x000fca0003f24070 */
[----:B-1----:R-:W-:Y:S01]  /*12a0*/  @P2 FADD R20, R20, R8 ;  /* 0x0000000814142221 */ /* 0x002fe20000000000 */
[----:B------:R-:W-:-:S03]  /*12b0*/  ISETP.GT.U32.AND P2, PT, R0, 0x100, PT ;  /* 0x000001000000780c */ /* 0x000fc60003f44070 */
[----:B------:R-:W-:Y:S01]  /*12c0*/  @P3 FADD R20, R20, R9 ;  /* 0x0000000914143221 */ /* 0x000fe20000000000 */
[----:B------:R-:W-:-:S03]  /*12d0*/  ISETP.GT.U32.AND P3, PT, R0, 0x120, PT ;  /* 0x000001200000780c */ /* 0x000fc60003f64070 */
[----:B------:R-:W-:Y:S01]  /*12e0*/  @P4 FADD R20, R20, R10 ;  /* 0x0000000a14144221 */ /* 0x000fe20000000000 */
[----:B------:R-:W-:-:S03]  /*12f0*/  ISETP.GT.U32.AND P4, PT, R0, 0x140, PT ;  /* 0x000001400000780c */ /* 0x000fc60003f84070 */
[----:B------:R-:W-:Y:S01]  /*1300*/  @P1 FADD R20, R20, R11 ;  /* 0x0000000b14141221 */ /* 0x000fe20000000000 */
[----:B------:R-:W-:-:S03]  /*1310*/  ISETP.GT.U32.AND P1, PT, R0, 0x160, PT ;  /* 0x000001600000780c */ /* 0x000fc60003f24070 */
[----:B--2---:R-:W-:Y:S01]  /*1320*/  @P2 FADD R20, R20, R12 ;  /* 0x0000000c14142221 */ /* 0x004fe20000000000 */
[----:B------:R-:W-:-:S03]  /*1330*/  ISETP.GT.U32.AND P2, PT, R0, 0x180, PT ;  /* 0x000001800000780c */ /* 0x000fc60003f44070 */
[----:B------:R-:W-:Y:S01]  /*1340*/  @P3 FADD R20, R20, R13 ;  /* 0x0000000d14143221 */ /* 0x000fe20000000000 */
[----:B------:R-:W-:-:S03]  /*1350*/  ISETP.GT.U32.AND P3, PT, R0, 0x1a0, PT ;  /* 0x000001a00000780c */ /* 0x000fc60003f64070 */
[----:B------:R-:W-:Y:S01]  /*1360*/  @P4 FADD R20, R20, R14 ;  /* 0x0000000e14144221 */ /* 0x000fe20000000000 */
[----:B------:R-:W-:-:S03]  /*1370*/  ISETP.GT.U32.AND P4, PT, R0, 0x1c0, PT ;  /* 0x000001c00000780c */ /* 0x000fc60003f84070 */
[----:B------:R-:W-:Y:S01]  /*1380*/  @P1 FADD R20, R20, R15 ;  /* 0x0000000f14141221 */ /* 0x000fe20000000000 */
[----:B------:R-:W-:-:S03]  /*1390*/  ISETP.GT.U32.AND P1, PT, R0, 0x1e0, PT ;  /* 0x000001e00000780c */ /* 0x000fc60003f24070 */
[----:B---3--:R-:W-:-:S04]  /*13a0*/  @P2 FADD R20, R20, R16 ;  /* 0x0000001014142221 */ /* 0x008fc80000000000 */
[----:B------:R-:W-:-:S04]  /*13b0*/  @P3 FADD R20, R20, R17 ;  /* 0x0000001114143221 */ /* 0x000fc80000000000 */
[----:B------:R-:W-:-:S04]  /*13c0*/  @P4 FADD R20, R20, R18 ;  /* 0x0000001214144221 */ /* 0x000fc80000000000 */
[----:B------:R-:W-:Y:S01]  /*13d0*/  @P1 FADD R20, R20, R19 ;  /* 0x0000001314141221 */ /* 0x000fe20000000000 */
[----:B------:R-:W-:Y:S06]  /*13e0*/  BRA `(.L_x_189) ;  /* 0x0000001400407947 */ /* 0x000fec0003800000 */
.L_x_174:
[----:B------:R-:W0:Y:S01]  /*13f0*/  S2R R2, SR_TID.X ;  /* 0x0000000000027919 */ /* 0x000e220000002100 */
[----:B------:R-:W1:Y:S02]  /*1400*/  LDCU.64 UR4, c[0x0][0x380] ;  /* 0x00007000ff0477ac */ /* 0x000e640008000a00 */
[----:B-1----:R-:W-:Y:S02]  /*1410*/  MOV R4, UR4 ;  /* 0x0000000400047c02 */ /* 0x002fe40008000f00 */
[----:B------:R-:W-:Y:S02]  /*1420*/  MOV R5, UR5 ;  /* 0x0000000500057c02 */ /* 0x000fe40008000f00 */
[----:B0-----:R-:W-:-:S05]  /*1430*/  LEA R7, R3, R2, 0xd ;  /* 0x0000000203077211 */ /* 0x001fca00078e68ff */
[----:B------:R-:W-:-:S05]  /*1440*/  IMAD.WIDE.U32 R6, R7, 0x4, R4 ;  /* 0x0000000407067825 */ /* 0x000fca00078e0004 */
        /* <DEDUP_REMOVED lines=16> */
[----:B------:R-:W-:Y:S01]  /*1550*/  ISETP.GE.U32.AND P0, PT, R0, R11, PT ;  /* 0x0000000b0000720c */ /* 0x000fe20003f06070 */
[----:B--2---:R-:W-:Y:S01]  /*1560*/  FMUL R22, R22, R22 ;  /* 0x0000001616167220 */ /* 0x004fe20000400000 */
[----:B---3--:R-:W-:Y:S01]  /*1570*/  FMUL R23, R23, R23 ;  /* 0x0000001717177220 */ /* 0x008fe20000400000 */
[----:B----4-:R-:W-:Y:S01]  /*1580*/  FMUL R25, R24, R24 ;  /* 0x0000001818197220 */ /* 0x010fe20000400000 */
[----:B-----5:R-:W-:Y:S01]  /*1590*/  FMUL R26, R26, R26 ;  /* 0x0000001a1a1a7220 */ /* 0x020fe20000400000 */
[----:B------:R-:W-:Y:S01]  /*15a0*/  FMUL R9, R9, R9 ;  /* 0x0000000909097220 */ /* 0x000fe20000400000 */
[----:B------:R-:W-:Y:S01]  /*15b0*/  FMUL R12, R12, R12 ;  /* 0x0000000c0c0c7220 */ /* 0x000fe20000400000 */
[----:B------:R-:W-:Y:S01]  /*15c0*/  FMUL R13, R13, R13 ;  /* 0x0000000d0d0d7220 */ /* 0x000fe20000400000 */
        /* <DEDUP_REMOVED lines=17> */
[----:B------:R-:W-:Y:S01]  /*16e0*/  LEA R9, R3, R11, 0xd ;  /* 0x0000000b03097211 */ /* 0x000fe200078e68ff */
[----:B------:R-:W-:Y:S01]  /*16f0*/  UMOV UR4, URZ ;  /* 0x000000ff00047c82 */ /* 0x000fe20008000000 */
[----:B------:R-:W-:Y:S02]  /*1700*/  IADD3 R0, PT, PT, R8, -0x2000, RZ ;  /* 0xffffe00008007810 */ /* 0x000fe40007ffe0ff */
[----:B------:R-:W-:Y:S02]  /*1710*/  LOP3.LUT R6, RZ, R2, RZ, 0x33, !PT ;  /* 0x00000002ff067212 */ /* 0x000fe400078e33ff */
[----:B------:R-:W-:Y:S02]  /*1720*/  ISETP.GT.U32.AND P0, PT, R9, R0, PT ;  /* 0x000000000900720c */ /* 0x000fe40003f04070 */
[----:B------:R-:W-:Y:S02]  /*1730*/  IADD3 R6, PT, PT, -R11, R8, R6 ;  /* 0x000000080b067210 */ /* 0x000fe40007ffe106 */
[----:B------:R-:W-:-:S02]  /*1740*/  IADD3 R7, PT, PT, R9, 0x1000, R2 ;  /* 0x0000100009077810 */ /* 0x000fc40007ffe002 */
[----:B------:R-:W-:Y:S01]  /*1750*/  MOV R2, R9 ;  /* 0x0000000900027202 */ /* 0x000fe20000000f00 */
[----:B------:R-:W-:-:S06]  /*1760*/  IMAD R6, R3, -0x2000, R6 ;  /* 0xffffe00003067824 */ /* 0x000fcc00078e0206 */
[----:B------:R-:W-:Y:S05]  /*1770*/  @P0 BRA `(.L_x_191) ;  /* 0x0000000000d80947 */ /* 0x000fea0003800000 */
[----:B------:R-:W0:Y:S08]  /*1780*/  LDC R8, c[0x0][0x3a8] ;  /* 0x0000ea00ff087b82 */ /* 0x000e300000000800 */
[----:B------:R-:W1:Y:S02]  /*1790*/  LDC.64 R4, c[0x0][0x380] ;  /* 0x0000e000ff047b82 */ /* 0x000e640000000a00 */
.L_x_192:
[----:B------:R-:W2:Y:S02]  /*17a0*/  S2R R10, SR_TID.X ;  /* 0x00000000000a7919 */ /* 0x000ea40000002100 */
[----:B--2---:R-:W-:-:S05]  /*17b0*/  IADD3 R13, PT, PT, R10, R9, RZ ;  /* 0x000000090a0d7210 */ /* 0x004fca0007ffe0ff */
        /* <DEDUP_REMOVED lines=13> */
[----:B--2---:R-:W-:-:S04]  /*1890*/  FMUL R15, R15, R15 ;  /* 0x0000000f0f0f7220 */ /* 0x004fc80000400000 */
[----:B---3--:R-:W-:Y:S02]  /*18a0*/  FFMA R15, R14, R14, R15 ;  /* 0x0000000e0e0f7223 */ /* 0x008fe4000000000f */
[----:B------:R-:W2:Y:S01]  /*18b0*/  LDG.E R14, desc[UR6][R12.64+0x7000] ;  /* 0x007000060c0e7981 */ /* 0x000ea2000c1e1900 */
[----:B----4-:R-:W-:-:S03]  /*18c0*/  FFMA R10, R10, R10, R23 ;  /* 0x0000000a0a0a7223 */ /* 0x010fc60000000017 */
[----:B------:R-:W3:Y:S01]  /*18d0*/  LDG.E R23, desc[UR6][R12.64+0x7800] ;  /* 0x007800060c177981 */ /* 0x000ee2000c1e1900 */
[----:B-----5:R-:W-:Y:S01]  /*18e0*/  FMUL R17, R17, R17 ;  /* 0x0000001111117220 */ /* 0x020fe20000400000 */
[----:B------:R-:W-:Y:S02]  /*18f0*/  FADD R10, R10, R15 ;  /* 0x0000000f0a0a7221 */ /* 0x000fe40000000000 */
[----:B------:R-:W4:Y:S01]  /*1900*/  LDG.E R15, desc[UR6][R12.64+0x6000] ;  /* 0x006000060c0f7981 */ /* 0x000f22000c1e1900 */
[----:B------:R-:W-:-:S03]  /*1910*/  FFMA R16, R16, R16, R17 ;  /* 0x0000001010107223 */ /* 0x000fc60000000011 */
[----:B------:R0:W5:Y:S01]  /*1920*/  LDG.E R17, desc[UR6][R12.64+0x6800] ;  /* 0x006800060c117981 */ /* 0x000162000c1e1900 */
[----:B------:R-:W-:-:S04]  /*1930*/  FMUL R22, R22, R22 ;  /* 0x0000001616167220 */ /* 0x000fc80000400000 */
[----:B------:R-:W-:Y:S01]  /*1940*/  FFMA R25, R25, R25, R22 ;  /* 0x0000001919197223 */ /* 0x000fe20000000016 */
[----:B------:R-:W-:Y:S01]  /*1950*/  FMUL R27, R24, R24 ;  /* 0x00000018181b7220 */ /* 0x000fe20000400000 */
[----:B0-----:R-:W-:Y:S01]  /*1960*/  IADD3 R12, PT, PT, -R9, R8, RZ ;  /* 0x00000008090c7210 */ /* 0x001fe20007ffe1ff */
[----:B------:R-:W-:-:S03]  /*1970*/  FMUL R22, R21, R21 ;  /* 0x0000001515167220 */ /* 0x000fc60000400000 */
[----:B------:R-:W-:Y:S01]  /*1980*/  ISETP.GE.U32.AND P0, PT, R12, R11, PT ;  /* 0x0000000b0c00720c */ /* 0x000fe20003f06070 */
[----:B------:R-:W-:Y:S01]  /*1990*/  FFMA R27, R20, R20, R27 ;  /* 0x00000014141b7223 */ /* 0x000fe2000000001b */
[----:B------:R-:W-:Y:S01]  /*19a0*/  FFMA R22, R19, R19, R22 ;  /* 0x0000001313167223 */ /* 0x000fe20000000016 */
[----:B------:R-:W-:-:S03]  /*19b0*/  FADD R25, R16, R25 ;  /* 0x0000001910197221 */ /* 0x000fc60000000000 */
[----:B------:R-:W-:Y:S01]  /*19c0*/  FADD R22, R27, R22 ;  /* 0x000000161b167221 */ /* 0x000fe20000000000 */
[----:B------:R-:W-:Y:S01]  /*19d0*/  FADD R10, R10, R25 ;  /* 0x000000190a0a7221 */ /* 0x000fe20000000000 */
[----:B--2---:R-:W-:Y:S01]  /*19e0*/  FMUL R14, R14, R14 ;  /* 0x0000000e0e0e7220 */ /* 0x004fe20000400000 */
[----:B----4-:R-:W-:-:S04]  /*19f0*/  FMUL R15, R15, R15 ;  /* 0x0000000f0f0f7220 */ /* 0x010fc80000400000 */
[----:B------:R-:W-:Y:S01]  /*1a00*/  FFMA R15, R18, R18, R15 ;  /* 0x00000012120f7223 */ /* 0x000fe2000000000f */
[----:B-----5:R-:W-:-:S04]  /*1a10*/  FFMA R14, R17, R17, R14 ;  /* 0x00000011110e7223 */ /* 0x020fc8000000000e */
[----:B------:R-:W-:-:S04]  /*1a20*/  FADD R15, R15, R14 ;  /* 0x0000000e0f0f7221 */ /* 0x000fc80000000000 */
[----:B------:R-:W-:-:S04]  /*1a30*/  FADD R15, R22, R15 ;  /* 0x0000000f160f7221 */ /* 0x000fc80000000000 */
[----:B------:R-:W-:-:S04]  /*1a40*/  FADD R10, R10, R15 ;  /* 0x0000000f0a0a7221 */ /* 0x000fc80000000000 */
[----:B---3--:R-:W-:Y:S01]  /*1a50*/  FFMA R23, R23, R23, R10 ;  /* 0x0000001717177223 */ /* 0x008fe2000000000a */
[----:B------:R-:W-:Y:S06]  /*1a60*/  @!P0 BRA `(.L_x_190) ;  /* 0x0000000800d48947 */ /* 0x000fec0003800000 */
[C---:B------:R-:W-:Y:S01]  /*1a70*/  IADD3 R9, PT, PT, R11.reuse, R9, RZ ;  /* 0x000000090b097210 */ /* 0x040fe20007ffe0ff */
[----:B------:R-:W-:Y:S01]  /*1a80*/  UIADD3 UR4, UPT, UPT, UR4, 0x1, URZ ;  /* 0x0000000104047890 */ /* 0x000fe2000fffe0ff */
[----:B------:R-:W-:Y:S02]  /*1a90*/  IADD3 R2, PT, PT, R11, R2, RZ ;  /* 0x000000020b027210 */ /* 0x000fe40007ffe0ff */
[----:B------:R-:W-:Y:S02]  /*1aa0*/  ISETP.GT.U32.AND P0, PT, R9, R0, PT ;  /* 0x000000000900720c */ /* 0x000fe40003f04070 */
[C---:B------:R-:W-:Y:S02]  /*1ab0*/  IADD3 R6, PT, PT, -R11.reuse, R6, RZ ;  /* 0x000000060b067210 */ /* 0x040fe40007ffe1ff */
[----:B------:R-:W-:-:S09]  /*1ac0*/  IADD3 R7, PT, PT, R11, R7, RZ ;  /* 0x000000070b077210 */ /* 0x000fd20007ffe0ff */
[----:B------:R-:W-:Y:S05]  /*1ad0*/  @!P0 BRA `(.L_x_192) ;  /* 0xfffffffc00308947 */ /* 0x000fea000383ffff */
.L_x_191:
[----:B------:R-:W0:Y:S01]  /*1ae0*/  S2R R13, SR_TID.X ;  /* 0x00000000000d7919 */ /* 0x000e220000002100 */
[----:B------:R-:W-:Y:S01]  /*1af0*/  IADD3 R0, PT, PT, -R9, R8, RZ ;  /* 0x0000000809007210 */ /* 0x000fe20007ffe1ff */
[----:B------:R-:W-:Y:S03]  /*1b00*/  BSSY.RECONVERGENT B1, `(.L_x_190) ;  /* 0x00000ab000017945 */ /* 0x000fe60003800200 */
[----:B0-----:R-:W-:-:S04]  /*1b10*/  ISETP.GE.AND P0, PT, R13, R0, PT ;  /* 0x000000000d00720c */ /* 0x001fc80003f06270 */
[----:B------:R-:W-:-:S13]  /*1b20*/  ISETP.GE.U32.OR P0, PT, R9, R8, P0 ;  /* 0x000000080900720c */ /* 0x000fda0000706470 */
[----:B------:R-:W-:Y:S05]  /*1b30*/  @P0 BRA `(.L_x_193) ;  /* 0x00000008009c0947 */ /* 0x000fea0003800000 */
[----:B------:R-:W0:Y:S01]  /*1b40*/  LDC R0, c[0x0][0x3ac] ;  /* 0x0000eb00ff007b82 */ /* 0x000e220000000800 */
[----:B------:R-:W-:Y:S01]  /*1b50*/  LOP3.LUT R10, RZ, R13, RZ, 0x33, !PT ;  /* 0x0000000dff0a7212 */ /* 0x000fe200078e33ff */
[----:B------:R-:W-:Y:S06]  /*1b60*/  BSSY.RECONVERGENT B2, `(.L_x_194) ;  /* 0x0000057000027945 */ /* 0x000fec0003800200 */
[----:B------:R-:W1:Y:S01]  /*1b70*/  LDC R11, c[0x0][0x3ac] ;  /* 0x0000eb00ff0b7b82 */ /* 0x000e620000000800 */
[----:B0-----:R-:W-:-:S04]  /*1b80*/  SHF.L.U32 R0, R0, 0xd, RZ ;  /* 0x0000000d00007819 */ /* 0x001fc800000006ff */
[----:B------:R-:W-:Y:S02]  /*1b90*/  LEA R15, R3, R0, 0xd ;  /* 0x00000000030f7211 */ /* 0x000fe400078e68ff */
[----:B------:R-:W-:Y:S02]  /*1ba0*/  MOV R0, R13 ;  /* 0x0000000d00007202 */ /* 0x000fe40000000f00 */
[----:B------:R-:W-:Y:S01]  /*1bb0*/  IADD3 R8, PT, PT, -R15, R8, R10 ;  /* 0x000000080f087210 */ /* 0x000fe20007ffe10a */
[----:B-1----:R-:W-:-:S04]  /*1bc0*/  IMAD R11, R11, UR4, RZ ;  /* 0x000000040b0b7c24 */ /* 0x002fc8000f8e02ff */
[----:B------:R-:W-:-:S05]  /*1bd0*/  IMAD R8, R11, -0x2000, R8 ;  /* 0xffffe0000b087824 */ /* 0x000fca00078e0208 */
[C---:B------:R-:W-:Y:S02]  /*1be0*/  ISETP.GE.U32.AND P0, PT, R8.reuse, 0x1e00, PT ;  /* 0x00001e000800780c */ /* 0x040fe40003f06070 */
[----:B------:R-:W-:-:S04]  /*1bf0*/  LEA.HI R8, R8, 0x1, RZ, 0x17 ;  /* 0x0000000108087811 */ /* 0x000fc800078fb8ff */
[----:B------:R-:W-:-:S07]  /*1c00*/  LOP3.LUT R10, R8, 0xf, RZ, 0xc0, !PT ;  /* 0x0000000f080a7812 */ /* 0x000fce00078ec0ff */
[----:B------:R-:W-:Y:S05]  /*1c10*/  @!P0 BRA `(.L_x_195) ;  /* 0x00000004002c8947 */ /* 0x000fea0003800000 */
[----:B------:R-:W-:Y:S01]  /*1c20*/  LEA.HI R0, R6, 0x1, RZ, 0x17 ;  /* 0x0000000106007811 */ /* 0x000fe200078fb8ff */
[----:B------:R-:W-:Y:S01]  /*1c30*/  BSSY.RECONVERGENT B3, `(.L_x_196) ;  /* 0x0000048000037945 */ /* 0x000fe20003800200 */
[----:B------:R-:W-:Y:S02]  /*1c40*/  LOP3.LUT R11, R13, 0x1000, RZ, 0xfc, !PT ;  /* 0x000010000d0b7812 */ /* 0x000fe400078efcff */
[----:B------:R-:W-:-:S04]  /*1c50*/  LOP3.LUT R0, R0, 0xfffff0, RZ, 0xc0, !PT ;  /* 0x00fffff000007812 */ /* 0x000fc800078ec0ff */
[----:B------:R-:W-:-:S07]  /*1c60*/  IADD3 R0, PT, PT, -R0, RZ, RZ ;  /* 0x000000ff00007210 */ /* 0x000fce0007ffe1ff */
.L_x_197:
[C---:B------:R-:W-:Y:S02]  /*1c70*/  IADD3 R19, PT, PT, R7.reuse, -0x1000, RZ ;  /* 0xfffff00007137810 */ /* 0x040fe40007ffe0ff */
[----:B------:R-:W-:-:S03]  /*1c80*/  IADD3 R21, PT, PT, R7, -0xe00, RZ ;  /* 0xfffff20007157810 */ /* 0x000fc60007ffe0ff */
[----:B------:R-:W-:Y:S01]  /*1c90*/  IMAD.WIDE.U32 R18, R19, 0x4, R4 ;  /* 0x0000000413127825 */ /* 0x000fe200078e0004 */
[----:B------:R-:W-:-:S04]  /*1ca0*/  IADD3 R15, PT, PT, R7, -0xc00, RZ ;  /* 0xfffff400070f7810 */ /* 0x000fc80007ffe0ff */
[----:B------:R0:W2:Y:S01]  /*1cb0*/  LDG.E R22, desc[UR6][R18.64] ;  /* 0x0000000612167981 */ /* 0x0000a2000c1e1900 */
[----:B------:R-:W-:-:S04]  /*1cc0*/  IMAD.WIDE.U32 R20, R21, 0x4, R4 ;  /* 0x0000000415147825 */ /* 0x000fc800078e0004 */
[--C-:B------:R-:W-:Y:S01]  /*1cd0*/  IMAD.WIDE.U32 R14, R15, 0x4, R4.reuse ;  /* 0x000000040f0e7825 */ /* 0x100fe200078e0004 */
[----:B------:R1:W3:Y:S04]  /*1ce0*/  LDG.E R17, desc[UR6][R20.64] ;  /* 0x0000000614117981 */ /* 0x0002e8000c1e1900 */
[----:B------:R4:W5:Y:S01]  /*1cf0*/  LDG.E R16, desc[UR6][R14.64] ;  /* 0x000000060e107981 */ /* 0x000962000c1e1900 */
[C---:B------:R-:W-:Y:S02]  /*1d00*/  IADD3 R13, PT, PT, R7.reuse, -0xa00, RZ ;  /* 0xfffff600070d7810 */ /* 0x040fe40007ffe0ff */
[C---:B------:R-:W-:Y:S02]  /*1d10*/  IADD3 R29, PT, PT, R7.reuse, -0x800, RZ ;  /* 0xfffff800071d7810 */ /* 0x040fe40007ffe0ff */
[----:B------:R-:W-:Y:S01]  /*1d20*/  IADD3 R25, PT, PT, R7, -0x600, RZ ;  /* 0xfffffa0007197810 */ /* 0x000fe20007ffe0ff */
[----:B------:R-:W-:Y:S01]  /*1d30*/  IMAD.WIDE.U32 R12, R13, 0x4, R4 ;  /* 0x000000040d0c7825 */ /* 0x000fe200078e0004 */
[----:B------:R-:W-:-:S03]  /*1d40*/  IADD3 R27, PT, PT, R7, -0x400, RZ ;  /* 0xfffffc00071b7810 */ /* 0x000fc60007ffe0ff */
[--C-:B------:R-:W-:Y:S02]  /*1d50*/  IMAD.WIDE.U32 R28, R29, 0x4, R4.reuse ;  /* 0x000000041d1c7825 */ /* 0x100fe400078e0004 */
[----:B------:R-:W5:Y:S02]  /*1d60*/  LDG.E R12, desc[UR6][R12.64] ;  /* 0x000000060c0c7981 */ /* 0x000f64000c1e1900 */
[----:B0-----:R-:W-:Y:S01]  /*1d70*/  IMAD.WIDE.U32 R18, R25, 0x4, R4 ;  /* 0x0000000419127825 */ /* 0x001fe200078e0004 */
[----:B------:R-:W-:-:S03]  /*1d80*/  IADD3 R26, PT, PT, R7, -0x200, RZ ;  /* 0xfffffe00071a7810 */ /* 0x000fc60007ffe0ff */
[--C-:B-1----:R-:W-:Y:S02]  /*1d90*/  IMAD.WIDE.U32 R20, R27, 0x4, R4.reuse ;  /* 0x000000041b147825 */ /* 0x102fe400078e0004 */
[----:B------:R-:W5:Y:S04]  /*1da0*/  LDG.E R18, desc[UR6][R18.64] ;  /* 0x0000000612127981 */ /* 0x000f68000c1e1900 */
[----:B------:R0:W5:Y:S01]  /*1db0*/  LDG.E R13, desc[UR6][R28.64] ;  /* 0x000000061c0d7981 */ /* 0x000162000c1e1900 */
[----:B----4-:R-:W-:-:S03]  /*1dc0*/  IMAD.WIDE.U32 R14, R26, 0x4, R4 ;  /* 0x000000041a0e7825 */ /* 0x010fc600078e0004 */
[----:B------:R1:W4:Y:S01]  /*1dd0*/  LDG.E R27, desc[UR6][R20.64] ;  /* 0x00000006141b7981 */ /* 0x000322000c1e1900 */
[----:B------:R-:W-:-:S03]  /*1de0*/  IMAD.WIDE.U32 R24, R7, 0x4, R4 ;  /* 0x0000000407187825 */ /* 0x000fc600078e0004 */
[----:B------:R1:W4:Y:S01]  /*1df0*/  LDG.E R26, desc[UR6][R14.64] ;  /* 0x000000060e1a7981 */ /* 0x000322000c1e1900 */
[----:B0-----:R-:W-:-:S03]  /*1e00*/  IADD3 R29, PT, PT, R7, 0x200, RZ ;  /* 0x00000200071d7810 */ /* 0x001fc60007ffe0ff */
[----:B------:R0:W4:Y:S01]  /*1e10*/  LDG.E R19, desc[UR6][R24.64] ;  /* 0x0000000618137981 */ /* 0x000122000c1e1900 */
[----:B-1----:R-:W-:Y:S01]  /*1e20*/  IADD3 R21, PT, PT, R7, 0x400, RZ ;  /* 0x0000040007157810 */ /* 0x002fe20007ffe0ff */
[----:B------:R-:W-:Y:S01]  /*1e30*/  IMAD.WIDE.U32 R28, R29, 0x4, R4 ;  /* 0x000000041d1c7825 */ /* 0x000fe200078e0004 */
[----:B------:R-:W-:-:S05]  /*1e40*/  IADD3 R15, PT, PT, R7, 0x800, RZ ;  /* 0x00000800070f7810 */ /* 0x000fca0007ffe0ff */
[----:B------:R-:W4:Y:S01]  /*1e50*/  LDG.E R28, desc[UR6][R28.64] ;  /* 0x000000061c1c7981 */ /* 0x000f22000c1e1900 */
[----:B0-----:R-:W-:Y:S01]  /*1e60*/  IADD3 R25, PT, PT, R7, 0xa00, RZ ;  /* 0x00000a0007197810 */ /* 0x001fe20007ffe0ff */
[----:B--2---:R-:W-:Y:S01]  /*1e70*/  FFMA R14, R22, R22, R23 ;  /* 0x00000016160e7223 */ /* 0x004fe20000000017 */
[----:B------:R-:W-:Y:S01]  /*1e80*/  IMAD.WIDE.U32 R22, R21, 0x4, R4 ;  /* 0x0000000415167825 */ /* 0x000fe200078e0004 */
[----:B------:R-:W-:-:S03]  /*1e90*/  IADD3 R21, PT, PT, R7, 0x600, RZ ;  /* 0x0000060007157810 */ /* 0x000fc60007ffe0ff */
[----:B---3--:R-:W-:Y:S02]  /*1ea0*/  FFMA R17, R17, R17, R14 ;  /* 0x0000001111117223 */ /* 0x008fe4000000000e */
[--C-:B------:R-:W-:Y:S01]  /*1eb0*/  IMAD.WIDE.U32 R20, R21, 0x4, R4.reuse ;  /* 0x0000000415147825 */ /* 0x100fe200078e0004 */
[----:B------:R-:W2:Y:S03]  /*1ec0*/  LDG.E R29, desc[UR6][R22.64] ;  /* 0x00000006161d7981 */ /* 0x000ea6000c1e1900 */
[----:B------:R-:W-:Y:S02]  /*1ed0*/  IMAD.WIDE.U32 R14, R15, 0x4, R4 ;  /* 0x000000040f0e7825 */ /* 0x000fe400078e0004 */
[----:B------:R5:W3:Y:S04]  /*1ee0*/  LDG.E R20, desc[UR6][R20.64] ;  /* 0x0000000614147981 */ /* 0x000ae8000c1e1900 */
[----:B------:R-:W3:Y:S01]  /*1ef0*/  LDG.E R14, desc[UR6][R14.64] ;  /* 0x000000060e0e7981 */ /* 0x000ee2000c1e1900 */
[----:B-----5:R-:W-:Y:S01]  /*1f00*/  FFMA R21, R16, R16, R17 ;  /* 0x0000001010157223 */ /* 0x020fe20000000011 */
[----:B------:R-:W-:Y:S01]  /*1f10*/  IMAD.WIDE.U32 R16, R25, 0x4, R4 ;  /* 0x0000000419107825 */ /* 0x000fe200078e0004 */
[----:B------:R-:W-:-:S05]  /*1f20*/  IADD3 R25, PT, PT, R7, 0xc00, RZ ;  /* 0x00000c0007197810 */ /* 0x000fca0007ffe0ff */
[--C-:B------:R-:W-:Y:S01]  /*1f30*/  IMAD.WIDE.U32 R22, R25, 0x4, R4.reuse ;  /* 0x0000000419167825 */ /* 0x100fe200078e0004 */
[----:B------:R-:W-:Y:S01]  /*1f40*/  IADD3 R25, PT, PT, R7, 0xe00, RZ ;  /* 0x00000e0007197810 */ /* 0x000fe20007ffe0ff */
[----:B------:R-:W5:Y:S04]  /*1f50*/  LDG.E R16, desc[UR6][R16.64] ;  /* 0x0000000610107981 */ /* 0x000f68000c1e1900 */
[----:B------:R-:W-:Y:S01]  /*1f60*/  IMAD.WIDE.U32 R24, R25, 0x4, R4 ;  /* 0x0000000419187825 */ /* 0x000fe200078e0004 */
[----:B------:R-:W5:Y:S05]  /*1f70*/  LDG.E R22, desc[UR6][R22.64] ;  /* 0x0000000616167981 */ /* 0x000f6a000c1e1900 */
[----:B------:R-:W5:Y:S01]  /*1f80*/  LDG.E R24, desc[UR6][R24.64] ;  /* 0x0000000618187981 */ /* 0x000f62000c1e1900 */
[----:B------:R-:W-:-:S04]  /*1f90*/  FFMA R12, R12, R12, R21 ;  /* 0x0000000c0c0c7223 */ /* 0x000fc80000000015 */
[----:B------:R-:W-:-:S04]  /*1fa0*/  FFMA R13, R13, R13, R12 ;  /* 0x0000000d0d0d7223 */ /* 0x000fc8000000000c */
[----:B------:R-:W-:-:S04]  /*1fb0*/  FFMA R18, R18, R18, R13 ;  /* 0x0000001212127223 */ /* 0x000fc8000000000d */
[----:B----4-:R-:W-:-:S04]  /*1fc0*/  FFMA R27, R27, R27, R18 ;  /* 0x0000001b1b1b7223 */ /* 0x010fc80000000012 */
[----:B------:R-:W-:-:S04]  /*1fd0*/  FFMA R26, R26, R26, R27 ;  /* 0x0000001a1a1a7223 */ /* 0x000fc8000000001b */
[----:B------:R-:W-:-:S04]  /*1fe0*/  FFMA R19, R19, R19, R26 ;  /* 0x0000001313137223 */ /* 0x000fc8000000001a */
[----:B------:R-:W-:Y:S01]  /*1ff0*/  FFMA R28, R28, R28, R19 ;  /* 0x0000001c1c1c7223 */ /* 0x000fe20000000013 */
[----:B------:R-:W-:-:S04]  /*2000*/  IADD3 R0, PT, PT, R0, 0x10, RZ ;  /* 0x0000001000007810 */ /* 0x000fc80007ffe0ff */
[----:B------:R-:W-:Y:S02]  /*2010*/  ISETP.NE.AND P0, PT, R0, RZ, PT ;  /* 0x000000ff0000720c */ /* 0x000fe40003f05270 */
[----:B------:R-:W-:Y:S02]  /*2020*/  IADD3 R11, PT, PT, R11, 0x2000, RZ ;  /* 0x000020000b0b7810 */ /* 0x000fe40007ffe0ff */
[----:B------:R-:W-:Y:S01]  /*2030*/  IADD3 R7, PT, PT, R7, 0x2000, RZ ;  /* 0x0000200007077810 */ /* 0x000fe20007ffe0ff */
[----:B--2---:R-:W-:-:S04]  /*2040*/  FFMA R29, R29, R29, R28 ;  /* 0x0000001d1d1d7223 */ /* 0x004fc8000000001c */
[----:B---3--:R-:W-:-:S04]  /*2050*/  FFMA R29, R20, R20, R29 ;  /* 0x00000014141d7223 */ /* 0x008fc8000000001d */
[----:B------:R-:W-:-:S04]  /*2060*/  FFMA R29, R14, R14, R29 ;  /* 0x0000000e0e1d7223 */ /* 0x000fc8000000001d */
[----:B-----5:R-:W-:-:S04]  /*2070*/  FFMA R29, R16, R16, R29 ;  /* 0x00000010101d7223 */ /* 0x020fc8000000001d */
[----:B------:R-:W-:-:S04]  /*2080*/  FFMA R29, R22, R22, R29 ;  /* 0x00000016161d7223 */ /* 0x000fc8000000001d */
[----:B------:R-:W-:Y:S01]  /*2090*/  FFMA R23, R24, R24, R29 ;  /* 0x0000001818177223 */ /* 0x000fe2000000001d */
[----:B------:R-:W-:Y:S06]  /*20a0*/  @P0 BRA `(.L_x_197) ;  /* 0xfffffff800f00947 */ /* 0x000fec000383ffff */
[----:B------:R-:W-:Y:S05]  /*20b0*/  BSYNC.RECONVERGENT B3 ;  /* 0x0000000000037941 */ /* 0x000fea0003800200 */
.L_x_196:
[----:B------:R-:W-:-:S07]  /*20c0*/  IADD3 R0, PT, PT, R11, -0x1000, RZ ;  /* 0xfffff0000b007810 */ /* 0x000fce0007ffe0ff */
.L_x_195:
[----:B------:R-:W-:Y:S05]  /*20d0*/  BSYNC.RECONVERGENT B2 ;  /* 0x0000000000027941 */ /* 0x000fea0003800200 */
.L_x_194:
[----:B------:R-:W-:-:S13]  /*20e0*/  ISETP.NE.AND P0, PT, R10, RZ, PT ;  /* 0x000000ff0a00720c */ /* 0x000fda0003f05270 */
[----:B------:R-:W-:Y:S05]  /*20f0*/  @!P0 BRA `(.L_x_193) ;  /* 0x00000004002c8947 */ /* 0x000fea0003800000 */
[----:B------:R-:W-:Y:S01]  /*2100*/  ISETP.GE.U32.AND P0, PT, R10, 0x8, PT ;  /* 0x000000080a00780c */ /* 0x000fe20003f06070 */
[----:B------:R-:W-:Y:S01]  /*2110*/  BSSY.RECONVERGENT B2, `(.L_x_198) ;  /* 0x0000025000027945 */ /* 0x000fe20003800200 */
[----:B------:R-:W-:-:S04]  /*2120*/  LOP3.LUT R25, R8, 0x7, RZ, 0xc0, !PT ;  /* 0x0000000708197812 */ /* 0x000fc800078ec0ff */
[----:B------:R-:W-:-:S07]  /*2130*/  ISETP.NE.AND P1, PT, R25, RZ, PT ;  /* 0x000000ff1900720c */ /* 0x000fce0003f25270 */
[----:B------:R-:W-:Y:S06]  /*2140*/  @!P0 BRA `(.L_x_199) ;  /* 0x0000000000848947 */ /* 0x000fec0003800000 */
[----:B------:R-:W-:-:S04]  /*2150*/  IADD3 R7, PT, PT, R0, R9, RZ ;  /* 0x0000000900077210 */ /* 0x000fc80007ffe0ff */
[C---:B------:R-:W-:Y:S01]  /*2160*/  IADD3 R19, PT, PT, R7.reuse, 0x200, RZ ;  /* 0x0000020007137810 */ /* 0x040fe20007ffe0ff */
[C---:B------:R-:W-:Y:S01]  /*2170*/  IMAD.WIDE.U32 R14, R7.reuse, 0x4, R4 ;  /* 0x00000004070e7825 */ /* 0x040fe200078e0004 */
[----:B------:R-:W-:-:S03]  /*2180*/  IADD3 R17, PT, PT, R7, 0x400, RZ ;  /* 0x0000040007117810 */ /* 0x000fc60007ffe0ff */
[--C-:B------:R-:W-:Y:S01]  /*2190*/  IMAD.WIDE.U32 R18, R19, 0x4, R4.reuse ;  /* 0x0000000413127825 */ /* 0x100fe200078e0004 */
[----:B------:R0:W2:Y:S01]  /*21a0*/  LDG.E R22, desc[UR6][R14.64] ;  /* 0x000000060e167981 */ /* 0x0000a2000c1e1900 */
[----:B------:R-:W-:Y:S02]  /*21b0*/  IADD3 R11, PT, PT, R7, 0x600, RZ ;  /* 0x00000600070b7810 */ /* 0x000fe40007ffe0ff */
[--C-:B------:R-:W-:Y:S01]  /*21c0*/  IMAD.WIDE.U32 R16, R17, 0x4, R4.reuse ;  /* 0x0000000411107825 */ /* 0x100fe200078e0004 */
[----:B------:R1:W3:Y:S01]  /*21d0*/  LDG.E R24, desc[UR6][R18.64] ;  /* 0x0000000612187981 */ /* 0x0002e2000c1e1900 */
[----:B------:R-:W-:Y:S02]  /*21e0*/  IADD3 R13, PT, PT, R7, 0x800, RZ ;  /* 0x00000800070d7810 */ /* 0x000fe40007ffe0ff */
        /* <DEDUP_REMOVED lines=23> */
.L_x_199:
[----:B------:R-:W-:Y:S05]  /*2360*/  BSYNC.RECONVERGENT B2 ;  /* 0x0000000000027941 */ /* 0x000fea0003800200 */
.L_x_198:
[----:B------:R-:W-:Y:S05]  /*2370*/  @!P1 BRA `(.L_x_193) ;  /* 0x00000000008c9947 */ /* 0x000fea0003800000 */
[----:B------:R-:W-:Y:S01]  /*2380*/  ISETP.GE.U32.AND P0, PT, R25, 0x4, PT ;  /* 0x000000041900780c */ /* 0x000fe20003f06070 */
[----:B------:R-:W-:Y:S01]  /*2390*/  BSSY.RECONVERGENT B2, `(.L_x_200) ;  /* 0x0000014000027945 */ /* 0x000fe20003800200 */
[----:B------:R-:W-:-:S11]  /*23a0*/  LOP3.LUT P1, RZ, R8, 0x3, RZ, 0xc0, !PT ;  /* 0x0000000308ff7812 */ /* 0x000fd6000782c0ff */
[----:B------:R-:W-:Y:S05]  /*23b0*/  @!P0 BRA `(.L_x_201) ;  /* 0x0000000000448947 */ /* 0x000fea0003800000 */
[----:B------:R-:W-:-:S04]  /*23c0*/  IADD3 R7, PT, PT, R0, R9, RZ ;  /* 0x0000000900077210 */ /* 0x000fc80007ffe0ff */
[C---:B------:R-:W-:Y:S01]  /*23d0*/  IADD3 R11, PT, PT, R7.reuse, 0x200, RZ ;  /* 0x00000200070b7810 */ /* 0x040fe20007ffe0ff */
[C---:B------:R-:W-:Y:S01]  /*23e0*/  IMAD.WIDE.U32 R8, R7.reuse, 0x4, R4 ;  /* 0x0000000407087825 */ /* 0x040fe200078e0004 */
[----:B------:R-:W-:-:S03]  /*23f0*/  IADD3 R13, PT, PT, R7, 0x400, RZ ;  /* 0x00000400070d7810 */ /* 0x000fc60007ffe0ff */
[--C-:B------:R-:W-:Y:S01]  /*2400*/  IMAD.WIDE.U32 R10, R11, 0x4, R4.reuse ;  /* 0x000000040b0a7825 */ /* 0x100fe200078e0004 */
[----:B------:R-:W-:Y:S01]  /*2410*/  IADD3 R15, PT, PT, R7, 0x600, RZ ;  /* 0x00000600070f7810 */ /* 0x000fe20007ffe0ff */
        /* <DEDUP_REMOVED lines=11> */
.L_x_201:
[----:B------:R-:W-:Y:S05]  /*24d0*/  BSYNC.RECONVERGENT B2 ;  /* 0x0000000000027941 */ /* 0x000fea0003800200 */
.L_x_200:
[----:B------:R-:W-:Y:S05]  /*24e0*/  @!P1 BRA `(.L_x_193) ;  /* 0x0000000000309947 */ /* 0x000fea0003800000 */
[----:B------:R-:W-:Y:S02]  /*24f0*/  LOP3.LUT R6, R6, 0xffff, RZ, 0xc0, !PT ;  /* 0x0000ffff06067812 */ /* 0x000fe400078ec0ff */
[----:B------:R-:W-:Y:S02]  /*2500*/  IADD3 R9, PT, PT, R0, R2, RZ ;  /* 0x0000000200097210 */ /* 0x000fe40007ffe0ff */
[----:B------:R-:W-:-:S04]  /*2510*/  LEA.HI R6, R6, 0x1, RZ, 0x17 ;  /* 0x0000000106067811 */ /* 0x000fc800078fb8ff */
[----:B------:R-:W-:-:S04]  /*2520*/  LOP3.LUT R6, R6, 0x3, RZ, 0xc0, !PT ;  /* 0x0000000306067812 */ /* 0x000fc800078ec0ff */
[----:B------:R-:W-:-:S07]  /*2530*/  IADD3 R0, PT, PT, -R6, RZ, RZ ;  /* 0x000000ff06007210 */ /* 0x000fce0007ffe1ff */
.L_x_202:
[----:B------:R-:W-:-:S06]  /*2540*/  IMAD.WIDE.U32 R6, R9, 0x4, R4 ;  /* 0x0000000409067825 */ /* 0x000fcc00078e0004 */
[----:B------:R-:W2:Y:S01]  /*2550*/  LDG.E R6, desc[UR6][R6.64] ;  /* 0x0000000606067981 */ /* 0x000ea2000c1e1900 */
[----:B------:R-:W-:Y:S02]  /*2560*/  IADD3 R0, PT, PT, R0, 0x1, RZ ;  /* 0x0000000100007810 */ /* 0x000fe40007ffe0ff */
[----:B------:R-:W-:Y:S02]  /*2570*/  IADD3 R9, PT, PT, R9, 0x200, RZ ;  /* 0x0000020009097810 */ /* 0x000fe40007ffe0ff */
[----:B------:R-:W-:Y:S01]  /*2580*/  ISETP.NE.AND P0, PT, R0, RZ, PT ;  /* 0x000000ff0000720c */ /* 0x000fe20003f05270 */
[----:B--2---:R-:W-:-:S12]  /*2590*/  FFMA R23, R6, R6, R23 ;  /* 0x0000000606177223 */ /* 0x004fd80000000017 */
[----:B------:R-:W-:Y:S05]  /*25a0*/  @P0 BRA `(.L_x_202) ;  /* 0xfffffffc00e40947 */ /* 0x000fea000383ffff */
.L_x_193:
[----:B------:R-:W-:Y:S05]  /*25b0*/  BSYNC.RECONVERGENT B1 ;  /* 0x0000000000017941 */ /* 0x000fea0003800200 */
.L_x_190:
        /* <DEDUP_REMOVED lines=33> */
[----:B------:R-:W1:Y:S04]  /*27d0*/  LDS.128 R8, [UR4+0x20] ;  /* 0x00002004ff087984 */ /* 0x000e680008000c00 */
[----:B--2---:R-:W2:Y:S04]  /*27e0*/  LDS.128 R4, [UR4+0x30] ;  /* 0x00003004ff047984 */ /* 0x004ea80008000c00 */
        /* <DEDUP_REMOVED lines=16> */
.L_x_189:
[----:B------:R-:W-:Y:S05]  /*28f0*/  BSYNC.RECONVERGENT B0 ;  /* 0x0000000000007941 */ /* 0x000fea0003800200 */
.L_x_173:
[----:B------:R-:W-:Y:S05]  /*2900*/  @P0 EXIT ;  /* 0x000000000000094d */ /* 0x000fea0003800000 */
[----:B012---:R-:W0:Y:S02]  /*2910*/  LDC.64 R4, c[0x0][0x388] ;  /* 0x0000e200ff047b82 */ /* 0x007e240000000a00 */
[----:B0-----:R-:W-:-:S05]  /*2920*/  IMAD.WIDE.U32 R2, R3, 0x4, R4 ;  /* 0x0000000403027825 */ /* 0x001fca00078e0004 */
[----:B------:R-:W-:Y:S01]  /*2930*/  STG.E desc[UR6][R2.64], R20 ;  /* 0x0000001402007986 */ /* 0x000fe2000c101906 */
[----:B------:R-:W-:Y:S05]  /*2940*/  EXIT ;  /* 0x000000000000794d */ /* 0x000fea0003800000 */
.L_x_203:
        /* <DEDUP_REMOVED lines=11> */
.L_x_240:


//--------------------- .text._ZN3cub18CUB_300001_SM_10006detail6reduce28DeviceReduceSingleTileKernelINS2_10policy_hubIfjN4cuda3std3__44plusIfEEE10Policy1000EN6thrust24THRUST_300001_SM_1000_NS6detail15normal_iteratorINSD_10device_ptrIfEEEEPfjS9_ff6squareEEvT0_T1_T2_T3_T4_T6_ --------------------------
	.section	.text._ZN3cub18CUB_300001_SM_10006detail6reduce28DeviceReduceSingleTileKernelINS2_10policy_hubIfjN4cuda3std3__44plusIfEEE10Policy1000EN6thrust24THRUST_300001_SM_1000_NS6detail15normal_iteratorINSD_10device_ptrIfEEEEPfjS9_ff6squareEEvT0_T1_T2_T3_T4_T6_,"ax",@progbits
	.align	128
        .global         _ZN3cub18CUB_300001_SM_10006detail6reduce28DeviceReduceSingleTileKernelINS2_10policy_hubIfjN4cuda3std3__44plusIfEEE10Policy1000EN6thrust24THRUST_300001_SM_1000_NS6detail15normal_iteratorINSD_10device_ptrIfEEEEPfjS9_ff6squareEEvT0_T1_T2_T3_T4_T6_
        .type           _ZN3cub18CUB_300001_SM_10006detail6reduce28DeviceReduceSingleTileKernelINS2_10policy_hubIfjN4cuda3std3__44plusIfEEE10Policy1000EN6thrust24THRUST_300001_SM_1000_NS6detail15normal_iteratorINSD_10device_ptrIfEEEEPfjS9_ff6squareEEvT0_T1_T2_T3_T4_T6_,@function
        .size           _ZN3cub18CUB_300001_SM_10006detail6reduce28DeviceReduceSingleTileKernelINS2_10policy_hubIfjN4cuda3std3__44plusIfEEE10Policy1000EN6thrust24THRUST_300001_SM_1000_NS6detail15normal_iteratorINSD_10device_ptrIfEEEEPfjS9_ff6squareEEvT0_T1_T2_T3_T4_T6_,(.L_x_241 - _ZN3cub18CUB_300001_SM_10006detail6reduce28DeviceReduceSingleTileKernelINS2_10policy_hubIfjN4cuda3std3__44plusIfEEE10Policy1000EN6thrust24THRUST_300001_SM_1000_NS6detail15normal_iteratorINSD_10device_ptrIfEEEEPfjS9_ff6squareEEvT0_T1_T2_T3_T4_T6_)
        .other          _ZN3cub18CUB_300001_SM_10006detail6reduce28DeviceReduceSingleTileKernelINS2_10policy_hubIfjN4cuda3std3__44plusIfEEE10Policy1000EN6thrust24THRUST_300001_SM_1000_NS6detail15normal_iteratorINSD_10device_ptrIfEEEEPfjS9_ff6squareEEvT0_T1_T2_T3_T4_T6_,@"STO_CUDA_ENTRY STV_DEFAULT"
_ZN3cub18CUB_300001_SM_10006detail6reduce28DeviceReduceSingleTileKernelINS2_10policy_hubIfjN4cuda3std3__44plusIfEEE10Policy1000EN6thrust24THRUST_300001_SM_1000_NS6detail15normal_iteratorINSD_10device_ptrIfEEEEPfjS9_ff6squareEEvT0_T1_T2_T3_T4_T6_:
.text._ZN3cub18CUB_300001_SM_10006detail6reduce28DeviceReduceSingleTileKernelINS2_10policy_hubIfjN4cuda3std3__44plusIfEEE10Policy1000EN6thrust24THRUST_300001_SM_1000_NS6detail15normal_iteratorINSD_10device_ptrIfEEEEPfjS9_ff6squareEEvT0_T1_T2_T3_T4_T6_:
        /* <DEDUP_REMOVED lines=13> */
.L_x_204:
[----:B------:R-:W-:Y:S01]  /*00d0*/  ISETP.GT.U32.AND P0, PT, R4, 0x1fff, PT ;  /* 0x00001fff0400780c */ /* 0x000fe20003f04070 */
[----:B------:R-:W-:-:S12]  /*00e0*/  BSSY.RECONVERGENT B0, `(.L_x_205) ;  /* 0x000023c000007945 */ /* 0x000fd80003800200 */
[----:B------:R-:W-:Y:S05]  /*00f0*/  @P0 BRA `(.L_x_206) ;  /* 0x0000001000040947 */ /* 0x000fea0003800000 */
[----:B------:R-:W0:Y:S01]  /*0100*/  S2R R5, SR_TID.X ;  /* 0x0000000000057919 */ /* 0x000e220000002100 */
[----:B------:R-:W-:Y:S01]  /*0110*/  BSSY.RECONVERGENT B1, `(.L_x_207) ;  /* 0x000000a000017945 */ /* 0x000fe20003800200 */
[----:B------:R-:W-:Y:S01]  /*0120*/  HFMA2 R0, -RZ, RZ, 0, 0 ;  /* 0x00000000ff007431 */ /* 0x000fe200000001ff */
        /* <DEDUP_REMOVED lines=8> */
.L_x_208:
[----:B------:R-:W-:Y:S05]  /*01b0*/  BSYNC.RECONVERGENT B1 ;  /* 0x0000000000017941 */ /* 0x000fea0003800200 */
.L_x_207:
[----:B------:R-:W-:Y:S01]  /*01c0*/  ISETP.GE.U32.AND P0, PT, R7, R4, PT ;  /* 0x000000040700720c */ /* 0x000fe20003f06070 */
[----:B------:R-:W-:-:S12]  /*01d0*/  BSSY.RECONVERGENT B1, `(.L_x_209) ;  /* 0x0000070000017945 */ /* 0x000fd80003800200 */
[----:B------:R-:W-:Y:S05]  /*01e0*/  @P0 BRA `(.L_x_210) ;  /* 0x0000000400b80947 */ /* 0x000fea0003800000 */
[----:B------:R-:W-:Y:S01]  /*01f0*/  LOP3.LUT R3, RZ, R7, RZ, 0x33, !PT ;  /* 0x00000007ff037212 */ /* 0x000fe200078e33ff */
[----:B------:R-:W-:Y:S03]  /*0200*/  BSSY.RECONVERGENT B2, `(.L_x_211) ;  /* 0x0000033000027945 */ /* 0x000fe60003800200 */
[----:B------:R-:W-:-:S04]  /*0210*/  IADD3 R3, PT, PT, R3, R4, RZ ;  /* 0x0000000403037210 */ /* 0x000fc80007ffe0ff */
        /* <DEDUP_REMOVED lines=11> */
.L_x_213:
        /* <DEDUP_REMOVED lines=38> */
.L_x_212:
[----:B------:R-:W-:Y:S05]  /*0530*/  BSYNC.RECONVERGENT B2 ;  /* 0x0000000000027941 */ /* 0x000fea0003800200 */
.L_x_211:
[----:B------:R-:W-:Y:S05]  /*0540*/  @!P1 BRA `(.L_x_210) ;  /* 0x0000000000e09947 */ /* 0x000fea0003800000 */
[----:B------:R-:W-:Y:S01]  /*0550*/  ISETP.GE.U32.AND P0, PT, R20, 0x8, PT ;  /* 0x000000081400780c */ /* 0x000fe20003f06070 */
[----:B------:R-:W-:Y:S01]  /*0560*/  BSSY.RECONVERGENT B2, `(.L_x_214) ;  /* 0x0000017000027945 */ /* 0x000fe20003800200 */
[----:B------:R-:W-:-:S04]  /*0570*/  LOP3.LUT R8, R6, 0x7, RZ, 0xc0, !PT ;  /* 0x0000000706087812 */ /* 0x000fc800078ec0ff */
[----:B------:R-:W-:-:S07]  /*0580*/  ISETP.NE.AND P1, PT, R8, RZ, PT ;  /* 0x000000ff0800720c */ /* 0x000fce0003f25270 */
[----:B------:R-:W-:Y:S06]  /*0590*/  @!P0 BRA `(.L_x_215) ;  /* 0x00000000004c8947 */ /* 0x000fec0003800000 */
        /* <DEDUP_REMOVED lines=19> */
.L_x_215:
[----:B------:R-:W-:Y:S05]  /*06d0*/  BSYNC.RECONVERGENT B2 ;  /* 0x0000000000027941 */ /* 0x000fea0003800200 */
.L_x_214:
        /* <DEDUP_REMOVED lines=17> */
.L_x_217:
[----:B------:R-:W-:Y:S05]  /*07f0*/  BSYNC.RECONVERGENT B2 ;  /* 0x0000000000027941 */ /* 0x000fea0003800200 */
.L_x_216:
[----:B------:R-:W-:Y:S05]  /*0800*/  @!P1 BRA `(.L_x_210) ;  /* 0x0000000000309947 */ /* 0x000fea0003800000 */
[----:B------:R-:W0:Y:S01]  /*0810*/  LDC.64 R2, c[0x0][0x380] ;  /* 0x0000e000ff027b82 */ /* 0x000e220000000a00 */
[----:B------:R-:W-:Y:S01]  /*0820*/  IADD3 R6, PT, PT, -R6, RZ, RZ ;  /* 0x000000ff06067210 */ /* 0x000fe20007ffe1ff */
[----:B0-----:R-:W-:-:S05]  /*0830*/  IMAD.WIDE.U32 R2, R7, 0x4, R2 ;  /* 0x0000000407027825 */ /* 0x001fca00078e0002 */
[----:B------:R-:W-:-:S07]  /*0840*/  MOV R7, R3 ;  /* 0x0000000300077202 */ /* 0x000fce0000000f00 */
.L_x_218:
[----:B------:R-:W-:-:S06]  /*0850*/  MOV R3, R7 ;  /* 0x0000000700037202 */ /* 0x000fcc0000000f00 */
[----:B------:R0:W2:Y:S01]  /*0860*/  LDG.E R3, desc[UR6][R2.64] ;  /* 0x0000000602037981 */ /* 0x0000a2000c1e1900 */
[----:B------:R-:W-:-:S04]  /*0870*/  IADD3 R6, PT, PT, R6, 0x1, RZ ;  /* 0x0000000106067810 */ /* 0x000fc80007ffe0ff */
[----:B------:R-:W-:Y:S02]  /*0880*/  ISETP.NE.AND P0, PT, R6, RZ, PT ;  /* 0x000000ff0600720c */ /* 0x000fe40003f05270 */
[----:B0-----:R-:W-:-:S04]  /*0890*/  IADD3 R2, P1, PT, R2, 0x800, RZ ;  /* 0x0000080002027810 */ /* 0x001fc80007f3e0ff */
[----:B------:R-:W-:Y:S01]  /*08a0*/  IADD3.X R7, PT, PT, RZ, R7, RZ, P1, !PT ;  /* 0x00000007ff077210 */ /* 0x000fe20000ffe4ff */
[----:B--2---:R-:W-:-:S06]  /*08b0*/  FFMA R0, R3, R3, R0 ;  /* 0x0000000303007223 */ /* 0x004fcc0000000000 */
[----:B------:R-:W-:Y:S05]  /*08c0*/  @P0 BRA `(.L_x_218) ;  /* 0xfffffffc00e00947 */ /* 0x000fea000383ffff */
.L_x_210:
[----:B------:R-:W-:Y:S05]  /*08d0*/  BSYNC.RECONVERGENT B1 ;  /* 0x0000000000017941 */ /* 0x000fea0003800200 */
.L_x_209:
[----:B------:R-:W-:Y:S02]  /*08e0*/  ISETP.GE.U32.AND P0, PT, R4, 0x200, PT ;  /* 0x000002000400780c */ /* 0x000fe40003f06070 */
[----:B------:R-:W-:-:S11]  /*08f0*/  MOV R9, R0 ;  /* 0x0000000000097202 */ /* 0x000fd60000000f00 */
        /* <DEDUP_REMOVED lines=35> */
[----:B------:R-:W3:Y:S04]  /*0b30*/  LDS.128 R8, [UR4+0x30] ;  /* 0x00003004ff087984 */ /* 0x000ee80008000c00 */
[----:B------:R-:W4:Y:S01]  /*0b40*/  LDS.128 R16, [UR4+0x40] ;  /* 0x00004004ff107984 */ /* 0x000f220008000c00 */
[----:B0-----:R-:W-:-:S04]  /*0b50*/  FADD R5, R0, R5 ;  /* 0x0000000500057221 */ /* 0x001fc80000000000 */
        /* <DEDUP_REMOVED lines=9> */
[----:B------:R-:W-:-:S04]  /*0bf0*/  FADD R11, R10, R11 ;  /* 0x0000000b0a0b7221 */ /* 0x000fc80000000000 */
[----:B----4-:R-:W-:-:S04]  /*0c00*/  FADD R16, R11, R16 ;  /* 0x000000100b107221 */ /* 0x010fc80000000000 */
[----:B------:R-:W-:-:S04]  /*0c10*/  FADD R17, R16, R17 ;  /* 0x0000001110117221 */ /* 0x000fc80000000000 */
[----:B------:R-:W-:-:S04]  /*0c20*/  FADD R18, R17, R18 ;  /* 0x0000001211127221 */ /* 0x000fc80000000000 */
[----:B------:R-:W-:Y:S01]  /*0c30*/  FADD R0, R18, R19 ;  /* 0x0000001312007221 */ /* 0x000fe20000000000 */
[----:B------:R-:W-:Y:S06]  /*0c40*/  BRA `(.L_x_220) ;  /* 0x0000001800147947 */ /* 0x000fec0003800000 */
.L_x_219:
[----:B------:R-:W0:Y:S01]  /*0c50*/  S2R R6, SR_LANEID ;  /* 0x0000000000067919 */ /* 0x000e220000000000 */
[----:B------:R-:W-:-:S04]  /*0c60*/  LOP3.LUT R0, R5, 0x3e0, RZ, 0xc0, !PT ;  /* 0x000003e005007812 */ /* 0x000fc800078ec0ff */
[----:B------:R-:W-:Y:S02]  /*0c70*/  IADD3 R3, PT, PT, R0, 0x20, RZ ;  /* 0x0000002000037810 */ /* 0x000fe40007ffe0ff */
[----:B------:R-:W-:Y:S02]  /*0c80*/  LOP3.LUT R7, RZ, R0, RZ, 0x33, !PT ;  /* 0x00000000ff077212 */ /* 0x000fe400078e33ff */
[-C--:B------:R-:W-:Y:S02]  /*0c90*/  ISETP.GT.U32.AND P0, PT, R3, R4.reuse, PT ;  /* 0x000000040300720c */ /* 0x080fe40003f04070 */
        /* <DEDUP_REMOVED lines=40> */
[----:B------:R-:W0:Y:S04]  /*0f20*/  LDS.128 R20, [UR4+0x10] ;  /* 0x00001004ff147984 */ /* 0x000e280008000c00 */
        /* <DEDUP_REMOVED lines=30> */
.L_x_206:
[----:B------:R-:W0:Y:S01]  /*1110*/  S2R R0, SR_TID.X ;  /* 0x0000000000007919 */ /* 0x000e220000002100 */
[----:B------:R-:W1:Y:S02]  /*1120*/  LDCU.64 UR4, c[0x0][0x380] ;  /* 0x00007000ff0477ac */ /* 0x000e640008000a00 */
[----:B-1----:R-:W-:Y:S02]  /*1130*/  MOV R12, UR4 ;  /* 0x00000004000c7c02 */ /* 0x002fe40008000f00 */
[----:B------:R-:W-:-:S03]  /*1140*/  MOV R13, UR5 ;  /* 0x00000005000d7c02 */ /* 0x000fc60008000f00 */
        /* <DEDUP_REMOVED lines=17> */
[----:B------:R-:W-:Y:S01]  /*1260*/  UMOV UR4, 0x2000 ;  /* 0x0000200000047882 */ /* 0x000fe20000000000 */
[----:B--2---:R-:W-:-:S04]  /*1270*/  FMUL R21, R21, R21 ;  /* 0x0000001515157220 */ /* 0x004fc80000400000 */
[----:B---3--:R-:W-:Y:S01]  /*1280*/  FFMA R21, R20, R20, R21 ;  /* 0x0000001414157223 */ /* 0x008fe20000000015 */
[----:B------:R-:W-:Y:S01]  /*1290*/  IADD3 R20, PT, PT, R4, -0x2000, RZ ;  /* 0xffffe00004147810 */ /* 0x000fe20007ffe0ff */
[----:B----4-:R-:W-:-:S03]  /*12a0*/  FMUL R17, R17, R17 ;  /* 0x0000001111117220 */ /* 0x010fc60000400000 */
[----:B------:R-:W-:Y:S01]  /*12b0*/  ISETP.GE.U32.AND P0, PT, R20, 0x2000, PT ;  /* 0x000020001400780c */ /* 0x000fe20003f06070 */
[----:B-----5:R-:W-:Y:S01]  /*12c0*/  FMUL R19, R19, R19 ;  /* 0x0000001313137220 */ /* 0x020fe20000400000 */
[----:B------:R-:W-:Y:S01]  /*12d0*/  FMUL R22, R22, R22 ;  /* 0x0000001616167220 */ /* 0x000fe20000400000 */
        /* <DEDUP_REMOVED lines=19> */
[----:B------:R-:W0:Y:S01]  /*1410*/  LDC R4, c[0x0][0x390] ;  /* 0x0000e400ff047b82 */ /* 0x000e220000000800 */
[----:B------:R-:W-:-:S07]  /*1420*/  UMOV UR4, 0x2000 ;  /* 0x0000200000047882 */ /* 0x000fce0000000000 */
[----:B------:R-:W1:Y:S02]  /*1430*/  LDC.64 R12, c[0x0][0x380] ;  /* 0x0000e000ff0c7b82 */ /* 0x000e640000000a00 */
.L_x_223:
[----:B------:R-:W-:-:S05]  /*1440*/  IADD3 R3, PT, PT, R0, UR4, RZ ;  /* 0x0000000400037c10 */ /* 0x000fca000fffe0ff */
        /* <DEDUP_REMOVED lines=17> */
[----:B0-----:R-:W-:-:S04]  /*1560*/  IADD3 R2, PT, PT, R4, -UR4, RZ ;  /* 0x8000000404027c10 */ /* 0x001fc8000fffe0ff */
[----:B------:R-:W-:Y:S01]  /*1570*/  ISETP.GE.U32.AND P0, PT, R2, 0x2000, PT ;  /* 0x000020000200780c */ /* 0x000fe20003f06070 */
[----:B--2---:R-:W-:Y:S01]  /*1580*/  FFMA R7, R22, R22, R7 ;  /* 0x0000001616077223 */ /* 0x004fe20000000007 */
        /* <DEDUP_REMOVED lines=23> */
[----:B------:R-:W-:-:S06]  /*1700*/  UIADD3 UR4, UPT, UPT, UR4, 0x2000, URZ ;  /* 0x0000200004047890 */ /* 0x000fcc000fffe0ff */
[----:B------:R-:W-:-:S13]  /*1710*/  ISETP.LT.U32.AND P0, PT, R20, UR4, PT ;  /* 0x0000000414007c0c */ /* 0x000fda000bf01070 */
[----:B------:R-:W-:Y:S05]  /*1720*/  @!P0 BRA `(.L_x_223) ;  /* 0xfffffffc00448947 */ /* 0x000fea000383ffff */
.L_x_221:
[----:B------:R-:W-:Y:S01]  /*1730*/  IADD3 R3, PT, PT, R4, -UR4, RZ ;  /* 0x8000000404037c10 */ /* 0x000fe2000fffe0ff */
[----:B------:R-:W-:Y:S03]  /*1740*/  BSSY.RECONVERGENT B1, `(.L_x_222) ;  /* 0x00000a3000017945 */ /* 0x000fe60003800200 */
[----:B------:R-:W-:-:S04]  /*1750*/  ISETP.GE.AND P0, PT, R0, R3, PT ;  /* 0x000000030000720c */ /* 0x000fc80003f06270 */
[----:B------:R-:W-:-:S13]  /*1760*/  ISETP.LE.U32.OR P0, PT, R4, UR4, P0 ;  /* 0x0000000404007c0c */ /* 0x000fda0008703470 */
[----:B------:R-:W-:Y:S05]  /*1770*/  @P0 BRA `(.L_x_224) ;  /* 0x00000008007c0947 */ /* 0x000fea0003800000 */
[-C--:B------:R-:W-:Y:S01]  /*1780*/  LOP3.LUT R3, RZ, R0.reuse, RZ, 0x33, !PT ;  /* 0x00000000ff037212 */ /* 0x080fe200078e33ff */
[----:B------:R-:W-:Y:S01]  /*1790*/  BSSY.RECONVERGENT B2, `(.L_x_225) ;  /* 0x0000052000027945 */ /* 0x000fe20003800200 */
[----:B------:R-:W-:Y:S02]  /*17a0*/  MOV R5, R0 ;  /* 0x0000000000057202 */ /* 0x000fe40000000f00 */
[----:B------:R-:W-:-:S04]  /*17b0*/  IADD3 R3, PT, PT, R4, -UR4, R3 ;  /* 0x8000000404037c10 */ /* 0x000fc8000fffe003 */
[C---:B------:R-:W-:Y:S02]  /*17c0*/  ISETP.GE.U32.AND P0, PT, R3.reuse, 0x1e00, PT ;  /* 0x00001e000300780c */ /* 0x040fe40003f06070 */
[----:B------:R-:W-:-:S04]  /*17d0*/  LEA.HI R3, R3, 0x1, RZ, 0x17 ;  /* 0x0000000103037811 */ /* 0x000fc800078fb8ff */
[----:B------:R-:W-:-:S07]  /*17e0*/  LOP3.LUT R4, R3, 0xf, RZ, 0xc0, !PT ;  /* 0x0000000f03047812 */ /* 0x000fce00078ec0ff */
[----:B------:R-:W-:Y:S05]  /*17f0*/  @!P0 BRA `(.L_x_226) ;  /* 0x00000004002c8947 */ /* 0x000fea0003800000 */
[----:B------:R-:W-:Y:S01]  /*1800*/  LOP3.LUT R6, R3, 0xfffff0, RZ, 0xc0, !PT ;  /* 0x00fffff003067812 */ /* 0x000fe200078ec0ff */
[----:B------:R-:W-:Y:S01]  /*1810*/  BSSY.RECONVERGENT B3, `(.L_x_227) ;  /* 0x0000048000037945 */ /* 0x000fe20003800200 */
[C---:B------:R-:W-:Y:S02]  /*1820*/  LOP3.LUT R5, R0.reuse, 0x1000, RZ, 0xfc, !PT ;  /* 0x0000100000057812 */ /* 0x040fe400078efcff */
[----:B------:R-:W-:Y:S02]  /*1830*/  IADD3 R2, PT, PT, R0, UR4, RZ ;  /* 0x0000000400027c10 */ /* 0x000fe4000fffe0ff */
[----:B------:R-:W-:-:S07]  /*1840*/  IADD3 R6, PT, PT, -R6, RZ, RZ ;  /* 0x000000ff06067210 */ /* 0x000fce0007ffe1ff */
.L_x_228:
[C---:B------:R-:W-:Y:S01]  /*1850*/  IADD3 R19, PT, PT, R2.reuse, 0x200, RZ ;  /* 0x0000020002137810 */ /* 0x040fe20007ffe0ff */
[C---:B------:R-:W-:Y:S01]  /*1860*/  IMAD.WIDE.U32 R14, R2.reuse, 0x4, R12 ;  /* 0x00000004020e7825 */ /* 0x040fe200078e000c */
[----:B------:R-:W-:-:S03]  /*1870*/  IADD3 R11, PT, PT, R2, 0x400, RZ ;  /* 0x00000400020b7810 */ /* 0x000fc60007ffe0ff */
[--C-:B------:R-:W-:Y:S01]  /*1880*/  IMAD.WIDE.U32 R18, R19, 0x4, R12.reuse ;  /* 0x0000000413127825 */ /* 0x100fe200078e000c */
[----:B------:R0:W2:Y:S01]  /*1890*/  LDG.E R8, desc[UR6][R14.64] ;  /* 0x000000060e087981 */ /* 0x0000a2000c1e1900 */
[C---:B------:R-:W-:Y:S02]  /*18a0*/  IADD3 R21, PT, PT, R2.reuse, 0x600, RZ ;  /* 0x0000060002157810 */ /* 0x040fe40007ffe0ff */
[--C-:B------:R-:W-:Y:S01]  /*18b0*/  IMAD.WIDE.U32 R10, R11, 0x4, R12.reuse ;  /* 0x000000040b0a7825 */ /* 0x100fe200078e000c */
[----:B------:R1:W3:Y:S01]  /*18c0*/  LDG.E R9, desc[UR6][R18.64] ;  /* 0x0000000612097981 */ /* 0x0002e2000c1e1900 */
[C---:B------:R-:W-:Y:S02]  /*18d0*/  IADD3 R17, PT, PT, R2.reuse, 0x800, RZ ;  /* 0x0000080002117810 */ /* 0x040fe40007ffe0ff */
[--C-:B------:R-:W-:Y:S02]  /*18e0*/  IMAD.WIDE.U32 R20, R21, 0x4, R12.reuse ;  /* 0x0000000415147825 */ /* 0x100fe400078e000c */
[----:B------:R4:W5:Y:S01]  /*18f0*/  LDG.E R10, desc[UR6][R10.64] ;  /* 0x000000060a0a7981 */ /* 0x000962000c1e1900 */
[----:B------:R-:W-:Y:S01]  /*1900*/  IADD3 R29, PT, PT, R2, 0xa00, RZ ;  /* 0x00000a00021d7810 */ /* 0x000fe20007ffe0ff */
[----:B------:R-:W-:-:S02]  /*1910*/  IMAD.WIDE.U32 R16, R17, 0x4, R12 ;  /* 0x0000000411107825 */ /* 0x000fc400078e000c */
[----:B------:R4:W5:Y:S01]  /*1920*/  LDG.E R27, desc[UR6][R20.64] ;  /* 0x00000006141b7981 */ /* 0x000962000c1e1900 */
[C---:B------:R-:W-:Y:S01]  /*1930*/  IADD3 R23, PT, PT, R2.reuse, 0xc00, RZ ;  /* 0x00000c0002177810 */ /* 0x040fe20007ffe0ff */
[--C-:B------:R-:W-:Y:S02]  /*1940*/  IMAD.WIDE.U32 R28, R29, 0x4, R12.reuse ;  /* 0x000000041d1c7825 */ /* 0x100fe400078e000c */
[----:B------:R-:W5:Y:S01]  /*1950*/  LDG.E R26, desc[UR6][R16.64] ;  /* 0x00000006101a7981 */ /* 0x000f62000c1e1900 */
[C---:B------:R-:W-:Y:S01]  /*1960*/  IADD3 R22, PT, PT, R2.reuse, 0xe00, RZ ;  /* 0x00000e0002167810 */ /* 0x040fe20007ffe0ff */
[--C-:B0-----:R-:W-:Y:S02]  /*1970*/  IMAD.WIDE.U32 R14, R23, 0x4, R12.reuse ;  /* 0x00000004170e7825 */ /* 0x101fe400078e000c */
[----:B------:R0:W5:Y:S01]  /*1980*/  LDG.E R25, desc[UR6][R28.64] ;  /* 0x000000061c197981 */ /* 0x000162000c1e1900 */
[----:B------:R-:W-:Y:S01]  /*1990*/  IADD3 R23, PT, PT, R2, 0x1000, RZ ;  /* 0x0000100002177810 */ /* 0x000fe20007ffe0ff */
[----:B-1----:R-:W-:-:S02]  /*19a0*/  IMAD.WIDE.U32 R18, R22, 0x4, R12 ;  /* 0x0000000416127825 */ /* 0x002fc400078e000c */
[----:B------:R1:W5:Y:S01]  /*19b0*/  LDG.E R24, desc[UR6][R14.64] ;  /* 0x000000060e187981 */ /* 0x000362000c1e1900 */
[C---:B----4-:R-:W-:Y:S01]  /*19c0*/  IADD3 R11, PT, PT, R2.reuse, 0x1200, RZ ;  /* 0x00001200020b7810 */ /* 0x050fe20007ffe0ff */
[--C-:B------:R-:W-:Y:S02]  /*19d0*/  IMAD.WIDE.U32 R20, R23, 0x4, R12.reuse ;  /* 0x0000000417147825 */ /* 0x100fe400078e000c */
[----:B------:R4:W5:Y:S01]  /*19e0*/  LDG.E R23, desc[UR6][R18.64] ;  /* 0x0000000612177981 */ /* 0x000962000c1e1900 */
[C---:B0-----:R-:W-:Y:S01]  /*19f0*/  IADD3 R29, PT, PT, R2.reuse, 0x1400, RZ ;  /* 0x00001400021d7810 */ /* 0x041fe20007ffe0ff */
[--C-:B------:R-:W-:Y:S02]  /*1a00*/  IMAD.WIDE.U32 R16, R11, 0x4, R12.reuse ;  /* 0x000000040b107825 */ /* 0x100fe400078e000c */
[----:B------:R-:W5:Y:S01]  /*1a10*/  LDG.E R22, desc[UR6][R20.64] ;  /* 0x0000000614167981 */ /* 0x000f62000c1e1900 */
[----:B-1----:R-:W-:Y:S01]  /*1a20*/  IADD3 R15, PT, PT, R2, 0x1600, RZ ;  /* 0x00001600020f7810 */ /* 0x002fe20007ffe0ff */
[----:B------:R-:W-:-:S02]  /*1a30*/  IMAD.WIDE.U32 R28, R29, 0x4, R12 ;  /* 0x000000041d1c7825 */ /* 0x000fc400078e000c */
[----:B------:R0:W5:Y:S01]  /*1a40*/  LDG.E R11, desc[UR6][R16.64] ;  /* 0x00000006100b7981 */ /* 0x000162000c1e1900 */
[C---:B----4-:R-:W-:Y:S01]  /*1a50*/  IADD3 R19, PT, PT, R2.reuse, 0x1800, RZ ;  /* 0x0000180002137810 */ /* 0x050fe20007ffe0ff */
[--C-:B------:R-:W-:Y:S02]  /*1a60*/  IMAD.WIDE.U32 R14, R15, 0x4, R12.reuse ;  /* 0x000000040f0e7825 */ /* 0x100fe400078e000c */
[----:B------:R-:W4:Y:S02]  /*1a70*/  LDG.E R28, desc[UR6][R28.64] ;  /* 0x000000061c1c7981 */ /* 0x000f24000c1e1900 */
[----:B------:R-:W-:Y:S01]  /*1a80*/  IMAD.WIDE.U32 R18, R19, 0x4, R12 ;  /* 0x0000000413127825 */ /* 0x000fe200078e000c */
[C---:B0-----:R-:W-:Y:S02]  /*1a90*/  IADD3 R17, PT, PT, R2.reuse, 0x1a00, RZ ;  /* 0x00001a0002117810 */ /* 0x041fe40007ffe0ff */
[----:B------:R-:W-:-:S03]  /*1aa0*/  IADD3 R21, PT, PT, R2, 0x1c00, RZ ;  /* 0x00001c0002157810 */ /* 0x000fc60007ffe0ff */
[----:B------:R-:W4:Y:S04]  /*1ab0*/  LDG.E R18, desc[UR6][R18.64] ;  /* 0x0000000612127981 */ /* 0x000f28000c1e1900 */
[----:B------:R0:W4:Y:S01]  /*1ac0*/  LDG.E R29, desc[UR6][R14.64] ;  /* 0x000000060e1d7981 */ /* 0x000122000c1e1900 */
[----:B------:R-:W-:Y:S01]  /*1ad0*/  IADD3 R20, PT, PT, R2, 0x1e00, RZ ;  /* 0x00001e0002147810 */ /* 0x000fe20007ffe0ff */
[----:B0-----:R-:W-:-:S04]  /*1ae0*/  IMAD.WIDE.U32 R14, R17, 0x4, R12 ;  /* 0x00000004110e7825 */ /* 0x001fc800078e000c */
[--C-:B------:R-:W-:Y:S02]  /*1af0*/  IMAD.WIDE.U32 R16, R21, 0x4, R12.reuse ;  /* 0x0000000415107825 */ /* 0x100fe400078e000c */
[----:B------:R-:W4:Y:S02]  /*1b00*/  LDG.E R14, desc[UR6][R14.64] ;  /* 0x000000060e0e7981 */ /* 0x000f24000c1e1900 */
[----:B------:R-:W-:Y:S02]  /*1b10*/  IMAD.WIDE.U32 R20, R20, 0x4, R12 ;  /* 0x0000000414147825 */ /* 0x000fe400078e000c */
[----:B------:R-:W4:Y:S04]  /*1b20*/  LDG.E R16, desc[UR6][R16.64] ;  /* 0x0000000610107981 */ /* 0x000f28000c1e1900 */
[----:B------:R-:W4:Y:S01]  /*1b30*/  LDG.E R20, desc[UR6][R20.64] ;  /* 0x0000000614147981 */ /* 0x000f22000c1e1900 */
[----:B------:R-:W-:-:S04]  /*1b40*/  IADD3 R6, PT, PT, R6, 0x10, RZ ;  /* 0x0000001006067810 */ /* 0x000fc80007ffe0ff */
[----:B------:R-:W-:Y:S02]  /*1b50*/  ISETP.NE.AND P0, PT, R6, RZ, PT ;  /* 0x000000ff0600720c */ /* 0x000fe40003f05270 */
[----:B------:R-:W-:Y:S02]  /*1b60*/  IADD3 R5, PT, PT, R5, 0x2000, RZ ;  /* 0x0000200005057810 */ /* 0x000fe40007ffe0ff */
[----:B------:R-:W-:Y:S01]  /*1b70*/  IADD3 R2, PT, PT, R2, 0x2000, RZ ;  /* 0x0000200002027810 */ /* 0x000fe20007ffe0ff */
[----:B--2---:R-:W-:-:S04]  /*1b80*/  FFMA R8, R8, R8, R7 ;  /* 0x0000000808087223 */ /* 0x004fc80000000007 */
[----:B---3--:R-:W-:-:S04]  /*1b90*/  FFMA R9, R9, R9, R8 ;  /* 0x0000000909097223 */ /* 0x008fc80000000008 */
        /* <DEDUP_REMOVED lines=8> */
[----:B----4-:R-:W-:-:S04]  /*1c20*/  FFMA R28, R28, R28, R11 ;  /* 0x0000001c1c1c7223 */ /* 0x010fc8000000000b */
[----:B------:R-:W-:-:S04]  /*1c30*/  FFMA R29, R29, R29, R28 ;  /* 0x0000001d1d1d7223 */ /* 0x000fc8000000001c */
[----:B------:R-:W-:-:S04]  /*1c40*/  FFMA R29, R18, R18, R29 ;  /* 0x00000012121d7223 */ /* 0x000fc8000000001d */
[----:B------:R-:W-:-:S04]  /*1c50*/  FFMA R29, R14, R14, R29 ;  /* 0x0000000e0e1d7223 */ /* 0x000fc8000000001d */
[----:B------:R-:W-:-:S04]  /*1c60*/  FFMA R29, R16, R16, R29 ;  /* 0x00000010101d7223 */ /* 0x000fc8000000001d */
[----:B------:R-:W-:Y:S01]  /*1c70*/  FFMA R7, R20, R20, R29 ;  /* 0x0000001414077223 */ /* 0x000fe2000000001d */
[----:B------:R-:W-:Y:S06]  /*1c80*/  @P0 BRA `(.L_x_228) ;  /* 0xfffffff800f00947 */ /* 0x000fec000383ffff */
[----:B------:R-:W-:Y:S05]  /*1c90*/  BSYNC.RECONVERGENT B3 ;  /* 0x0000000000037941 */ /* 0x000fea0003800200 */
.L_x_227:
[----:B------:R-:W-:-:S07]  /*1ca0*/  IADD3 R5, PT, PT, R5, -0x1000, RZ ;  /* 0xfffff00005057810 */ /* 0x000fce0007ffe0ff */
.L_x_226:
[----:B------:R-:W-:Y:S05]  /*1cb0*/  BSYNC.RECONVERGENT B2 ;  /* 0x0000000000027941 */ /* 0x000fea0003800200 */
.L_x_225:
[----:B------:R-:W-:-:S13]  /*1cc0*/  ISETP.NE.AND P0, PT, R4, RZ, PT ;  /* 0x000000ff0400720c */ /* 0x000fda0003f05270 */
[----:B------:R-:W-:Y:S05]  /*1cd0*/  @!P0 BRA `(.L_x_224) ;  /* 0x0000000400248947 */ /* 0x000fea0003800000 */
[----:B------:R-:W-:Y:S01]  /*1ce0*/  ISETP.GE.U32.AND P0, PT, R4, 0x8, PT ;  /* 0x000000080400780c */ /* 0x000fe20003f06070 */
[----:B------:R-:W-:Y:S01]  /*1cf0*/  BSSY.RECONVERGENT B2, `(.L_x_229) ;  /* 0x0000025000027945 */ /* 0x000fe20003800200 */
[----:B------:R-:W-:-:S04]  /*1d00*/  LOP3.LUT R22, R3, 0x7, RZ, 0xc0, !PT ;  /* 0x0000000703167812 */ /* 0x000fc800078ec0ff */
[----:B------:R-:W-:-:S07]  /*1d10*/  ISETP.NE.AND P1, PT, R22, RZ, PT ;  /* 0x000000ff1600720c */ /* 0x000fce0003f25270 */
[----:B------:R-:W-:Y:S06]  /*1d20*/  @!P0 BRA `(.L_x_230) ;  /* 0x0000000000848947 */ /* 0x000fec0003800000 */
[----:B------:R-:W-:-:S04]  /*1d30*/  IADD3 R15, PT, PT, R5, UR4, RZ ;  /* 0x00000004050f7c10 */ /* 0x000fc8000fffe0ff */
        /* <DEDUP_REMOVED lines=9> */
[----:B------:R-:W-:Y:S01]  /*1dd0*/  IMAD.WIDE.U32 R10, R11, 0x4, R12 ;  /* 0x000000040b0a7825 */ /* 0x000fe200078e000c */
[----:B------:R-:W4:Y:S01]  /*1de0*/  LDG.E R6, desc[UR6][R20.64] ;  /* 0x0000000614067981 */ /* 0x000f22000c1e1900 */
[----:B------:R-:W-:-:S02]  /*1df0*/  IADD3 R23, PT, PT, R15, 0xa00, RZ ;  /* 0x00000a000f177810 */ /* 0x000fc40007ffe0ff */
[--C-:B------:R-:W-:Y:S01]  /*1e00*/  IMAD.WIDE.U32 R16, R17, 0x4, R12.reuse ;  /* 0x0000000411107825 */ /* 0x100fe200078e000c */
[----:B------:R-:W-:Y:S01]  /*1e10*/  IADD3 R25, PT, PT, R15, 0xc00, RZ ;  /* 0x00000c000f197810 */ /* 0x000fe20007ffe0ff */
[----:B------:R-:W5:Y:S02]  /*1e20*/  LDG.E R10, desc[UR6][R10.64] ;  /* 0x000000060a0a7981 */ /* 0x000f64000c1e1900 */
[--C-:B0-----:R-:W-:Y:S01]  /*1e30*/  IMAD.WIDE.U32 R8, R23, 0x4, R12.reuse ;  /* 0x0000000417087825 */ /* 0x101fe200078e000c */
[----:B------:R-:W-:Y:S01]  /*1e40*/  IADD3 R23, PT, PT, R15, 0xe00, RZ ;  /* 0x00000e000f177810 */ /* 0x000fe20007ffe0ff */
[----:B------:R-:W5:Y:S02]  /*1e50*/  LDG.E R16, desc[UR6][R16.64] ;  /* 0x0000000610107981 */ /* 0x000f64000c1e1900 */
[--C-:B------:R-:W-:Y:S02]  /*1e60*/  IMAD.WIDE.U32 R14, R25, 0x4, R12.reuse ;  /* 0x00000004190e7825 */ /* 0x100fe400078e000c */
[----:B------:R-:W5:Y:S02]  /*1e70*/  LDG.E R8, desc[UR6][R8.64] ;  /* 0x0000000608087981 */ /* 0x000f64000c1e1900 */
[----:B-1----:R-:W-:-:S02]  /*1e80*/  IMAD.WIDE.U32 R18, R23, 0x4, R12 ;  /* 0x0000000417127825 */ /* 0x002fc400078e000c */
        /* <DEDUP_REMOVED lines=11> */
.L_x_230:
[----:B------:R-:W-:Y:S05]  /*1f40*/  BSYNC.RECONVERGENT B2 ;  /* 0x0000000000027941 */ /* 0x000fea0003800200 */
.L_x_229:
        /* <DEDUP_REMOVED lines=23> */
.L_x_232:
[----:B------:R-:W-:Y:S05]  /*20c0*/  BSYNC.RECONVERGENT B2 ;  /* 0x0000000000027941 */ /* 0x000fea0003800200 */
.L_x_231:
[----:B------:R-:W-:Y:S05]  /*20d0*/  @!P1 BRA `(.L_x_224) ;  /* 0x0000000000249947 */ /* 0x000fea0003800000 */
[----:B------:R-:W-:Y:S02]  /*20e0*/  IADD3 R5, PT, PT, R5, UR4, RZ ;  /* 0x0000000405057c10 */ /* 0x000fe4000fffe0ff */
[----:B------:R-:W-:-:S07]  /*20f0*/  IADD3 R4, PT, PT, -R4, RZ, RZ ;  /* 0x000000ff04047210 */ /* 0x000fce0007ffe1ff */
.L_x_233:
[----:B------:R-:W-:-:S06]  /*2100*/  IMAD.WIDE.U32 R2, R5, 0x4, R12 ;  /* 0x0000000405027825 */ /* 0x000fcc00078e000c */
[----:B------:R-:W2:Y:S01]  /*2110*/  LDG.E R2, desc[UR6][R2.64] ;  /* 0x0000000602027981 */ /* 0x000ea2000c1e1900 */
[----:B------:R-:W-:Y:S02]  /*2120*/  IADD3 R4, PT, PT, R4, 0x1, RZ ;  /* 0x0000000104047810 */ /* 0x000fe40007ffe0ff */
[----:B------:R-:W-:Y:S02]  /*2130*/  IADD3 R5, PT, PT, R5, 0x200, RZ ;  /* 0x0000020005057810 */ /* 0x000fe40007ffe0ff */
[----:B------:R-:W-:Y:S01]  /*2140*/  ISETP.NE.AND P0, PT, R4, RZ, PT ;  /* 0x000000ff0400720c */ /* 0x000fe20003f05270 */
[----:B--2---:R-:W-:-:S12]  /*2150*/  FFMA R7, R2, R2, R7 ;  /* 0x0000000202077223 */ /* 0x004fd80000000007 */
[----:B------:R-:W-:Y:S05]  /*2160*/  @P0 BRA `(.L_x_233) ;  /* 0xfffffffc00e40947 */ /* 0x000fea000383ffff */
.L_x_224:
[----:B------:R-:W-:Y:S05]  /*2170*/  BSYNC.RECONVERGENT B1 ;  /* 0x0000000000017941 */ /* 0x000fea0003800200 */
.L_x_222:
        /* <DEDUP_REMOVED lines=33> */
[----:B------:R-:W3:Y:S04]  /*2390*/  LDS.128 R8, [UR4+0x30] ;  /* 0x00003004ff087984 */ /* 0x000ee80008000c00 */
[----:B------:R-:W4:Y:S01]  /*23a0*/  LDS.128 R16, [UR4+0x40] ;  /* 0x00004004ff107984 */ /* 0x000f220008000c00 */
[----:B0-----:R-:W-:-:S04]  /*23b0*/  FADD R5, R0, R5 ;  /* 0x0000000500057221 */ /* 0x001fc80000000000 */
        /* <DEDUP_REMOVED lines=13> */
[----:B------:R-:W-:-:S07]  /*2490*/  FADD R0, R18, R19 ;  /* 0x0000001312007221 */ /* 0x000fce0000000000 */
.L_x_220:
[----:B------:R-:W-:Y:S05]  /*24a0*/  BSYNC.RECONVERGENT B0 ;  /* 0x0000000000007941 */ /* 0x000fea0003800200 */
.L_x_205:
[----:B------:R-:W-:Y:S05]  /*24b0*/  @P0 EXIT ;  /* 0x000000000000094d */ /* 0x000fea0003800000 */
[----:B012---:R-:W0:Y:S01]  /*24c0*/  LDC.64 R2, c[0x0][0x388] ;  /* 0x0000e200ff027b82 */ /* 0x007e220000000a00 */
[----:B------:R-:W1:Y:S02]  /*24d0*/  LDCU UR4, c[0x0][0x398] ;  /* 0x00007300ff0477ac */ /* 0x000e640008000800 */
[----:B-1----:R-:W-:-:S05]  /*24e0*/  FADD R5, R0, UR4 ;  /* 0x0000000400057e21 */ /* 0x002fca0008000000 */
[----:B0-----:R-:W-:Y:S01]  /*24f0*/  STG.E desc[UR6][R2.64], R5 ;  /* 0x0000000502007986 */ /* 0x001fe2000c101906 */
[----:B------:R-:W-:Y:S05]  /*2500*/  EXIT ;  /* 0x000000000000794d */ /* 0x000fea0003800000 */
.L_x_234:
        /* <DEDUP_REMOVED lines=15> */
.L_x_241:


//--------------------- .text._ZN3cub18CUB_300001_SM_10006detail11EmptyKernelIvEEvv --------------------------
	.section	.text._ZN3cub18CUB_300001_SM_10006detail11EmptyKernelIvEEvv,"ax",@progbits
	.align	128
        .global         _ZN3cub18CUB_300001_SM_10006detail11EmptyKernelIvEEvv
        .type           _ZN3cub18CUB_300001_SM_10006detail11EmptyKernelIvEEvv,@function
        .size           _ZN3cub18CUB_300001_SM_10006detail11EmptyKernelIvEEvv,(.L_x_242 - _ZN3cub18CUB_300001_SM_10006detail11EmptyKernelIvEEvv)
        .other          _ZN3cub18CUB_300001_SM_10006detail11EmptyKernelIvEEvv,@"STO_CUDA_ENTRY STV_DEFAULT"
_ZN3cub18CUB_300001_SM_10006detail11EmptyKernelIvEEvv:
.text._ZN3cub18CUB_300001_SM_10006detail11EmptyKernelIvEEvv:
[----:B------:R-:W-:Y:S01]  /*0000*/  LDC R1, c[0x0][0x37c] ;  /* 0x0000df00ff017b82 */ /* 0x000fe20000000800 */
[----:B------:R-:W-:Y:S05]  /*0010*/  EXIT ;  /* 0x000000000000794d */ /* 0x000fea0003800000 */
.L_x_235:
        /* <DEDUP_REMOVED lines=14> */
.L_x_242:


//--------------------- .nv.shared._ZN3cub18CUB_300001_SM_10006detail6reduce28DeviceReduceSingleTileKernelINS2_10policy_hubIfyN4cuda3std3__44plusIfEEE10Policy1000EPfSC_iS9_ffNS7_10__identityEEEvT0_T1_T2_T3_T4_T6_ --------------------------
	.section	.nv.shared._ZN3cub18CUB_300001_SM_10006detail6reduce28DeviceReduceSingleTileKernelINS2_10policy_hubIfyN4cuda3std3__44plusIfEEE10Policy1000EPfSC_iS9_ffNS7_10__identityEEEvT0_T1_T2_T3_T4_T6_,"aw",@nobits
	.sectionflags	@""
	.align	4
.nv.shared._ZN3cub18CUB_300001_SM_10006detail6reduce28DeviceReduceSingleTileKernelINS2_10policy_hubIfyN4cuda3std3__44plusIfEEE10Policy1000EPfSC_iS9_ffNS7_10__identityEEEvT0_T1_T2_T3_T4_T6_:
	.zero		1068


//--------------------- .nv.shared.reserved.0     --------------------------
	.section	.nv.shared.reserved.0,"aw",@nobits
	.weak		__nv_reservedSMEM_offset_0_alias
	.size		__nv_reservedSMEM_offset_0_alias, 0, 64
	.other		__nv_reservedSMEM_offset_0_alias,@"STO_CUDA_RESERVED_SHARED STV_DEFAULT"
__nv_reservedSMEM_offset_0_alias:
	.zero		0
	.zero		64


//--------------------- .nv.global                --------------------------
	.section	.nv.global,"aw",@nobits
.nv.global:
	.type		_ZN34_INTERNAL_fa25eb61_4_k_cu_9a01f6a36thrust24THRUST_300001_SM_1000_NS3seqE,@object
	.size		_ZN34_INTERNAL_fa25eb61_4_k_cu_9a01f6a36thrust24THRUST_300001_SM_1000_NS3seqE,(_ZN34_INTERNAL_fa25eb61_4_k_cu_9a01f6a34cuda3std3__48in_placeE - _ZN34_INTERNAL_fa25eb61_4_k_cu_9a01f6a36thrust24THRUST_300001_SM_1000_NS3seqE)
_ZN34_INTERNAL_fa25eb61_4_k_cu_9a01f6a36thrust24THRUST_300001_SM_1000_NS3seqE:
	.zero		1
	.type		_ZN34_INTERNAL_fa25eb61_4_k_cu_9a01f6a34cuda3std3__48in_placeE,@object
	.size		_ZN34_INTERNAL_fa25eb61_4_k_cu_9a01f6a34cuda3std3__48in_placeE,(_ZN34_INTERNAL_fa25eb61_4_k_cu_9a01f6a34cuda3std6ranges3__45__cpo4sizeE - _ZN34_INTERNAL_fa25eb61_4_k_cu_9a01f6a34cuda3std3__48in_placeE)
_ZN34_INTERNAL_fa25eb61_4_k_cu_9a01f6a34cuda3std3__48in_placeE:
	.zero		1
	.type		_ZN34_INTERNAL_fa25eb61_4_k_cu_9a01f6a34cuda3std6ranges3__45__cpo4sizeE,@object
	.size		_ZN34_INTERNAL_fa25eb61_4_k_cu_9a01f6a34cuda3std6ranges3__45__cpo4sizeE,(_ZN34_INTERNAL_fa25eb61_4_k_cu_9a01f6a36thrust24THRUST_300001_SM_1000_NS12placeholders2_3E - _ZN34_INTERNAL_fa25eb61_4_k_cu_9a01f6a34cuda3std6ranges3__45__cpo4sizeE)
_ZN34_INTERNAL_fa25eb61_4_k_cu_9a01f6a34cuda3std6ranges3__45__cpo4sizeE:
	.zero		1
	.type		_ZN34_INTERNAL_fa25eb61_4_k_cu_9a01f6a36thrust24THRUST_300001_SM_1000_NS12placeholders2_3E,@object
	.size		_ZN34_INTERNAL_fa25eb61_4_k_cu_9a01f6a36thrust24THRUST_300001_SM_1000_NS12placeholders2_3E,(_ZN34_INTERNAL_fa25eb61_4_k_cu_9a01f6a34cuda3std3__45__cpo6cbeginE - _ZN34_INTERNAL_fa25eb61_4_k_cu_9a01f6a36thrust24THRUST_300001_SM_1000_NS12placeholders2_3E)
_ZN34_INTERNAL_fa25eb61_4_k_cu_9a01f6a36thrust24THRUST_300001_SM_1000_NS12placeholders2_3E:
	.zero		1
	.type		_ZN34_INTERNAL_fa25eb61_4_k_cu_9a01f6a34cuda3std3__45__cpo6cbeginE,@object
	.size		_ZN34_INTERNAL_fa25eb61_4_k_cu_9a01f6a34cuda3std3__45__cpo6cbeginE,(_ZN34_INTERNAL_fa25eb61_4_k_cu_9a01f6a34cuda3std6ranges3__45__cpo6cbeginE - _ZN34_INTERNAL_fa25eb61_4_k_cu_9a01f6a34cuda3std3__45__cpo6cbeginE)
_ZN34_INTERNAL_fa25eb61_4_k_cu_9a01f6a34cuda3std3__45__cpo6cbeginE:
	.zero		1
	.type		_ZN34_INTERNAL_fa25eb61_4_k_cu_9a01f6a34cuda3std6ranges3__45__cpo6cbeginE,@object
	.size		_ZN34_INTERNAL_fa25eb61_4_k_cu_9a01f6a34cuda3std6ranges3__45__cpo6cbeginE,(_ZN34_INTERNAL_fa25eb61_4_k_cu_9a01f6a36thrust24THRUST_300001_SM_1000_NS12placeholders2_7E - _ZN34_INTERNAL_fa25eb61_4_k_cu_9a01f6a34cuda3std6ranges3__45__cpo6cbeginE)
_ZN34_INTERNAL_fa25eb61_4_k_cu_9a01f6a34cuda3std6ranges3__45__cpo6cbeginE:
	.zero		1
	.type		_ZN34_INTERNAL_fa25eb61_4_k_cu_9a01f6a36thrust24THRUST_300001_SM_1000_NS12placeholders2_7E,@object
	.size		_ZN34_INTERNAL_fa25eb61_4_k_cu_9a01f6a36thrust24THRUST_300001_SM_1000_NS12placeholders2_7E,(_ZN34_INTERNAL_fa25eb61_4_k_cu_9a01f6a34cuda3std3__45__cpo7crbeginE - _ZN34_INTERNAL_fa25eb61_4_k_cu_9a01f6a36thrust24THRUST_300001_SM_1000_NS12placeholders2_7E)
_ZN34_INTERNAL_fa25eb61_4_k_cu_9a01f6a36thrust24THRUST_300001_SM_1000_NS12placeholders2_7E:
	.zero		1
	.type		_ZN34_INTERNAL_fa25eb61_4_k_cu_9a01f6a34cuda3std3__45__cpo7crbeginE,@object
	.size		_ZN34_INTERNAL_fa25eb61_4_k_cu_9a01f6a34cuda3std3__45__cpo7crbeginE,(_ZN34_INTERNAL_fa25eb61_4_k_cu_9a01f6a34cuda3std6ranges3__45__cpo4nextE - _ZN34_INTERNAL_fa25eb61_4_k_cu_9a01f6a34cuda3std3__45__cpo7crbeginE)
_ZN34_INTERNAL_fa25eb61_4_k_cu_9a01f6a34cuda3std3__45__cpo7crbeginE:
	.zero		1
	.type		_ZN34_INTERNAL_fa25eb61_4_k_cu_9a01f6a34cuda3std6ranges3__45__cpo4nextE,@object
	.size		_ZN34_INTERNAL_fa25eb61_4_k_cu_9a01f6a34cuda3std6ranges3__45__cpo4nextE,(_ZN34_INTERNAL_fa25eb61_4_k_cu_9a01f6a34cuda3std6ranges3__45__cpo4swapE - _ZN34_INTERNAL_fa25eb61_4_k_cu_9a01f6a34cuda3std6ranges3__45__cpo4nextE)
_ZN34_INTERNAL_fa25eb61_4_k_cu_9a01f6a34cuda3std6ranges3__45__cpo4nextE:
	.zero		1
	.type		_ZN34_INTERNAL_fa25eb61_4_k_cu_9a01f6a34cuda3std6ranges3__45__cpo4swapE,@object
	.size		_ZN34_INTERNAL_fa25eb61_4_k_cu_9a01f6a34cuda3std6ranges3__45__cpo4swapE,(_ZN34_INTERNAL_fa25eb61_4_k_cu_9a01f6a36thrust24THRUST_300001_SM_1000_NS8cuda_cub10par_nosyncE - _ZN34_INTERNAL_fa25eb61_4_k_cu_9a01f6a34cuda3std6ranges3__45__cpo4swapE)
_ZN34_INTERNAL_fa25eb61_4_k_cu_9a01f6a34cuda3std6ranges3__45__cpo4swapE:
	.zero		1
	.type		_ZN34_INTERNAL_fa25eb61_4_k_cu_9a01f6a36thrust24THRUST_300001_SM_1000_NS8cuda_cub10par_nosyncE,@object
	.size		_ZN34_INTERNAL_fa25eb61_4_k_cu_9a01f6a36thrust24THRUST_300001_SM_1000_NS8cuda_cub10par_nosyncE,(_ZN34_INTERNAL_fa25eb61_4_k_cu_9a01f6a36thrust24THRUST_300001_SM_1000_NS12placeholders2_9E - _ZN34_INTERNAL_fa25eb61_4_k_cu_9a01f6a36thrust24THRUST_300001_SM_1000_NS8cuda_cub10par_nosyncE)
_ZN34_INTERNAL_fa25eb61_4_k_cu_9a01f6a36thrust24THRUST_300001_SM_1000_NS8cuda_cub10par_nosyncE:
	.zero		1
	.type		_ZN34_INTERNAL_fa25eb61_4_k_cu_9a01f6a36thrust24THRUST_300001_SM_1000_NS12placeholders2_9E,@object
	.size		_ZN34_INTERNAL_fa25eb61_4_k_cu_9a01f6a36thrust24THRUST_300001_SM_1000_NS12placeholders2_9E,(_ZN34_INTERNAL_fa25eb61_4_k_cu_9a01f6a34cuda3std3__436_GLOBAL__N__fa25eb61_4_k_cu_9a01f6a36ignoreE - _ZN34_INTERNAL_fa25eb61_4_k_cu_9a01f6a36thrust24THRUST_300001_SM_1000_NS12placeholders2_9E)
_ZN34_INTERNAL_fa25eb61_4_k_cu_9a01f6a36thrust24THRUST_300001_SM_1000_NS12placeholders2_9E:
	.zero		1
	.type		_ZN34_INTERNAL_fa25eb61_4_k_cu_9a01f6a34cuda3std3__436_GLOBAL__N__fa25eb61_4_k_cu_9a01f6a36ignoreE,@object
	.size		_ZN34_INTERNAL_fa25eb61_4_k_cu_9a01f6a34cuda3std3__436_GLOBAL__N__fa25eb61_4_k_cu_9a01f6a36ignoreE,(_ZN34_INTERNAL_fa25eb61_4_k_cu_9a01f6a34cuda3std6ranges3__45__cpo4dataE - _ZN34_INTERNAL_fa25eb61_4_k_cu_9a01f6a34cuda3std3__436_GLOBAL__N__fa25eb61_4_k_cu_9a01f6a36ignoreE)
_ZN34_INTERNAL_fa25eb61_4_k_cu_9a01f6a34cuda3std3__436_GLOBAL__N__fa25eb61_4_k_cu_9a01f6a36ignoreE:
	.zero		1
	.type		_ZN34_INTERNAL_fa25eb61_4_k_cu_9a01f6a34cuda3std6ranges3__45__cpo4dataE,@object
	.size		_ZN34_INTERNAL_fa25eb61_4_k_cu_9a01f6a34cuda3std6ranges3__45__cpo4dataE,(_ZN34_INTERNAL_fa25eb61_4_k_cu_9a01f6a36thrust24THRUST_300001_SM_1000_NS12placeholders2_1E - _ZN34_INTERNAL_fa25eb61_4_k_cu_9a01f6a34cuda3std6ranges3__45__cpo4dataE)
_ZN34_INTERNAL_fa25eb61_4_k_cu_9a01f6a34cuda3std6ranges3__45__cpo4dataE:
	.zero		1
	.type		_ZN34_INTERNAL_fa25eb61_4_k_cu_9a01f6a36thrust24THRUST_300001_SM_1000_NS12placeholders2_1E,@object
	.size		_ZN34_INTERNAL_fa25eb61_4_k_cu_9a01f6a36thrust24THRUST_300001_SM_1000_NS12placeholders2_1E,(_ZN34_INTERNAL_fa25eb61_4_k_cu_9a01f6a34cuda3std3__45__cpo5beginE - _ZN34_INTERNAL_fa25eb61_4_k_cu_9a01f6a36thrust24THRUST_300001_SM_1000_NS12placeholders2_1E)
_ZN34_INTERNAL_fa25eb61_4_k_cu_9a01f6a36thrust24THRUST_300001_SM_1000_NS12placeholders2_1E:
	.zero		1
	.type		_ZN34_INTERNAL_fa25eb61_4_k_cu_9a01f6a34cuda3std3__45__cpo5beginE,@object
	.size		_ZN34_INTERNAL_fa25eb61_4_k_cu_9a01f6a34cuda3std3__45__cpo5beginE,(_ZN34_INTERNAL_fa25eb61_4_k_cu_9a01f6a34cuda3std6ranges3__45__cpo5beginE - _ZN34_INTERNAL_fa25eb61_4_k_cu_9a01f6a34cuda3std3__45__cpo5beginE)
_ZN34_INTERNAL_fa25eb61_4_k_cu_9a01f6a34cuda3std3__45__cpo5beginE:
	.zero		1
	.type		_ZN34_INTERNAL_fa25eb61_4_k_cu_9a01f6a34cuda3std6ranges3__45__cpo5beginE,@object
	.size		_ZN34_INTERNAL_fa25eb61_4_k_cu_9a01f6a34cuda3std6ranges3__45__cpo5beginE,(_ZN34_INTERNAL_fa25eb61_4_k_cu_9a01f6a36thrust24THRUST_300001_SM_1000_NS12placeholders2_5E - _ZN34_INTERNAL_fa25eb61_4_k_cu_9a01f6a34cuda3std6ranges3__45__cpo5beginE)
_ZN34_INTERNAL_fa25eb61_4_k_cu_9a01f6a34cuda3std6ranges3__45__cpo5beginE:
	.zero		1
	.type		_ZN34_INTERNAL_fa25eb61_4_k_cu_9a01f6a36thrust24THRUST_300001_SM_1000_NS12placeholders2_5E,@object
	.size		_ZN34_INTERNAL_fa25eb61_4_k_cu_9a01f6a36thrust24THRUST_300001_SM_1000_NS12placeholders2_5E,(_ZN34_INTERNAL_fa25eb61_4_k_cu_9a01f6a34cuda3std3__45__cpo6rbeginE - _ZN34_INTERNAL_fa25eb61_4_k_cu_9a01f6a36thrust24THRUST_300001_SM_1000_NS12placeholders2_5E)
_ZN34_INTERNAL_fa25eb61_4_k_cu_9a01f6a36thrust24THRUST_300001_SM_1000_NS12placeholders2_5E:
	.zero		1
	.type		_ZN34_INTERNAL_fa25eb61_4_k_cu_9a01f6a34cuda3std3__45__cpo6rbeginE,@object
	.size		_ZN34_INTERNAL_fa25eb61_4_k_cu_9a01f6a34cuda3std3__45__cpo6rbeginE,(_ZN34_INTERNAL_fa25eb61_4_k_cu_9a01f6a34cuda3std6ranges3__45__cpo7advanceE - _ZN34_INTERNAL_fa25eb61_4_k_cu_9a01f6a34cuda3std3__45__cpo6rbeginE)
_ZN34_INTERNAL_fa25eb61_4_k_cu_9a01f6a34cuda3std3__45__cpo6rbeginE:
	.zero		1
	.type		_ZN34_INTERNAL_fa25eb61_4_k_cu_9a01f6a34cuda3std6ranges3__45__cpo7advanceE,@object
	.size		_ZN34_INTERNAL_fa25eb61_4_k_cu_9a01f6a34cuda3std6ranges3__45__cpo7advanceE,(_ZN34_INTERNAL_fa25eb61_4_k_cu_9a01f6a34cuda3std3__47nulloptE - _ZN34_INTERNAL_fa25eb61_4_k_cu_9a01f6a34cuda3std6ranges3__45__cpo7advanceE)
_ZN34_INTERNAL_fa25eb61_4_k_cu_9a01f6a34cuda3std6ranges3__45__cpo7advanceE:
	.zero		1
	.type		_ZN34_INTERNAL_fa25eb61_4_k_cu_9a01f6a34cuda3std3__47nulloptE,@object
	.size		_ZN34_INTERNAL_fa25eb61_4_k_cu_9a01f6a34cuda3std3__47nulloptE,(_ZN34_INTERNAL_fa25eb61_4_k_cu_9a01f6a34cuda3std6ranges3__45__cpo8distanceE - _ZN34_INTERNAL_fa25eb61_4_k_cu_9a01f6a34cuda3std3__47nulloptE)
_ZN34_INTERNAL_fa25eb61_4_k_cu_9a01f6a34cuda3std3__47nulloptE:
	.zero		1
	.type		_ZN34_INTERNAL_fa25eb61_4_k_cu_9a01f6a34cuda3std6ranges3__45__cpo8distanceE,@object
	.size		_ZN34_INTERNAL_fa25eb61_4_k_cu_9a01f6a34cuda3std6ranges3__45__cpo8distanceE,(_ZN34_INTERNAL_fa25eb61_4_k_cu_9a01f6a36thrust24THRUST_300001_SM_1000_NS12placeholders3_10E - _ZN34_INTERNAL_fa25eb61_4_k_cu_9a01f6a34cuda3std6ranges3__45__cpo8distanceE)
_ZN34_INTERNAL_fa25eb61_4_k_cu_9a01f6a34cuda3std6ranges3__45__cpo8distanceE:
	.zero		1
	.type		_ZN34_INTERNAL_fa25eb61_4_k_cu_9a01f6a36thrust24THRUST_300001_SM_1000_NS12placeholders3_10E,@object
	.size		_ZN34_INTERNAL_fa25eb61_4_k_cu_9a01f6a36thrust24THRUST_300001_SM_1000_NS12placeholders3_10E,(_ZN34_INTERNAL_fa25eb61_4_k_cu_9a01f6a34cuda3std3__419piecewise_constructE - _ZN34_INTERNAL_fa25eb61_4_k_cu_9a01f6a36thrust24THRUST_300001_SM_1000_NS12placeholders3_10E)
_ZN34_INTERNAL_fa25eb61_4_k_cu_9a01f6a36thrust24THRUST_300001_SM_1000_NS12placeholders3_10E:
	.zero		1
	.type		_ZN34_INTERNAL_fa25eb61_4_k_cu_9a01f6a34cuda3std3__419piecewise_constructE,@object
	.size		_ZN34_INTERNAL_fa25eb61_4_k_cu_9a01f6a34cuda3std3__419piecewise_constructE,(_ZN34_INTERNAL_fa25eb61_4_k_cu_9a01f6a34cuda3std6ranges3__45__cpo5cdataE - _ZN34_INTERNAL_fa25eb61_4_k_cu_9a01f6a34cuda3std3__419piecewise_constructE)
_ZN34_INTERNAL_fa25eb61_4_k_cu_9a01f6a34cuda3std3__419piecewise_constructE:
	.zero		1
	.type		_ZN34_INTERNAL_fa25eb61_4_k_cu_9a01f6a34cuda3std6ranges3__45__cpo5cdataE,@object
	.size		_ZN34_INTERNAL_fa25eb61_4_k_cu_9a01f6a34cuda3std6ranges3__45__cpo5cdataE,(_ZN34_INTERNAL_fa25eb61_4_k_cu_9a01f6a36thrust24THRUST_300001_SM_1000_NS12placeholders2_2E - _ZN34_INTERNAL_fa25eb61_4_k_cu_9a01f6a34cuda3std6ranges3__45__cpo5cdataE)
_ZN34_INTERNAL_fa25eb61_4_k_cu_9a01f6a34cuda3std6ranges3__45__cpo5cdataE:
	.zero		1
	.type		_ZN34_INTERNAL_fa25eb61_4_k_cu_9a01f6a36thrust24THRUST_300001_SM_1000_NS12placeholders2_2E,@object
	.size		_ZN34_INTERNAL_fa25eb61_4_k_cu_9a01f6a36thrust24THRUST_300001_SM_1000_NS12placeholders2_2E,(_ZN34_INTERNAL_fa25eb61_4_k_cu_9a01f6a34cuda3std3__45__cpo3endE - _ZN34_INTERNAL_fa25eb61_4_k_cu_9a01f6a36thrust24THRUST_300001_SM_1000_NS12placeholders2_2E)
_ZN34_INTERNAL_fa25eb61_4_k_cu_9a01f6a36thrust24THRUST_300001_SM_1000_NS12placeholders2_2E:
	.zero		1
	.type		_ZN34_INTERNAL_fa25eb61_4_k_cu_9a01f6a34cuda3std3__45__cpo3endE,@object
	.size		_ZN34_INTERNAL_fa25eb61_4_k_cu_9a01f6a34cuda3std3__45__cpo3endE,(_ZN34_INTERNAL_fa25eb61_4_k_cu_9a01f6a34cuda3std6ranges3__45__cpo3endE - _ZN34_INTERNAL_fa25eb61_4_k_cu_9a01f6a34cuda3std3__45__cpo3endE)
_ZN34_INTERNAL_fa25eb61_4_k_cu_9a01f6a34cuda3std3__45__cpo3endE:
	.zero		1
	.type		_ZN34_INTERNAL_fa25eb61_4_k_cu_9a01f6a34cuda3std6ranges3__45__cpo3endE,@object
	.size		_ZN34_INTERNAL_fa25eb61_4_k_cu_9a01f6a34cuda3std6ranges3__45__cpo3endE,(_ZN34_INTERNAL_fa25eb61_4_k_cu_9a01f6a36thrust24THRUST_300001_SM_1000_NS12placeholders2_6E - _ZN34_INTERNAL_fa25eb61_4_k_cu_9a01f6a34cuda3std6ranges3__45__cpo3endE)
_ZN34_INTERNAL_fa25eb61_4_k_cu_9a01f6a34cuda3std6ranges3__45__cpo3endE:
	.zero		1
	.type		_ZN34_INTERNAL_fa25eb61_4_k_cu_9a01f6a36thrust24THRUST_300001_SM_1000_NS12placeholders2_6E,@object
	.size		_ZN34_INTERNAL_fa25eb61_4_k_cu_9a01f6a36thrust24THRUST_300001_SM_1000_NS12placeholders2_6E,(_ZN34_INTERNAL_fa25eb61_4_k_cu_9a01f6a34cuda3std3__45__cpo4rendE - _ZN34_INTERNAL_fa25eb61_4_k_cu_9a01f6a36thrust24THRUST_300001_SM_1000_NS12placeholders2_6E)
_ZN34_INTERNAL_fa25eb61_4_k_cu_9a01f6a36thrust24THRUST_300001_SM_1000_NS12placeholders2_6E:
	.zero		1
	.type		_ZN34_INTERNAL_fa25eb61_4_k_cu_9a01f6a34cuda3std3__45__cpo4rendE,@object
	.size		_ZN34_INTERNAL_fa25eb61_4_k_cu_9a01f6a34cuda3std3__45__cpo4rendE,(_ZN34_INTERNAL_fa25eb61_4_k_cu_9a01f6a34cuda3std6ranges3__45__cpo9iter_swapE - _ZN34_INTERNAL_fa25eb61_4_k_cu_9a01f6a34cuda3std3__45__cpo4rendE)
_ZN34_INTERNAL_fa25eb61_4_k_cu_9a01f6a34cuda3std3__45__cpo4rendE:
	.zero		1
	.type		_ZN34_INTERNAL_fa25eb61_4_k_cu_9a01f6a34cuda3std6ranges3__45__cpo9iter_swapE,@object
	.size		_ZN34_INTERNAL_fa25eb61_4_k_cu_9a01f6a34cuda3std6ranges3__45__cpo9iter_swapE,(_ZN34_INTERNAL_fa25eb61_4_k_cu_9a01f6a34cuda3std3__48unexpectE - _ZN34_INTERNAL_fa25eb61_4_k_cu_9a01f6a34cuda3std6ranges3__45__cpo9iter_swapE)
_ZN34_INTERNAL_fa25eb61_4_k_cu_9a01f6a34cuda3std6ranges3__45__cpo9iter_swapE:
	.zero		1
	.type		_ZN34_INTERNAL_fa25eb61_4_k_cu_9a01f6a34cuda3std3__48unexpectE,@object
	.size		_ZN34_INTERNAL_fa25eb61_4_k_cu_9a01f6a34cuda3std3__48unexpectE,(_ZN34_INTERNAL_fa25eb61_4_k_cu_9a01f6a36thrust24THRUST_300001_SM_1000_NS8cuda_cub3parE - _ZN34_INTERNAL_fa25eb61_4_k_cu_9a01f6a34cuda3std3__48unexpectE)
_ZN34_INTERNAL_fa25eb61_4_k_cu_9a01f6a34cuda3std3__48unexpectE:
	.zero		1
	.type		_ZN34_INTERNAL_fa25eb61_4_k_cu_9a01f6a36thrust24THRUST_300001_SM_1000_NS8cuda_cub3parE,@object
	.size		_ZN34_INTERNAL_fa25eb61_4_k_cu_9a01f6a36thrust24THRUST_300001_SM_1000_NS8cuda_cub3parE,(_ZN34_INTERNAL_fa25eb61_4_k_cu_9a01f6a36thrust24THRUST_300001_SM_1000_NS12placeholders2_4E - _ZN34_INTERNAL_fa25eb61_4_k_cu_9a01f6a36thrust24THRUST_300001_SM_1000_NS8cuda_cub3parE)
_ZN34_INTERNAL_fa25eb61_4_k_cu_9a01f6a36thrust24THRUST_300001_SM_1000_NS8cuda_cub3parE:
	.zero		1
	.type		_ZN34_INTERNAL_fa25eb61_4_k_cu_9a01f6a36thrust24THRUST_300001_SM_1000_NS12placeholders2_4E,@object
	.size		_ZN34_INTERNAL_fa25eb61_4_k_cu_9a01f6a36thrust24THRUST_300001_SM_1000_NS12placeholders2_4E,(_ZN34_INTERNAL_fa25eb61_4_k_cu_9a01f6a34cuda3std3__45__cpo4cendE - _ZN34_INTERNAL_fa25eb61_4_k_cu_9a01f6a36thrust24THRUST_300001_SM_1000_NS12placeholders2_4E)
_ZN34_INTERNAL_fa25eb61_4_k_cu_9a01f6a36thrust24THRUST_300001_SM_1000_NS12placeholders2_4E:
	.zero		1
	.type		_ZN34_INTERNAL_fa25eb61_4_k_cu_9a01f6a34cuda3std3__45__cpo4cendE,@object
	.size		_ZN34_INTERNAL_fa25eb61_4_k_cu_9a01f6a34cuda3std3__45__cpo4cendE,(_ZN34_INTERNAL_fa25eb61_4_k_cu_9a01f6a34cuda3std6ranges3__45__cpo4cendE - _ZN34_INTERNAL_fa25eb61_4_k_cu_9a01f6a34cuda3std3__45__cpo4cendE)
_ZN34_INTERNAL_fa25eb61_4_k_cu_9a01f6a34cuda3std3__45__cpo4cendE:
	.zero		1
	.type		_ZN34_INTERNAL_fa25eb61_4_k_cu_9a01f6a34cuda3std6ranges3__45__cpo4cendE,@object
	.size		_ZN34_INTERNAL_fa25eb61_4_k_cu_9a01f6a34cuda3std6ranges3__45__cpo4cendE,(_ZN34_INTERNAL_fa25eb61_4_k_cu_9a01f6a34cuda3std3__420unreachable_sentinelE - _ZN34_INTERNAL_fa25eb61_4_k_cu_9a01f6a34cuda3std6ranges3__45__cpo4cendE)
_ZN34_INTERNAL_fa25eb61_4_k_cu_9a01f6a34cuda3std6ranges3__45__cpo4cendE:
	.zero		1
	.type		_ZN34_INTERNAL_fa25eb61_4_k_cu_9a01f6a34cuda3std3__420unreachable_sentinelE,@object
	.size		_ZN34_INTERNAL_fa25eb61_4_k_cu_9a01f6a34cuda3std3__420unreachable_sentinelE,(_ZN34_INTERNAL_fa25eb61_4_k_cu_9a01f6a34cuda3std6ranges3__45__cpo5ssizeE - _ZN34_INTERNAL_fa25eb61_4_k_cu_9a01f6a34cuda3std3__420unreachable_sentinelE)
_ZN34_INTERNAL_fa25eb61_4_k_cu_9a01f6a34cuda3std3__420unreachable_sentinelE:
	.zero		1
	.type		_ZN34_INTERNAL_fa25eb61_4_k_cu_9a01f6a34cuda3std6ranges3__45__cpo5ssizeE,@object
	.size		_ZN34_INTERNAL_fa25eb61_4_k_cu_9a01f6a34cuda3std6ranges3__45__cpo5ssizeE,(_ZN34_INTERNAL_fa25eb61_4_k_cu_9a01f6a36thrust24THRUST_300001_SM_1000_NS12placeholders2_8E - _ZN34_INTERNAL_fa25eb61_4_k_cu_9a01f6a34cuda3std6ranges3__45__cpo5ssizeE)
_ZN34_INTERNAL_fa25eb61_4_k_cu_9a01f6a34cuda3std6ranges3__45__cpo5ssizeE:
	.zero		1
	.type		_ZN34_INTERNAL_fa25eb61_4_k_cu_9a01f6a36thrust24THRUST_300001_SM_1000_NS12placeholders2_8E,@object
	.size		_ZN34_INTERNAL_fa25eb61_4_k_cu_9a01f6a36thrust24THRUST_300001_SM_1000_NS12placeholders2_8E,(_ZN34_INTERNAL_fa25eb61_4_k_cu_9a01f6a34cuda3std3__45__cpo5crendE - _ZN34_INTERNAL_fa25eb61_4_k_cu_9a01f6a36thrust24THRUST_300001_SM_1000_NS12placeholders2_8E)
_ZN34_INTERNAL_fa25eb61_4_k_cu_9a01f6a36thrust24THRUST_300001_SM_1000_NS12placeholders2_8E:
	.zero		1
	.type		_ZN34_INTERNAL_fa25eb61_4_k_cu_9a01f6a34cuda3std3__45__cpo5crendE,@object
	.size		_ZN34_INTERNAL_fa25eb61_4_k_cu_9a01f6a34cuda3std3__45__cpo5crendE,(_ZN34_INTERNAL_fa25eb61_4_k_cu_9a01f6a34cuda3std6ranges3__45__cpo4prevE - _ZN34_INTERNAL_fa25eb61_4_k_cu_9a01f6a34cuda3std3__45__cpo5crendE)
_ZN34_INTERNAL_fa25eb61_4_k_cu_9a01f6a34cuda3std3__45__cpo5crendE:
	.zero		1
	.type		_ZN34_INTERNAL_fa25eb61_4_k_cu_9a01f6a34cuda3std6ranges3__45__cpo4prevE,@object
	.size		_ZN34_INTERNAL_fa25eb61_4_k_cu_9a01f6a34cuda3std6ranges3__45__cpo4prevE,(_ZN34_INTERNAL_fa25eb61_4_k_cu_9a01f6a34cuda3std6ranges3__45__cpo9iter_moveE - _ZN34_INTERNAL_fa25eb61_4_k_cu_9a01f6a34cuda3std6ranges3__45__cpo4prevE)
_ZN34_INTERNAL_fa25eb61_4_k_cu_9a01f6a34cuda3std6ranges3__45__cpo4prevE:
	.zero		1
	.type		_ZN34_INTERNAL_fa25eb61_4_k_cu_9a01f6a34cuda3std6ranges3__45__cpo9iter_moveE,@object
	.size		_ZN34_INTERNAL_fa25eb61_4_k_cu_9a01f6a34cuda3std6ranges3__45__cpo9iter_moveE,(_ZN34_INTERNAL_fa25eb61_4_k_cu_9a01f6a36thrust24THRUST_300001_SM_1000_NS6system6detail10sequential3seqE - _ZN34_INTERNAL_fa25eb61_4_k_cu_9a01f6a34cuda3std6ranges3__45__cpo9iter_moveE)
_ZN34_INTERNAL_fa25eb61_4_k_cu_9a01f6a34cuda3std6ranges3__45__cpo9iter_moveE:
	.zero		1
	.type		_ZN34_INTERNAL_fa25eb61_4_k_cu_9a01f6a36thrust24THRUST_300001_SM_1000_NS6system6detail10sequential3seqE,@object
	.size		_ZN34_INTERNAL_fa25eb61_4_k_cu_9a01f6a36thrust24THRUST_300001_SM_1000_NS6system6detail10sequential3seqE,(.L_31 - _ZN34_INTERNAL_fa25eb61_4_k_cu_9a01f6a36thrust24THRUST_300001_SM_1000_NS6system6detail10sequential3seqE)
_ZN34_INTERNAL_fa25eb61_4_k_cu_9a01f6a36thrust24THRUST_300001_SM_1000_NS6system6detail10sequential3seqE:
	.zero		1
.L_31:


//--------------------- .nv.shared._ZN3cub18CUB_300001_SM_10006detail6reduce18DeviceReduceKernelINS2_10policy_hubIfyN4cuda3std3__44plusIfEEE10Policy1000EN6thrust24THRUST_300001_SM_1000_NS6detail15normal_iteratorINSD_10device_ptrIfEEEEyS9_f6squareEEvT0_PT3_T1_NS0_13GridEvenShareISN_EET2_T4_ --------------------------
	.section	.nv.shared._ZN3cub18CUB_300001_SM_10006detail6reduce18DeviceReduceKernelINS2_10policy_hubIfyN4cuda3std3__44plusIfEEE10Policy1000EN6thrust24THRUST_300001_SM_1000_NS6detail15normal_iteratorINSD_10device_ptrIfEEEEyS9_f6squareEEvT0_PT3_T1_NS0_13GridEvenShareISN_EET2_T4_,"aw",@nobits
	.sectionflags	@""
	.align	4
.nv.shared._ZN3cub18CUB_300001_SM_10006detail6reduce18DeviceReduceKernelINS2_10policy_hubIfyN4cuda3std3__44plusIfEEE10Policy1000EN6thrust24THRUST_300001_SM_1000_NS6detail15normal_iteratorINSD_10device_ptrIfEEEEyS9_f6squareEEvT0_PT3_T1_NS0_13GridEvenShareISN_EET2_T4_:
	.zero		1068


//--------------------- .nv.shared._ZN3cub18CUB_300001_SM_10006detail6reduce28DeviceReduceSingleTileKernelINS2_10policy_hubIfyN4cuda3std3__44plusIfEEE10Policy1000EN6thrust24THRUST_300001_SM_1000_NS6detail15normal_iteratorINSD_10device_ptrIfEEEEPfyS9_ff6squareEEvT0_T1_T2_T3_T4_T6_ --------------------------
	.section	.nv.shared._ZN3cub18CUB_300001_SM_10006detail6reduce28DeviceReduceSingleTileKernelINS2_10policy_hubIfyN4cuda3std3__44plusIfEEE10Policy1000EN6thrust24THRUST_300001_SM_1000_NS6detail15normal_iteratorINSD_10device_ptrIfEEEEPfyS9_ff6squareEEvT0_T1_T2_T3_T4_T6_,"aw",@nobits
	.sectionflags	@""
	.align	4
.nv.shared._ZN3cub18CUB_300001_SM_10006detail6reduce28DeviceReduceSingleTileKernelINS2_10policy_hubIfyN4cuda3std3__44plusIfEEE10Policy1000EN6thrust24THRUST_300001_SM_1000_NS6detail15normal_iteratorINSD_10device_ptrIfEEEEPfyS9_ff6squareEEvT0_T1_T2_T3_T4_T6_:
	.zero		1068


//--------------------- .nv.shared._ZN3cub18CUB_300001_SM_10006detail6reduce28DeviceReduceSingleTileKernelINS2_10policy_hubIfjN4cuda3std3__44plusIfEEE10Policy1000EPfSC_iS9_ffNS7_10__identityEEEvT0_T1_T2_T3_T4_T6_ --------------------------
	.section	.nv.shared._ZN3cub18CUB_300001_SM_10006detail6reduce28DeviceReduceSingleTileKernelINS2_10policy_hubIfjN4cuda3std3__44plusIfEEE10Policy1000EPfSC_iS9_ffNS7_10__identityEEEvT0_T1_T2_T3_T4_T6_,"aw",@nobits
	.sectionflags	@""
	.align	4
.nv.shared._ZN3cub18CUB_300001_SM_10006detail6reduce28DeviceReduceSingleTileKernelINS2_10policy_hubIfjN4cuda3std3__44plusIfEEE10Policy1000EPfSC_iS9_ffNS7_10__identityEEEvT0_T1_T2_T3_T4_T6_:
	.zero		1108


//--------------------- .nv.shared._ZN3cub18CUB_300001_SM_10006detail6reduce18DeviceReduceKernelINS2_10policy_hubIfjN4cuda3std3__44plusIfEEE10Policy1000EN6thrust24THRUST_300001_SM_1000_NS6detail15normal_iteratorINSD_10device_ptrIfEEEEjS9_f6squareEEvT0_PT3_T1_NS0_13GridEvenShareISN_EET2_T4_ --------------------------
	.section	.nv.shared._ZN3cub18CUB_300001_SM_10006detail6reduce18DeviceReduceKernelINS2_10policy_hubIfjN4cuda3std3__44plusIfEEE10Policy1000EN6thrust24THRUST_300001_SM_1000_NS6detail15normal_iteratorINSD_10device_ptrIfEEEEjS9_f6squareEEvT0_PT3_T1_NS0_13GridEvenShareISN_EET2_T4_,"aw",@nobits
	.sectionflags	@""
	.align	4
.nv.shared._ZN3cub18CUB_300001_SM_10006detail6reduce18DeviceReduceKernelINS2_10policy_hubIfjN4cuda3std3__44plusIfEEE10Policy1000EN6thrust24THRUST_300001_SM_1000_NS6detail15normal_iteratorINSD_10device_ptrIfEEEEjS9_f6squareEEvT0_PT3_T1_NS0_13GridEvenShareISN_EET2_T4_:
	.zero		1108


//--------------------- .nv.shared._ZN3cub18CUB_300001_SM_10006detail6reduce28DeviceReduceSingleTileKernelINS2_10policy_hubIfjN4cuda3std3__44plusIfEEE10Policy1000EN6thrust24THRUST_300001_SM_1000_NS6detail15normal_iteratorINSD_10device_ptrIfEEEEPfjS9_ff6squareEEvT0_T1_T2_T3_T4_T6_ --------------------------
	.section	.nv.shared._ZN3cub18CUB_300001_SM_10006detail6reduce28DeviceReduceSingleTileKernelINS2_10policy_hubIfjN4cuda3std3__44plusIfEEE10Policy1000EN6thrust24THRUST_300001_SM_1000_NS6detail15normal_iteratorINSD_10device_ptrIfEEEEPfjS9_ff6squareEEvT0_T1_T2_T3_T4_T6_,"aw",@nobits
	.sectionflags	@""
	.align	4
.nv.shared._ZN3cub18CUB_300001_SM_10006detail6reduce28DeviceReduceSingleTileKernelINS2_10policy_hubIfjN4cuda3std3__44plusIfEEE10Policy1000EN6thrust24THRUST_300001_SM_1000_NS6detail15normal_iteratorINSD_10device_ptrIfEEEEPfjS9_ff6squareEEvT0_T1_T2_T3_T4_T6_:
	.zero		1108


//--------------------- .nv.constant0._ZN3cub18CUB_300001_SM_10006detail6reduce28DeviceReduceSingleTileKernelINS2_10policy_hubIfyN4cuda3std3__44plusIfEEE10Policy1000EPfSC_iS9_ffNS7_10__identityEEEvT0_T1_T2_T3_T4_T6_ --------------------------
	.section	.nv.constant0._ZN3cub18CUB_300001_SM_10006detail6reduce28DeviceReduceSingleTileKernelINS2_10policy_hubIfyN4cuda3std3__44plusIfEEE10Policy1000EPfSC_iS9_ffNS7_10__identityEEEvT0_T1_T2_T3_T4_T6_,"a",@progbits
	.sectionflags	@""
	.align	4
.nv.constant0._ZN3cub18CUB_300001_SM_10006detail6reduce28DeviceReduceSingleTileKernelINS2_10policy_hubIfyN4cuda3std3__44plusIfEEE10Policy1000EPfSC_iS9_ffNS7_10__identityEEEvT0_T1_T2_T3_T4_T6_:
	.zero		925


//--------------------- .nv.constant0._ZN3cub18CUB_300001_SM_10006detail6reduce18DeviceReduceKernelINS2_10policy_hubIfyN4cuda3std3__44plusIfEEE10Policy1000EN6thrust24THRUST_300001_SM_1000_NS6detail15normal_iteratorINSD_10device_ptrIfEEEEyS9_f6squareEEvT0_PT3_T1_NS0_13GridEvenShareISN_EET2_T4_ --------------------------
	.section	.nv.constant0._ZN3cub18CUB_300001_SM_10006detail6reduce18DeviceReduceKernelINS2_10policy_hubIfyN4cuda3std3__44plusIfEEE10Policy1000EN6thrust24THRUST_300001_SM_1000_NS6detail15normal_iteratorINSD_10device_ptrIfEEEEyS9_f6squareEEvT0_PT3_T1_NS0_13GridEvenShareISN_EET2_T4_,"a",@progbits
	.sectionflags	@""
	.align	4
.nv.constant0._ZN3cub18CUB_300001_SM_10006detail6reduce18DeviceReduceKernelINS2_10policy_hubIfyN4cuda3std3__44plusIfEEE10Policy1000EN6thrust24THRUST_300001_SM_1000_NS6detail15normal_iteratorINSD_10device_ptrIfEEEEyS9_f6squareEEvT0_PT3_T1_NS0_13GridEvenShareISN_EET2_T4_:
	.zero		994


//--------------------- .nv.constant0._ZN3cub18CUB_300001_SM_10006detail6reduce28DeviceReduceSingleTileKernelINS2_10policy_hubIfyN4cuda3std3__44plusIfEEE10Policy1000EN6thrust24THRUST_300001_SM_1000_NS6detail15normal_iteratorINSD_10device_ptrIfEEEEPfyS9_ff6squareEEvT0_T1_T2_T3_T4_T6_ --------------------------
	.section	.nv.constant0._ZN3cub18CUB_300001_SM_10006detail6reduce28DeviceReduceSingleTileKernelINS2_10policy_hubIfyN4cuda3std3__44plusIfEEE10Policy1000EN6thrust24THRUST_300001_SM_1000_NS6detail15normal_iteratorINSD_10device_ptrIfEEEEPfyS9_ff6squareEEvT0_T1_T2_T3_T4_T6_,"a",@progbits
	.sectionflags	@""
	.align	4
.nv.constant0._ZN3cub18CUB_300001_SM_10006detail6reduce28DeviceReduceSingleTileKernelINS2_10policy_hubIfyN4cuda3std3__44plusIfEEE10Policy1000EN6thrust24THRUST_300001_SM_1000_NS6detail15normal_iteratorINSD_10device_ptrIfEEEEPfyS9_ff6squareEEvT0_T1_T2_T3_T4_T6_:
	.zero		929


//--------------------- .nv.constant0._ZN3cub18CUB_300001_SM_10006detail6reduce28DeviceReduceSingleTileKernelINS2_10policy_hubIfjN4cuda3std3__44plusIfEEE10Policy1000EPfSC_iS9_ffNS7_10__identityEEEvT0_T1_T2_T3_T4_T6_ --------------------------
	.section	.nv.constant0._ZN3cub18CUB_300001_SM_10006detail6reduce28DeviceReduceSingleTileKernelINS2_10policy_hubIfjN4cuda3std3__44plusIfEEE10Policy1000EPfSC_iS9_ffNS7_10__identityEEEvT0_T1_T2_T3_T4_T6_,"a",@progbits
	.sectionflags	@""
	.align	4
.nv.constant0._ZN3cub18CUB_300001_SM_10006detail6reduce28DeviceReduceSingleTileKernelINS2_10policy_hubIfjN4cuda3std3__44plusIfEEE10Policy1000EPfSC_iS9_ffNS7_10__identityEEEvT0_T1_T2_T3_T4_T6_:
	.zero		925


//--------------------- .nv.constant0._ZN3cub18CUB_300001_SM_10006detail6reduce18DeviceReduceKernelINS2_10policy_hubIfjN4cuda3std3__44plusIfEEE10Policy1000EN6thrust24THRUST_300001_SM_1000_NS6detail15normal_iteratorINSD_10device_ptrIfEEEEjS9_f6squareEEvT0_PT3_T1_NS0_13GridEvenShareISN_EET2_T4_ --------------------------
	.section	.nv.constant0._ZN3cub18CUB_300001_SM_10006detail6reduce18DeviceReduceKernelINS2_10policy_hubIfjN4cuda3std3__44plusIfEEE10Policy1000EN6thrust24THRUST_300001_SM_1000_NS6detail15normal_iteratorINSD_10device_ptrIfEEEEjS9_f6squareEEvT0_PT3_T1_NS0_13GridEvenShareISN_EET2_T4_,"a",@progbits
	.sectionflags	@""
	.align	4
.nv.constant0._ZN3cub18CUB_300001_SM_10006detail6reduce18DeviceReduceKernelINS2_10policy_hubIfjN4cuda3std3__44plusIfEEE10Policy1000EN6thrust24THRUST_300001_SM_1000_NS6detail15normal_iteratorINSD_10device_ptrIfEEEEjS9_f6squareEEvT0_PT3_T1_NS0_13GridEvenShareISN_EET2_T4_:
	.zero		958


//--------------------- .nv.constant0._ZN3cub18CUB_300001_SM_10006detail6reduce28DeviceReduceSingleTileKernelINS2_10policy_hubIfjN4cuda3std3__44plusIfEEE10Policy1000EN6thrust24THRUST_300001_SM_1000_NS6detail15normal_iteratorINSD_10device_ptrIfEEEEPfjS9_ff6squareEEvT0_T1_T2_T3_T4_T6_ --------------------------
	.section	.nv.constant0._ZN3cub18CUB_300001_SM_10006detail6reduce28DeviceReduceSingleTileKernelINS2_10policy_hubIfjN4cuda3std3__44plusIfEEE10Policy1000EN6thrust24THRUST_300001_SM_1000_NS6detail15normal_iteratorINSD_10device_ptrIfEEEEPfjS9_ff6squareEEvT0_T1_T2_T3_T4_T6_,"a",@progbits
	.sectionflags	@""
	.align	4
.nv.constant0._ZN3cub18CUB_300001_SM_10006detail6reduce28DeviceReduceSingleTileKernelINS2_10policy_hubIfjN4cuda3std3__44plusIfEEE10Policy1000EN6thrust24THRUST_300001_SM_1000_NS6detail15normal_iteratorINSD_10device_ptrIfEEEEPfjS9_ff6squareEEvT0_T1_T2_T3_T4_T6_:
	.zero		925


//--------------------- .nv.constant0._ZN3cub18CUB_300001_SM_10006detail11EmptyKernelIvEEvv --------------------------
	.section	.nv.constant0._ZN3cub18CUB_300001_SM_10006detail11EmptyKernelIvEEvv,"a",@progbits
	.sectionflags	@""
	.align	4
.nv.constant0._ZN3cub18CUB_300001_SM_10006detail11EmptyKernelIvEEvv:
	.zero		896


//--------------------- SYMBOLS --------------------------

	.type		.nv.reservedSmem.offset0,@object
	.size		.nv.reservedSmem.offset0,0x4
	.type		.nv.reservedSmem.cap,@object
	.size		.nv.reservedSmem.cap,0x4
